	.target	sm_80

	.elftype	@"ET_EXEC"


//--------------------- .note.nv.tkinfo           --------------------------
	.section	.note.nv.tkinfo,"",@"SHT_NOTE"
	.sectionflags	@"SHF_NOTE_NV_TKINFO"
	.tkinfo
        /*0018*/ 	.word	0x00000002
        /*0030*/ 	.string	""
        /*0030*/ 	.string	"ptxas"
        /*0030*/ 	.string	"Cuda compilation tools, release 13.0, V13.0.88"
        /*0030*/ 	.string	"Build cuda_13.0.r13.0/compiler.36424714_0"
        /*0030*/ 	.string	"-v  -suppress-debug-info  -lineinfo  -arch sm_80 "



//--------------------- .note.nv.cuinfo           --------------------------
	.section	.note.nv.cuinfo,"",@"SHT_NOTE"
	.sectionflags	@"SHF_NOTE_NV_CUINFO"
        /*0018*/ 	.short	0x0002
        /*001a*/ 	.short	0x0050
        /*001c*/ 	.short	0x0082
	.zero		2


//--------------------- .nv.info                  --------------------------
	.section	.nv.info,"",@"SHT_CUDA_INFO"
	.align	4


	//----- nvinfo : EIATTR_REGCOUNT
	.align		4
        /*0000*/ 	.byte	0x04, 0x2f
        /*0002*/ 	.short	(.L_1 - .L_0)
	.align		4
.L_0:
        /*0004*/ 	.word	index@(matmul_kernel)
        /*0008*/ 	.word	0x000000ff


	//----- nvinfo : EIATTR_FRAME_SIZE
	.align		4
.L_1:
        /*000c*/ 	.byte	0x04, 0x11
        /*000e*/ 	.short	(.L_3 - .L_2)
	.align		4
.L_2:
        /*0010*/ 	.word	index@(matmul_kernel)
        /*0014*/ 	.word	0x00002aa8


	//----- nvinfo : EIATTR_MIN_STACK_SIZE
	.align		4
.L_3:
        /*0018*/ 	.byte	0x04, 0x12
        /*001a*/ 	.short	(.L_5 - .L_4)
	.align		4
.L_4:
        /*001c*/ 	.word	index@(matmul_kernel)
        /*0020*/ 	.word	0x00002aa8
.L_5:


//--------------------- .nv.info.matmul_kernel    --------------------------
	.section	.nv.info.matmul_kernel,"",@"SHT_CUDA_INFO"
	.sectionflags	@""
	.align	4


	//----- nvinfo : EIATTR_CUDA_API_VERSION
	.align		4
        /*0000*/ 	.byte	0x04, 0x37
        /*0002*/ 	.short	(.L_7 - .L_6)
.L_6:
        /*0004*/ 	.word	0x00000082


	//----- nvinfo : EIATTR_SW2861232_WAR
	.align		4
.L_7:
        /*0008*/ 	.byte	0x01, 0x35
	.zero		2


	//----- nvinfo : EIATTR_PARAM_CBANK
	.align		4
        /*000c*/ 	.byte	0x04, 0x0a
        /*000e*/ 	.short	(.L_9 - .L_8)
	.align		4
.L_8:
        /*0010*/ 	.word	index@(.nv.constant0.matmul_kernel)
        /*0014*/ 	.short	0x0160
        /*0016*/ 	.short	0x0050


	//----- nvinfo : EIATTR_CBANK_PARAM_SIZE
	.align		4
.L_9:
        /*0018*/ 	.byte	0x03, 0x19
        /*001a*/ 	.short	0x0050


	//----- nvinfo : EIATTR_KPARAM_INFO
	.align		4
        /*001c*/ 	.byte	0x04, 0x17
        /*001e*/ 	.short	(.L_11 - .L_10)
.L_10:
        /*0020*/ 	.word	0x00000000
        /*0024*/ 	.short	0x000d
        /*0026*/ 	.short	0x0048
        /*0028*/ 	.byte	0x00, 0xf4, 0x21, 0x00


	//----- nvinfo : EIATTR_KPARAM_INFO
	.align		4
.L_11:
        /*002c*/ 	.byte	0x04, 0x17
        /*002e*/ 	.short	(.L_13 - .L_12)
.L_12:
        /*0030*/ 	.word	0x00000000
        /*0034*/ 	.short	0x000c
        /*0036*/ 	.short	0x0040
        /*0038*/ 	.byte	0x00, 0xf4, 0x21, 0x00


	//----- nvinfo : EIATTR_KPARAM_INFO
	.align		4
.L_13:
        /*003c*/ 	.byte	0x04, 0x17
        /*003e*/ 	.short	(.L_15 - .L_14)
.L_14:
        /*0040*/ 	.word	0x00000000
        /*0044*/ 	.short	0x000b
        /*0046*/ 	.short	0x0038
        /*0048*/ 	.byte	0x00, 0xf0, 0x11, 0x00


	//----- nvinfo : EIATTR_KPARAM_INFO
	.align		4
.L_15:
        /*004c*/ 	.byte	0x04, 0x17
        /*004e*/ 	.short	(.L_17 - .L_16)
.L_16:
        /*0050*/ 	.word	0x00000000
        /*0054*/ 	.short	0x000a
        /*0056*/ 	.short	0x0034
        /*0058*/ 	.byte	0x00, 0xf0, 0x11, 0x00


	//----- nvinfo : EIATTR_KPARAM_INFO
	.align		4
.L_17:
        /*005c*/ 	.byte	0x04, 0x17
        /*005e*/ 	.short	(.L_19 - .L_18)
.L_18:
        /*0060*/ 	.word	0x00000000
        /*0064*/ 	.short	0x0009
        /*0066*/ 	.short	0x0030
        /*0068*/ 	.byte	0x00, 0xf0, 0x11, 0x00


	//----- nvinfo : EIATTR_KPARAM_INFO
	.align		4
.L_19:
        /*006c*/ 	.byte	0x04, 0x17
        /*006e*/ 	.short	(.L_21 - .L_20)
.L_20:
        /*0070*/ 	.word	0x00000000
        /*0074*/ 	.short	0x0008
        /*0076*/ 	.short	0x002c
        /*0078*/ 	.byte	0x00, 0xf0, 0x11, 0x00


	//----- nvinfo : EIATTR_KPARAM_INFO
	.align		4
.L_21:
        /*007c*/ 	.byte	0x04, 0x17
        /*007e*/ 	.short	(.L_23 - .L_22)
.L_22:
        /*0080*/ 	.word	0x00000000
        /*0084*/ 	.short	0x0007
        /*0086*/ 	.short	0x0028
        /*0088*/ 	.byte	0x00, 0xf0, 0x11, 0x00


	//----- nvinfo : EIATTR_KPARAM_INFO
	.align		4
.L_23:
        /*008c*/ 	.byte	0x04, 0x17
        /*008e*/ 	.short	(.L_25 - .L_24)
.L_24:
        /*0090*/ 	.word	0x00000000
        /*0094*/ 	.short	0x0006
        /*0096*/ 	.short	0x0024
        /*0098*/ 	.byte	0x00, 0xf0, 0x11, 0x00


	//----- nvinfo : EIATTR_KPARAM_INFO
	.align		4
.L_25:
        /*009c*/ 	.byte	0x04, 0x17
        /*009e*/ 	.short	(.L_27 - .L_26)
.L_26:
        /*00a0*/ 	.word	0x00000000
        /*00a4*/ 	.short	0x0005
        /*00a6*/ 	.short	0x0020
        /*00a8*/ 	.byte	0x00, 0xf0, 0x11, 0x00


	//----- nvinfo : EIATTR_KPARAM_INFO
	.align		4
.L_27:
        /*00ac*/ 	.byte	0x04, 0x17
        /*00ae*/ 	.short	(.L_29 - .L_28)
.L_28:
        /*00b0*/ 	.word	0x00000000
        /*00b4*/ 	.short	0x0004
        /*00b6*/ 	.short	0x001c
        /*00b8*/ 	.byte	0x00, 0xf0, 0x11, 0x00


	//----- nvinfo : EIATTR_KPARAM_INFO
	.align		4
.L_29:
        /*00bc*/ 	.byte	0x04, 0x17
        /*00be*/ 	.short	(.L_31 - .L_30)
.L_30:
        /*00c0*/ 	.word	0x00000000
        /*00c4*/ 	.short	0x0003
        /*00c6*/ 	.short	0x0018
        /*00c8*/ 	.byte	0x00, 0xf0, 0x11, 0x00


	//----- nvinfo : EIATTR_KPARAM_INFO
	.align		4
.L_31:
        /*00cc*/ 	.byte	0x04, 0x17
        /*00ce*/ 	.short	(.L_33 - .L_32)
.L_32:
        /*00d0*/ 	.word	0x00000000
        /*00d4*/ 	.short	0x0002
        /*00d6*/ 	.short	0x0010
        /*00d8*/ 	.byte	0x00, 0xf4, 0x21, 0x00


	//----- nvinfo : EIATTR_KPARAM_INFO
	.align		4
.L_33:
        /*00dc*/ 	.byte	0x04, 0x17
        /*00de*/ 	.short	(.L_35 - .L_34)
.L_34:
        /*00e0*/ 	.word	0x00000000
        /*00e4*/ 	.short	0x0001
        /*00e6*/ 	.short	0x0008
        /*00e8*/ 	.byte	0x00, 0xf4, 0x21, 0x00


	//----- nvinfo : EIATTR_KPARAM_INFO
	.align		4
.L_35:
        /*00ec*/ 	.byte	0x04, 0x17
        /*00ee*/ 	.short	(.L_37 - .L_36)
.L_36:
        /*00f0*/ 	.word	0x00000000
        /*00f4*/ 	.short	0x0000
        /*00f6*/ 	.short	0x0000
        /*00f8*/ 	.byte	0x00, 0xf4, 0x21, 0x00


	//----- nvinfo : EIATTR_MAXREG_COUNT
	.align		4
.L_37:
        /*00fc*/ 	.byte	0x03, 0x1b
        /*00fe*/ 	.short	0x00ff


	//----- nvinfo : EIATTR_NUM_BARRIERS
	.align		4
        /*0100*/ 	.byte	0x02, 0x4c
        /*0102*/ 	.byte	0x01
	.zero		1


	//----- nvinfo : EIATTR_ANNOTATIONS
	.align		4
        /*0104*/ 	.byte	0x04, 0x55
        /*0106*/ 	.short	(.L_39 - .L_38)


	//   ....[0]....
.L_38:
        /*0108*/ 	.word	0x00000001
        /*010c*/ 	.byte	0x80, 0x05, 0x00, 0x00, 0x01, 0x00, 0x00, 0x00, 0xf0, 0x05, 0x00, 0x00, 0x01, 0x00, 0x00, 0x00
        /* <DEDUP_REMOVED lines=2006> */
        /*7e7c*/ 	.byte	0xe0, 0x22, 0x02, 0x00


	//----- nvinfo : EIATTR_MERCURY_ISA_VERSION
	.align		4
.L_39:
        /*7e80*/ 	.byte	0x03, 0x5f
        /*7e82*/ 	.short	0x0000


	//----- nvinfo : EIATTR_COOP_GROUP_MASK_REGIDS
	.align		4
        /*7e84*/ 	.byte	0x04, 0x29
        /*7e86*/ 	.short	(.L_41 - .L_40)


	//   ....[0]....
.L_40:
        /*7e88*/ 	.word	0xffffffff


	//   ....[1]....
        /*7e8c*/ 	.word	0xffffffff


	//   ....[2]....
        /*7e90*/ 	.word	0xffffffff


	//   ....[3]....
        /*7e94*/ 	.word	0xffffffff


	//   ....[4]....
        /*7e98*/ 	.word	0xffffffff


	//   ....[5]....
        /*7e9c*/ 	.word	0xffffffff


	//   ....[6]....
        /*7ea0*/ 	.word	0xffffffff


	//   ....[7]....
        /*7ea4*/ 	.word	0xffffffff


	//   ....[8]....
        /*7ea8*/ 	.word	0xffffffff


	//   ....[9]....
        /*7eac*/ 	.word	0xffffffff


	//   ....[10]....
        /*7eb0*/ 	.word	0xffffffff


	//   ....[11]....
        /*7eb4*/ 	.word	0xffffffff


	//   ....[12]....
        /*7eb8*/ 	.word	0xffffffff


	//   ....[13]....
        /*7ebc*/ 	.word	0xffffffff


	//   ....[14]....
        /*7ec0*/ 	.word	0xffffffff


	//   ....[15]....
        /*7ec4*/ 	.word	0xffffffff


	//   ....[16]....
        /*7ec8*/ 	.word	0xffffffff


	//   ....[17]....
        /*7ecc*/ 	.word	0xffffffff


	//   ....[18]....
        /*7ed0*/ 	.word	0xffffffff


	//   ....[19]....
        /*7ed4*/ 	.word	0xffffffff


	//   ....[20]....
        /*7ed8*/ 	.word	0xffffffff


	//   ....[21]....
        /*7edc*/ 	.word	0xffffffff


	//   ....[22]....
        /*7ee0*/ 	.word	0xffffffff


	//   ....[23]....
        /*7ee4*/ 	.word	0xffffffff


	//   ....[24]....
        /*7ee8*/ 	.word	0xffffffff


	//   ....[25]....
        /*7eec*/ 	.word	0xffffffff


	//   ....[26]....
        /*7ef0*/ 	.word	0xffffffff


	//   ....[27]....
        /*7ef4*/ 	.word	0xffffffff


	//   ....[28]....
        /*7ef8*/ 	.word	0xffffffff


	//   ....[29]....
        /*7efc*/ 	.word	0xffffffff


	//   ....[30]....
        /*7f00*/ 	.word	0xffffffff


	//   ....[31]....
        /*7f04*/ 	.word	0xffffffff


	//   ....[32]....
        /*7f08*/ 	.word	0xffffffff


	//   ....[33]....
        /*7f0c*/ 	.word	0xffffffff


	//   ....[34]....
        /*7f10*/ 	.word	0xffffffff


	//   ....[35]....
        /*7f14*/ 	.word	0xffffffff


	//   ....[36]....
        /*7f18*/ 	.word	0xffffffff


	//   ....[37]....
        /*7f1c*/ 	.word	0xffffffff


	//   ....[38]....
        /*7f20*/ 	.word	0xffffffff


	//   ....[39]....
        /*7f24*/ 	.word	0xffffffff


	//   ....[40]....
        /*7f28*/ 	.word	0xffffffff


	//   ....[41]....
        /*7f2c*/ 	.word	0xffffffff


	//   ....[42]....
        /*7f30*/ 	.word	0xffffffff


	//   ....[43]....
        /*7f34*/ 	.word	0xffffffff


	//   ....[44]....
        /*7f38*/ 	.word	0xffffffff


	//   ....[45]....
        /*7f3c*/ 	.word	0xffffffff


	//   ....[46]....
        /*7f40*/ 	.word	0xffffffff


	//   ....[47]....
        /*7f44*/ 	.word	0xffffffff


	//   ....[48]....
        /*7f48*/ 	.word	0xffffffff


	//   ....[49]....
        /*7f4c*/ 	.word	0xffffffff


	//   ....[50]....
        /*7f50*/ 	.word	0xffffffff


	//   ....[51]....
        /*7f54*/ 	.word	0xffffffff


	//   ....[52]....
        /*7f58*/ 	.word	0xffffffff


	//   ....[53]....
        /*7f5c*/ 	.word	0xffffffff


	//   ....[54]....
        /*7f60*/ 	.word	0xffffffff


	//   ....[55]....
        /*7f64*/ 	.word	0xffffffff


	//   ....[56]....
        /*7f68*/ 	.word	0xffffffff


	//   ....[57]....
        /*7f6c*/ 	.word	0xffffffff


	//   ....[58]....
        /*7f70*/ 	.word	0xffffffff


	//   ....[59]....
        /*7f74*/ 	.word	0xffffffff


	//   ....[60]....
        /*7f78*/ 	.word	0xffffffff


	//   ....[61]....
        /*7f7c*/ 	.word	0xffffffff


	//   ....[62]....
        /*7f80*/ 	.word	0xffffffff


	//----- nvinfo : EIATTR_COOP_GROUP_INSTR_OFFSETS
	.align		4
.L_41:
        /*7f84*/ 	.byte	0x04, 0x28
        /*7f86*/ 	.short	(.L_43 - .L_42)


	//   ....[0]....
.L_42:
        /*7f88*/ 	.word	0x00054c70


	//   ....[1]....
        /*7f8c*/ 	.word	0x00054d70


	//   ....[2]....
        /*7f90*/ 	.word	0x00054e80


	//   ....[3]....
        /*7f94*/ 	.word	0x00054f50


	//   ....[4]....
        /*7f98*/ 	.word	0x00054fa0


	//   ....[5]....
        /*7f9c*/ 	.word	0x000550f0


	//   ....[6]....
        /*7fa0*/ 	.word	0x000552e0


	//   ....[7]....
        /*7fa4*/ 	.word	0x00055380


	//   ....[8]....
        /*7fa8*/ 	.word	0x00055490


	//   ....[9]....
        /*7fac*/ 	.word	0x00055570


	//   ....[10]....
        /*7fb0*/ 	.word	0x00055620


	//   ....[11]....
        /*7fb4*/ 	.word	0x00055750


	//   ....[12]....
        /*7fb8*/ 	.word	0x000557a0


	//   ....[13]....
        /*7fbc*/ 	.word	0x000558f0


	//   ....[14]....
        /*7fc0*/ 	.word	0x00055ae0


	//   ....[15]....
        /*7fc4*/ 	.word	0x00055b50


	//   ....[16]....
        /*7fc8*/ 	.word	0x00055c80


	//   ....[17]....
        /*7fcc*/ 	.word	0x00055d70


	//   ....[18]....
        /*7fd0*/ 	.word	0x00055f00


	//   ....[19]....
        /*7fd4*/ 	.word	0x00055f70


	//   ....[20]....
        /*7fd8*/ 	.word	0x00056080


	//   ....[21]....
        /*7fdc*/ 	.word	0x00056140


	//   ....[22]....
        /*7fe0*/ 	.word	0x00056300


	//   ....[23]....
        /*7fe4*/ 	.word	0x000563a0


	//   ....[24]....
        /*7fe8*/ 	.word	0x00056520


	//   ....[25]....
        /*7fec*/ 	.word	0x000565d0


	//   ....[26]....
        /*7ff0*/ 	.word	0x00056700


	//   ....[27]....
        /*7ff4*/ 	.word	0x000567b0


	//   ....[28]....
        /*7ff8*/ 	.word	0x00056920


	//   ....[29]....
        /*7ffc*/ 	.word	0x00056990


	//   ....[30]....
        /*8000*/ 	.word	0x00056ba0


	//   ....[31]....
        /*8004*/ 	.word	0x00056c10


	//   ....[32]....
        /*8008*/ 	.word	0x00056d40


	//   ....[33]....
        /*800c*/ 	.word	0x00056e30


	//   ....[34]....
        /*8010*/ 	.word	0x00056f20


	//   ....[35]....
        /*8014*/ 	.word	0x00057020


	//   ....[36]....
        /*8018*/ 	.word	0x00057110


	//   ....[37]....
        /*801c*/ 	.word	0x00057160


	//   ....[38]....
        /*8020*/ 	.word	0x00057250


	//   ....[39]....
        /*8024*/ 	.word	0x00057340


	//   ....[40]....
        /*8028*/ 	.word	0x00057480


	//   ....[41]....
        /*802c*/ 	.word	0x00057500


	//   ....[42]....
        /*8030*/ 	.word	0x00057620


	//   ....[43]....
        /*8034*/ 	.word	0x00057680


	//   ....[44]....
        /*8038*/ 	.word	0x00057750


	//   ....[45]....
        /*803c*/ 	.word	0x000577a0


	//   ....[46]....
        /*8040*/ 	.word	0x00057890


	//   ....[47]....
        /*8044*/ 	.word	0x00057980


	//   ....[48]....
        /*8048*/ 	.word	0x00057aa0


	//   ....[49]....
        /*804c*/ 	.word	0x00057b20


	//   ....[50]....
        /*8050*/ 	.word	0x00057c50


	//   ....[51]....
        /*8054*/ 	.word	0x00057ca0


	//   ....[52]....
        /*8058*/ 	.word	0x00057d90


	//   ....[53]....
        /*805c*/ 	.word	0x00057e60


	//   ....[54]....
        /*8060*/ 	.word	0x00057fb0


	//   ....[55]....
        /*8064*/ 	.word	0x00058000


	//   ....[56]....
        /*8068*/ 	.word	0x00058130


	//   ....[57]....
        /*806c*/ 	.word	0x000581a0


	//   ....[58]....
        /*8070*/ 	.word	0x00058240


	//   ....[59]....
        /*8074*/ 	.word	0x00058350


	//   ....[60]....
        /*8078*/ 	.word	0x00058470


	//   ....[61]....
        /*807c*/ 	.word	0x00058530


	//   ....[62]....
        /*8080*/ 	.word	0x00058750


	//----- nvinfo : EIATTR_EXIT_INSTR_OFFSETS
	.align		4
.L_43:
        /*8084*/ 	.byte	0x04, 0x1c
        /*8086*/ 	.short	(.L_45 - .L_44)


	//   ....[0]....
.L_44:
        /*8088*/ 	.word	0x00061050


	//   ....[1]....
        /*808c*/ 	.word	0x00061070


	//----- nvinfo : EIATTR_REQNTID
	.align		4
.L_45:
        /*8090*/ 	.byte	0x04, 0x10
        /*8092*/ 	.short	(.L_47 - .L_46)
.L_46:
        /*8094*/ 	.word	0x00000020
        /*8098*/ 	.word	0x00000001
        /*809c*/ 	.word	0x00000001
.L_47:


//--------------------- .nv.callgraph             --------------------------
	.section	.nv.callgraph,"",@"SHT_CUDA_CALLGRAPH"
	.align	4
	.sectionentsize	8
	.align		4
        /*0000*/ 	.word	0x00000000
	.align		4
        /*0004*/ 	.word	0xffffffff
	.align		4
        /*0008*/ 	.word	0x00000000
	.align		4
        /*000c*/ 	.word	0xfffffffe
	.align		4
        /*0010*/ 	.word	0x00000000
	.align		4
        /*0014*/ 	.word	0xfffffffd
	.align		4
        /*0018*/ 	.word	0x00000000
	.align		4
        /*001c*/ 	.word	0xfffffffc


//--------------------- .nv.rel.action            --------------------------
	.section	.nv.rel.action,"",@"SHT_CUDA_RELOCINFO"
	.align	8
	.sectionentsize	8
        /*0000*/ 	.byte	0x73, 0x00, 0x00, 0x00, 0x00, 0x00, 0x00, 0x00, 0x00, 0x00, 0x00, 0x11, 0x25, 0x00, 0x05, 0x36


//--------------------- .nv.constant0.matmul_kernel --------------------------
	.section	.nv.constant0.matmul_kernel,"a",@progbits
	.sectionflags	@""
	.align	4
.nv.constant0.matmul_kernel:
	.zero		432


//--------------------- .text.matmul_kernel       --------------------------
	.section	.text.matmul_kernel,"ax",@progbits
	.sectioninfo	@"SHI_REGISTERS=255"
	.align	128
        .global         matmul_kernel
        .type           matmul_kernel,@function
        .size           matmul_kernel,(.L_x_3 - matmul_kernel)
        .other          matmul_kernel,@"STO_CUDA_ENTRY STV_DEFAULT"
matmul_kernel:
.text.matmul_kernel:
[----:B------:R-:W-:-:S03]  /*0000*/  IMAD.MOV.U32 R1, RZ, RZ, c[0x0][0x28] ;  /* 0x00000a00ff017624 */ /* 0x000fc600078e00ff */
[----:B------:R-:W-:Y:S01]  /*0010*/  IMAD.MOV.U32 R4, RZ, RZ, 0x7f ;  /* 0x0000007fff047424 */ /* 0x000fe200078e00ff */
[----:B------:R-:W1:Y:S01]  /*0020*/  S2R R6, SR_CTAID.X ;  /* 0x0000000000067919 */ /* 0x000e620000002500 */
[----:B------:R-:W-:-:S03]  /*0030*/  IADD3 R1, R1, -0x2aa8, RZ ;  /* 0xffffd55801017810 */ /* 0x000fc60007ffe0ff */
[----:B------:R-:W-:-:S04]  /*0040*/  IADD3 R0, R4, c[0x0][0x17c], RZ ;  /* 0x00005f0004007a10 */ /* 0x000fc80007ffe0ff */
[----:B------:R-:W-:-:S04]  /*0050*/  SHF.R.S32.HI R3, RZ, 0x1f, R0 ;  /* 0x0000001fff037819 */ /* 0x000fc80000011400 */
[----:B------:R-:W-:-:S04]  /*0060*/  LEA.HI R3, R3, R0, RZ, 0x7 ;  /* 0x0000000003037211 */ /* 0x000fc800078f38ff */
[----:B------:R-:W-:-:S04]  /*0070*/  SHF.R.S32.HI R3, RZ, 0x7, R3 ;  /* 0x00000007ff037819 */ /* 0x000fc80000011403 */
[----:B------:R-:W-:-:S04]  /*0080*/  SHF.L.U32 R5, R3, 0x3, RZ ;  /* 0x0000000303057819 */ /* 0x000fc800000006ff */
[-C--:B------:R-:W-:Y:S02]  /*0090*/  IABS R7, R5.reuse ;  /* 0x0000000500077213 */ /* 0x080fe40000000000 */
[----:B-1----:R-:W-:Y:S02]  /*00a0*/  IABS R10, R6 ;  /* 0x00000006000a7213 */ /* 0x002fe40000000000 */
[----:B------:R-:W1:Y:S01]  /*00b0*/  I2F.RP R0, R7 ;  /* 0x0000000700007306 */ /* 0x000e620000209400 */
[----:B------:R-:W-:-:S07]  /*00c0*/  IABS R11, R5 ;  /* 0x00000005000b7213 */ /* 0x000fce0000000000 */
[----:B-1----:R-:W1:Y:S02]  /*00d0*/  MUFU.RCP R0, R0 ;  /* 0x0000000000007308 */ /* 0x002e640000001000 */
[----:B-1----:R-:W-:Y:S01]  /*00e0*/  IADD3 R2, R0, 0xffffffe, RZ ;  /* 0x0ffffffe00027810 */ /* 0x002fe20007ffe0ff */
[----:B------:R-:W-:Y:S01]  /*00f0*/  IMAD.MOV R0, RZ, RZ, -R11 ;  /* 0x000000ffff007224 */ /* 0x000fe200078e0a0b */
[----:B------:R-:W-:-:S04]  /*0100*/  IABS R11, c[0x0][0x178] ;  /* 0x00005e00000b7a13 */ /* 0x000fc80000000000 */
[----:B------:R1:W2:Y:S02]  /*0110*/  F2I.FTZ.U32.TRUNC.NTZ R3, R2 ;  /* 0x0000000200037305 */ /* 0x0002a4000021f000 */
[----:B-1----:R-:W-:Y:S01]  /*0120*/  MOV R2, RZ ;  /* 0x000000ff00027202 */ /* 0x002fe20000000f00 */
[----:B--2---:R-:W-:-:S04]  /*0130*/  IMAD.MOV R8, RZ, RZ, -R3 ;  /* 0x000000ffff087224 */ /* 0x004fc800078e0a03 */
[----:B------:R-:W-:Y:S02]  /*0140*/  IMAD R9, R8, R7, RZ ;  /* 0x0000000708097224 */ /* 0x000fe400078e02ff */
[----:B------:R-:W-:Y:S02]  /*0150*/  IMAD.MOV.U32 R8, RZ, RZ, R10 ;  /* 0x000000ffff087224 */ /* 0x000fe400078e000a */
[----:B------:R-:W-:-:S06]  /*0160*/  IMAD.HI.U32 R3, R3, R9, R2 ;  /* 0x0000000903037227 */ /* 0x000fcc00078e0002 */
[----:B------:R-:W-:-:S04]  /*0170*/  IMAD.HI.U32 R3, R3, R8, RZ ;  /* 0x0000000803037227 */ /* 0x000fc800078e00ff */
[----:B------:R-:W-:-:S05]  /*0180*/  IMAD R0, R3, R0, R8 ;  /* 0x0000000003007224 */ /* 0x000fca00078e0208 */
[----:B------:R-:W-:-:S13]  /*0190*/  ISETP.GT.U32.AND P1, PT, R7, R0, PT ;  /* 0x000000000700720c */ /* 0x000fda0003f24070 */
[----:B------:R-:W-:Y:S01]  /*01a0*/  @!P1 IMAD.IADD R0, R0, 0x1, -R7 ;  /* 0x0000000100009824 */ /* 0x000fe200078e0a07 */
[----:B------:R-:W-:Y:S02]  /*01b0*/  @!P1 IADD3 R3, R3, 0x1, RZ ;  /* 0x0000000103039810 */ /* 0x000fe40007ffe0ff */
[----:B------:R-:W-:Y:S02]  /*01c0*/  ISETP.NE.AND P1, PT, R5, RZ, PT ;  /* 0x000000ff0500720c */ /* 0x000fe40003f25270 */
[----:B------:R-:W-:Y:S02]  /*01d0*/  ISETP.GE.U32.AND P0, PT, R0, R7, PT ;  /* 0x000000070000720c */ /* 0x000fe40003f06070 */
[----:B------:R-:W-:-:S04]  /*01e0*/  LOP3.LUT R0, R6, R5, RZ, 0x3c, !PT ;  /* 0x0000000506007212 */ /* 0x000fc800078e3cff */
[----:B------:R-:W-:Y:S02]  /*01f0*/  ISETP.GE.AND P2, PT, R0, RZ, PT ;  /* 0x000000ff0000720c */ /* 0x000fe40003f46270 */
[----:B------:R-:W-:Y:S02]  /*0200*/  IADD3 R0, R4, c[0x0][0x178], RZ ;  /* 0x00005e0004007a10 */ /* 0x000fe40007ffe0ff */
[----:B------:R-:W-:-:S03]  /*0210*/  IABS R4, c[0x0][0x17c] ;  /* 0x00005f0000047a13 */ /* 0x000fc60000000000 */
[----:B------:R-:W-:-:S04]  /*0220*/  @P0 IADD3 R3, R3, 0x1, RZ ;  /* 0x0000000103030810 */ /* 0x000fc80007ffe0ff */
[----:B------:R-:W-:Y:S02]  /*0230*/  MOV R2, R3 ;  /* 0x0000000300027202 */ /* 0x000fe40000000f00 */
[----:B------:R-:W-:-:S03]  /*0240*/  SHF.R.S32.HI R3, RZ, 0x1f, R0 ;  /* 0x0000001fff037819 */ /* 0x000fc60000011400 */
[----:B------:R-:W-:Y:S01]  /*0250*/  @!P2 IMAD.MOV R2, RZ, RZ, -R2 ;  /* 0x000000ffff02a224 */ /* 0x000fe200078e0a02 */
[----:B------:R-:W-:Y:S02]  /*0260*/  @!P1 LOP3.LUT R2, RZ, R5, RZ, 0x33, !PT ;  /* 0x00000005ff029212 */ /* 0x000fe400078e33ff */
[----:B------:R-:W-:-:S03]  /*0270*/  LEA.HI R3, R3, R0, RZ, 0x7 ;  /* 0x0000000003037211 */ /* 0x000fc600078f38ff */
[C---:B------:R-:W-:Y:S01]  /*0280*/  IMAD.SHL.U32 R10, R2.reuse, 0x8, RZ ;  /* 0x00000008020a7824 */ /* 0x040fe200078e00ff */
[----:B------:R-:W-:-:S04]  /*0290*/  IADD3 R2, -R2, RZ, RZ ;  /* 0x000000ff02027210 */ /* 0x000fc80007ffe1ff */
[----:B------:R-:W-:Y:S01]  /*02a0*/  LEA.HI.SX32 R3, R3, -R10, 0x19 ;  /* 0x8000000a03037211 */ /* 0x000fe200078fcaff */
[----:B------:R-:W-:Y:S02]  /*02b0*/  IMAD R12, R5, R2, R6 ;  /* 0x00000002050c7224 */ /* 0x000fe400078e0206 */
[----:B------:R-:W-:Y:S01]  /*02c0*/  IMAD.MOV.U32 R2, RZ, RZ, RZ ;  /* 0x000000ffff027224 */ /* 0x000fe200078e00ff */
[----:B------:R-:W-:Y:S01]  /*02d0*/  IMNMX R9, R3, 0x8, PT ;  /* 0x0000000803097817 */ /* 0x000fe20003800200 */
[----:B------:R-:W1:Y:S03]  /*02e0*/  I2F.RP R6, R4 ;  /* 0x0000000400067306 */ /* 0x000e660000209400 */
[----:B------:R-:W-:-:S05]  /*02f0*/  IABS R7, R9 ;  /* 0x0000000900077213 */ /* 0x000fca0000000000 */
[----:B------:R-:W2:Y:S08]  /*0300*/  I2F.RP R0, R7 ;  /* 0x0000000700007306 */ /* 0x000eb00000209400 */
[----:B-1----:R-:W1:Y:S08]  /*0310*/  MUFU.RCP R6, R6 ;  /* 0x0000000600067308 */ /* 0x002e700000001000 */
[----:B--2---:R-:W2:Y:S01]  /*0320*/  MUFU.RCP R0, R0 ;  /* 0x0000000000007308 */ /* 0x004ea20000001000 */
[----:B-1----:R-:W-:-:S07]  /*0330*/  IADD3 R134, R6, 0xffffffe, RZ ;  /* 0x0ffffffe06867810 */ /* 0x002fce0007ffe0ff */
[----:B------:R1:W-:Y:S01]  /*0340*/  F2I.FTZ.U32.TRUNC.NTZ R135, R134 ;  /* 0x0000008600877305 */ /* 0x0003e2000021f000 */
[----:B--2---:R-:W-:Y:S02]  /*0350*/  IADD3 R3, R0, 0xffffffe, RZ ;  /* 0x0ffffffe00037810 */ /* 0x004fe40007ffe0ff */
[----:B------:R-:W-:Y:S01]  /*0360*/  IABS R0, R12 ;  /* 0x0000000c00007213 */ /* 0x000fe20000000000 */
[----:B-1----:R-:W-:-:S04]  /*0370*/  IMAD.MOV.U32 R134, RZ, RZ, RZ ;  /* 0x000000ffff867224 */ /* 0x002fc800078e00ff */
[----:B------:R-:W1:Y:S02]  /*0380*/  F2I.FTZ.U32.TRUNC.NTZ R3, R3 ;  /* 0x0000000300037305 */ /* 0x000e64000021f000 */
[----:B-1----:R-:W-:-:S04]  /*0390*/  IMAD.MOV R8, RZ, RZ, -R3 ;  /* 0x000000ffff087224 */ /* 0x002fc800078e0a03 */
[----:B------:R-:W-:Y:S01]  /*03a0*/  IMAD R5, R8, R7, RZ ;  /* 0x0000000708057224 */ /* 0x000fe200078e02ff */
[----:B------:R-:W-:-:S03]  /*03b0*/  IABS R8, R9 ;  /* 0x0000000900087213 */ /* 0x000fc60000000000 */
[----:B------:R-:W-:Y:S01]  /*03c0*/  IMAD.HI.U32 R3, R3, R5, R2 ;  /* 0x0000000503037227 */ /* 0x000fe200078e0002 */
[----:B------:R-:W-:-:S03]  /*03d0*/  MOV R2, R11 ;  /* 0x0000000b00027202 */ /* 0x000fc60000000f00 */
[----:B------:R-:W-:Y:S01]  /*03e0*/  IMAD.MOV R8, RZ, RZ, -R8 ;  /* 0x000000ffff087224 */ /* 0x000fe200078e0a08 */
[----:B------:R-:W1:Y:S01]  /*03f0*/  I2F.RP R5, R2 ;  /* 0x0000000200057306 */ /* 0x000e620000209400 */
[----:B------:R-:W-:-:S04]  /*0400*/  IMAD.HI.U32 R3, R3, R0, RZ ;  /* 0x0000000003037227 */ /* 0x000fc800078e00ff */
[----:B------:R-:W-:-:S05]  /*0410*/  IMAD R0, R3, R8, R0 ;  /* 0x0000000803007224 */ /* 0x000fca00078e0200 */
[----:B------:R-:W-:Y:S01]  /*0420*/  ISETP.GT.U32.AND P1, PT, R7, R0, PT ;  /* 0x000000000700720c */ /* 0x000fe20003f24070 */
[----:B-1----:R-:W1:-:S12]  /*0430*/  MUFU.RCP R5, R5 ;  /* 0x0000000500057308 */ /* 0x002e580000001000 */
[----:B------:R-:W-:Y:S01]  /*0440*/  @!P1 IMAD.IADD R0, R0, 0x1, -R7 ;  /* 0x0000000100009824 */ /* 0x000fe200078e0a07 */
[----:B------:R-:W-:Y:S02]  /*0450*/  @!P1 IADD3 R3, R3, 0x1, RZ ;  /* 0x0000000103039810 */ /* 0x000fe40007ffe0ff */
[----:B------:R-:W-:Y:S02]  /*0460*/  ISETP.NE.AND P1, PT, R9, RZ, PT ;  /* 0x000000ff0900720c */ /* 0x000fe40003f25270 */
[----:B------:R-:W-:Y:S02]  /*0470*/  ISETP.GE.U32.AND P0, PT, R0, R7, PT ;  /* 0x000000070000720c */ /* 0x000fe40003f06070 */
[----:B------:R-:W-:Y:S02]  /*0480*/  LOP3.LUT R0, R12, R9, RZ, 0x3c, !PT ;  /* 0x000000090c007212 */ /* 0x000fe400078e3cff */
[----:B-1----:R-:W-:Y:S02]  /*0490*/  IADD3 R6, R5, 0xffffffe, RZ ;  /* 0x0ffffffe05067810 */ /* 0x002fe40007ffe0ff */
[----:B------:R-:W-:-:S02]  /*04a0*/  ISETP.GE.AND P2, PT, R0, RZ, PT ;  /* 0x000000ff0000720c */ /* 0x000fc40003f46270 */
[----:B------:R1:W2:Y:S05]  /*04b0*/  F2I.FTZ.U32.TRUNC.NTZ R7, R6 ;  /* 0x0000000600077305 */ /* 0x0002aa000021f000 */
[----:B------:R-:W-:-:S04]  /*04c0*/  @P0 IADD3 R3, R3, 0x1, RZ ;  /* 0x0000000103030810 */ /* 0x000fc80007ffe0ff */
[----:B------:R-:W-:Y:S01]  /*04d0*/  MOV R0, R3 ;  /* 0x0000000300007202 */ /* 0x000fe20000000f00 */
[----:B------:R-:W-:Y:S02]  /*04e0*/  IMAD.MOV R3, RZ, RZ, -R135 ;  /* 0x000000ffff037224 */ /* 0x000fe400078e0a87 */
[----:B-1----:R-:W-:Y:S02]  /*04f0*/  IMAD.MOV.U32 R6, RZ, RZ, RZ ;  /* 0x000000ffff067224 */ /* 0x002fe400078e00ff */
[----:B------:R-:W-:Y:S01]  /*0500*/  @!P2 IMAD.MOV R0, RZ, RZ, -R0 ;  /* 0x000000ffff00a224 */ /* 0x000fe200078e0a00 */
[----:B------:R-:W-:Y:S01]  /*0510*/  @!P1 LOP3.LUT R0, RZ, R9, RZ, 0x33, !PT ;  /* 0x00000009ff009212 */ /* 0x000fe200078e33ff */
[----:B------:R-:W-:Y:S02]  /*0520*/  IMAD R3, R3, R4, RZ ;  /* 0x0000000403037224 */ /* 0x000fe400078e02ff */
[----:B--2---:R-:W-:Y:S01]  /*0530*/  IMAD.MOV R5, RZ, RZ, -R7 ;  /* 0x000000ffff057224 */ /* 0x004fe200078e0a07 */
[C---:B------:R-:W-:Y:S01]  /*0540*/  SHF.L.U32 R137, R0.reuse, 0x7, RZ ;  /* 0x0000000700897819 */ /* 0x040fe200000006ff */
[----:B------:R-:W-:Y:S01]  /*0550*/  IMAD.HI.U32 R134, R135, R3, R134 ;  /* 0x0000000387867227 */ /* 0x000fe200078e0086 */
[----:B------:R-:W-:-:S02]  /*0560*/  IADD3 R0, -R0, RZ, RZ ;  /* 0x000000ff00007210 */ /* 0x000fc40007ffe1ff */
[----:B------:R-:W-:Y:S01]  /*0570*/  IADD3 R13, R137, 0x7f, RZ ;  /* 0x0000007f890d7810 */ /* 0x000fe20007ffe0ff */
[----:B------:R-:W-:Y:S01]  /*0580*/  STL [R1+0xa30], R137 ;  /* 0x000a308901007387 */ /* 0x000fe20000100800 */
[----:B------:R-:W-:Y:S01]  /*0590*/  IABS R133, R137 ;  /* 0x0000008900857213 */ /* 0x000fe20000000000 */
[----:B------:R-:W-:Y:S01]  /*05a0*/  IMAD R0, R9, R0, R12 ;  /* 0x0000000009007224 */ /* 0x000fe200078e020c */
[----:B------:R-:W-:Y:S01]  /*05b0*/  IABS R11, R13 ;  /* 0x0000000d000b7213 */ /* 0x000fe20000000000 */
[----:B------:R-:W-:Y:S01]  /*05c0*/  IMAD R9, R5, R2, RZ ;  /* 0x0000000205097224 */ /* 0x000fe200078e02ff */
[----:B------:R-:W-:Y:S01]  /*05d0*/  IADD3 R8, R137, 0x1, RZ ;  /* 0x0000000189087810 */ /* 0x000fe20007ffe0ff */
[----:B------:R-:W-:Y:S01]  /*05e0*/  IMAD.HI.U32 R3, R134, R133, RZ ;  /* 0x0000008586037227 */ /* 0x000fe200078e00ff */
[----:B------:R-:W-:Y:S01]  /*05f0*/  STL [R1+0x1c68], R13 ;  /* 0x001c680d01007387 */ /* 0x000fe20000100800 */
[----:B------:R-:W-:Y:S02]  /*0600*/  IADD3 R0, R10, R0, RZ ;  /* 0x000000000a007210 */ /* 0x000fe40007ffe0ff */
[----:B------:R-:W-:Y:S01]  /*0610*/  IMAD.HI.U32 R5, R134, R11, RZ ;  /* 0x0000000b86057227 */ /* 0x000fe200078e00ff */
[----:B------:R1:W-:Y:S01]  /*0620*/  STL [R1+0x1b44], R8 ;  /* 0x001b440801007387 */ /* 0x0003e20000100800 */
[----:B------:R-:W-:-:S02]  /*0630*/  IABS R131, R8 ;  /* 0x0000000800837213 */ /* 0x000fc40000000000 */
[----:B------:R-:W-:Y:S01]  /*0640*/  IMAD.HI.U32 R6, R7, R9, R6 ;  /* 0x0000000907067227 */ /* 0x000fe200078e0006 */
[C---:B------:R-:W-:Y:S02]  /*0650*/  IADD3 R9, R137.reuse, 0x2, RZ ;  /* 0x0000000289097810 */ /* 0x040fe40007ffe0ff */
[C---:B------:R-:W-:Y:S01]  /*0660*/  IADD3 R7, R137.reuse, 0x4, RZ ;  /* 0x0000000489077810 */ /* 0x040fe20007ffe0ff */
[----:B------:R-:W-:Y:S01]  /*0670*/  IMAD.MOV R5, RZ, RZ, -R5 ;  /* 0x000000ffff057224 */ /* 0x000fe200078e0a05 */
[C---:B------:R-:W-:Y:S01]  /*0680*/  IADD3 R10, R137.reuse, 0x7, RZ ;  /* 0x00000007890a7810 */ /* 0x040fe20007ffe0ff */
[----:B------:R-:W-:Y:S01]  /*0690*/  IMAD.MOV R3, RZ, RZ, -R3 ;  /* 0x000000ffff037224 */ /* 0x000fe200078e0a03 */
[C---:B-1----:R-:W-:Y:S01]  /*06a0*/  IADD3 R8, R137.reuse, 0x3, RZ ;  /* 0x0000000389087810 */ /* 0x042fe20007ffe0ff */
[C---:B------:R-:W-:Y:S01]  /*06b0*/  IMAD R132, R4.reuse, R5, R11 ;  /* 0x0000000504847224 */ /* 0x040fe200078e020b */
[C---:B------:R-:W-:Y:S01]  /*06c0*/  IADD3 R5, R137.reuse, 0x5, RZ ;  /* 0x0000000589057810 */ /* 0x040fe20007ffe0ff */
[----:B------:R-:W-:Y:S01]  /*06d0*/  IMAD R133, R4, R3, R133 ;  /* 0x0000000304857224 */ /* 0x000fe200078e0285 */
[----:B------:R1:W-:Y:S01]  /*06e0*/  STL [R1+0x1b40], R9 ;  /* 0x001b400901007387 */ /* 0x0003e20000100800 */
[----:B------:R-:W-:Y:S01]  /*06f0*/  IABS R129, R8 ;  /* 0x0000000800817213 */ /* 0x000fe20000000000 */
[----:B------:R-:W-:Y:S01]  /*0700*/  IMAD.HI.U32 R3, R134, R131, RZ ;  /* 0x0000008386037227 */ /* 0x000fe200078e00ff */
[----:B------:R-:W-:Y:S01]  /*0710*/  IABS R11, R7 ;  /* 0x00000007000b7213 */ /* 0x000fe20000000000 */
[----:B------:R2:W-:Y:S01]  /*0720*/  STL [R1+0x1b58], R8 ;  /* 0x001b580801007387 */ /* 0x0005e20000100800 */
[----:B------:R-:W-:Y:S01]  /*0730*/  IABS R127, R5 ;  /* 0x00000005007f7213 */ /* 0x000fe20000000000 */
[----:B------:R-:W-:Y:S01]  /*0740*/  IMAD.SHL.U32 R0, R0, 0x80, RZ ;  /* 0x0000008000007824 */ /* 0x000fe200078e00ff */
[----:B------:R-:W-:Y:S01]  /*0750*/  IABS R125, R10 ;  /* 0x0000000a007d7213 */ /* 0x000fe20000000000 */
[----:B------:R3:W-:Y:S01]  /*0760*/  STL [R1+0x1b5c], R7 ;  /* 0x001b5c0701007387 */ /* 0x0007e20000100800 */
[----:B------:R-:W-:-:S02]  /*0770*/  IADD3 R135, R137, 0xa, RZ ;  /* 0x0000000a89877810 */ /* 0x000fc40007ffe0ff */
[----:B-1----:R-:W-:Y:S01]  /*0780*/  IABS R9, R9 ;  /* 0x0000000900097213 */ /* 0x002fe20000000000 */
[----:B------:R1:W-:Y:S01]  /*0790*/  STL [R1+0x1b60], R5 ;  /* 0x001b600501007387 */ /* 0x0003e20000100800 */
[C---:B------:R-:W-:Y:S02]  /*07a0*/  IADD3 R145, R137.reuse, 0xb, RZ ;  /* 0x0000000b89917810 */ /* 0x040fe40007ffe0ff */
[C---:B--2---:R-:W-:Y:S02]  /*07b0*/  IADD3 R8, R137.reuse, 0x6, RZ ;  /* 0x0000000689087810 */ /* 0x044fe40007ffe0ff */
[----:B------:R-:W-:Y:S01]  /*07c0*/  IADD3 R251, R137, 0xd, RZ ;  /* 0x0000000d89fb7810 */ /* 0x000fe20007ffe0ff */
[----:B---3--:R-:W-:Y:S01]  /*07d0*/  IMAD.MOV R7, RZ, RZ, -R3 ;  /* 0x000000ffff077224 */ /* 0x008fe200078e0a03 */
[----:B------:R-:W-:Y:S01]  /*07e0*/  IABS R121, R145 ;  /* 0x0000009100797213 */ /* 0x000fe20000000000 */
[----:B------:R-:W-:Y:S01]  /*07f0*/  IMAD.HI.U32 R3, R134, R9, RZ ;  /* 0x0000000986037227 */ /* 0x000fe200078e00ff */
[----:B------:R-:W-:Y:S01]  /*0800*/  STL [R1+0x1b64], R8 ;  /* 0x001b640801007387 */ /* 0x000fe20000100800 */
[----:B------:R-:W-:-:S02]  /*0810*/  IABS R119, R251 ;  /* 0x000000fb00777213 */ /* 0x000fc40000000000 */
[----:B-1----:R-:W-:Y:S01]  /*0820*/  IMAD.HI.U32 R5, R134, R129, RZ ;  /* 0x0000008186057227 */ /* 0x002fe200078e00ff */
[----:B------:R-:W-:Y:S01]  /*0830*/  IADD3 R130, -R3, RZ, RZ ;  /* 0x000000ff03827210 */ /* 0x000fe20007ffe1ff */
[----:B------:R1:W-:Y:S01]  /*0840*/  STL [R1+0x1b68], R10 ;  /* 0x001b680a01007387 */ /* 0x0003e20000100800 */
[C---:B------:R-:W-:Y:S01]  /*0850*/  IADD3 R252, R137.reuse, 0xc, RZ ;  /* 0x0000000c89fc7810 */ /* 0x040fe20007ffe0ff */
[----:B------:R-:W-:Y:S01]  /*0860*/  IMAD R131, R4, R7, R131 ;  /* 0x0000000704837224 */ /* 0x000fe200078e0283 */
[C---:B------:R-:W-:Y:S01]  /*0870*/  IADD3 R250, R137.reuse, 0xe, RZ ;  /* 0x0000000e89fa7810 */ /* 0x040fe20007ffe0ff */
[----:B------:R-:W-:Y:S01]  /*0880*/  IMAD.MOV R5, RZ, RZ, -R5 ;  /* 0x000000ffff057224 */ /* 0x000fe200078e0a05 */
[C---:B------:R-:W-:Y:S01]  /*0890*/  IADD3 R249, R137.reuse, 0xf, RZ ;  /* 0x0000000f89f97810 */ /* 0x040fe20007ffe0ff */
[C---:B------:R-:W-:Y:S01]  /*08a0*/  IMAD.HI.U32 R7, R134.reuse, R11, RZ ;  /* 0x0000000b86077227 */ /* 0x040fe200078e00ff */
[C---:B------:R-:W-:Y:S02]  /*08b0*/  IADD3 R248, R137.reuse, 0x10, RZ ;  /* 0x0000001089f87810 */ /* 0x040fe40007ffe0ff */
[----:B------:R-:W-:Y:S01]  /*08c0*/  IABS R117, R249 ;  /* 0x000000f900757213 */ /* 0x000fe20000000000 */
[----:B------:R-:W-:Y:S01]  /*08d0*/  IMAD.HI.U32 R3, R134, R127, RZ ;  /* 0x0000007f86037227 */ /* 0x000fe200078e00ff */
[C---:B------:R-:W-:Y:S01]  /*08e0*/  IADD3 R247, R137.reuse, 0x11, RZ ;  /* 0x0000001189f77810 */ /* 0x040fe20007ffe0ff */
[----:B-1----:R-:W1:Y:S01]  /*08f0*/  S2R R10, SR_TID.X ;  /* 0x00000000000a7919 */ /* 0x002e620000002100 */
[----:B------:R-:W-:Y:S01]  /*0900*/  IADD3 R244, R137, 0x14, RZ ;  /* 0x0000001489f47810 */ /* 0x000fe20007ffe0ff */
[C---:B------:R-:W-:Y:S01]  /*0910*/  IMAD R129, R4.reuse, R5, R129 ;  /* 0x0000000504817224 */ /* 0x040fe200078e0281 */
[----:B------:R-:W-:Y:S01]  /*0920*/  IABS R5, R8 ;  /* 0x0000000800057213 */ /* 0x000fe20000000000 */
[----:B------:R-:W-:Y:S01]  /*0930*/  IMAD.MOV R7, RZ, RZ, -R7 ;  /* 0x000000ffff077224 */ /* 0x000fe200078e0a07 */
[----:B------:R-:W-:Y:S01]  /*0940*/  IADD3 R3, -R3, RZ, RZ ;  /* 0x000000ff03037210 */ /* 0x000fe20007ffe1ff */
[C---:B------:R-:W-:Y:S01]  /*0950*/  IMAD R130, R4.reuse, R130, R9 ;  /* 0x0000008204827224 */ /* 0x040fe200078e0209 */
[C---:B------:R-:W-:Y:S01]  /*0960*/  IADD3 R9, R137.reuse, 0x8, RZ ;  /* 0x0000000889097810 */ /* 0x040fe20007ffe0ff */
[C---:B------:R-:W-:Y:S01]  /*0970*/  IMAD R128, R4.reuse, R7, R11 ;  /* 0x0000000704807224 */ /* 0x040fe200078e020b */
[----:B------:R-:W-:Y:S01]  /*0980*/  IADD3 R8, R137, 0x9, RZ ;  /* 0x0000000989087810 */ /* 0x000fe20007ffe0ff */
[----:B------:R-:W-:Y:S01]  /*0990*/  IMAD.MOV.U32 R7, RZ, RZ, R5 ;  /* 0x000000ffff077224 */ /* 0x000fe200078e0005 */
[----:B------:R-:W-:Y:S01]  /*09a0*/  IABS R11, R135 ;  /* 0x00000087000b7213 */ /* 0x000fe20000000000 */
[----:B------:R-:W-:Y:S01]  /*09b0*/  IMAD R127, R4, R3, R127 ;  /* 0x00000003047f7224 */ /* 0x000fe200078e027f */
[----:B------:R2:W-:Y:S01]  /*09c0*/  STL [R1+0x1b6c], R9 ;  /* 0x001b6c0901007387 */ /* 0x0005e20000100800 */
[----:B------:R-:W-:Y:S01]  /*09d0*/  IMAD.HI.U32 R3, R134, R7, RZ ;  /* 0x0000000786037227 */ /* 0x000fe200078e00ff */
[----:B------:R-:W-:-:S02]  /*09e0*/  IABS R123, R8 ;  /* 0x00000008007b7213 */ /* 0x000fc40000000000 */
[----:B------:R3:W-:Y:S01]  /*09f0*/  STL [R1+0x1b70], R8 ;  /* 0x001b700801007387 */ /* 0x0007e20000100800 */
[----:B------:R-:W-:Y:S01]  /*0a00*/  IMAD.MOV R126, RZ, RZ, -R3 ;  /* 0x000000ffff7e7224 */ /* 0x000fe200078e0a03 */
[----:B------:R-:W-:Y:S01]  /*0a10*/  IABS R115, R247 ;  /* 0x000000f700737213 */ /* 0x000fe20000000000 */
[----:B------:R-:W-:Y:S01]  /*0a20*/  IMAD.HI.U32 R3, R134, R125, RZ ;  /* 0x0000007d86037227 */ /* 0x000fe200078e00ff */
[C---:B------:R-:W-:Y:S01]  /*0a30*/  IADD3 R246, R137.reuse, 0x12, RZ ;  /* 0x0000001289f67810 */ /* 0x040fe20007ffe0ff */
[----:B------:R-:W-:Y:S01]  /*0a40*/  STL [R1+0x1b74], R135 ;  /* 0x001b748701007387 */ /* 0x000fe20000100800 */
[----:B--2---:R-:W-:Y:S01]  /*0a50*/  IABS R9, R9 ;  /* 0x0000000900097213 */ /* 0x004fe20000000000 */
[----:B------:R-:W-:Y:S01]  /*0a60*/  IMAD R126, R4, R126, R7 ;  /* 0x0000007e047e7224 */ /* 0x000fe200078e0207 */
[----:B------:R-:W-:Y:S01]  /*0a70*/  IADD3 R245, R137, 0x13, RZ ;  /* 0x0000001389f57810 */ /* 0x000fe20007ffe0ff */
[C---:B------:R-:W-:Y:S01]  /*0a80*/  IMAD.HI.U32 R7, R134.reuse, R123, RZ ;  /* 0x0000007b86077227 */ /* 0x040fe200078e00ff */
[----:B---3--:R-:W-:Y:S01]  /*0a90*/  IADD3 R8, -R3, RZ, RZ ;  /* 0x000000ff03087210 */ /* 0x008fe20007ffe1ff */
[----:B------:R2:W-:Y:S01]  /*0aa0*/  STL [R1+0x1b78], R145 ;  /* 0x001b789101007387 */ /* 0x0005e20000100800 */
[----:B------:R-:W-:Y:S01]  /*0ab0*/  IABS R113, R245 ;  /* 0x000000f500717213 */ /* 0x000fe20000000000 */
[C---:B------:R-:W-:Y:S01]  /*0ac0*/  IMAD.HI.U32 R3, R134.reuse, R11, RZ ;  /* 0x0000000b86037227 */ /* 0x040fe200078e00ff */
[C---:B------:R-:W-:Y:S01]  /*0ad0*/  IADD3 R243, R137.reuse, 0x15, RZ ;  /* 0x0000001589f37810 */ /* 0x040fe20007ffe0ff */
[----:B------:R-:W-:Y:S01]  /*0ae0*/  STL [R1+0x1b7c], R252 ;  /* 0x001b7cfc01007387 */ /* 0x000fe20000100800 */
[----:B------:R-:W-:Y:S01]  /*0af0*/  IADD3 R241, R137, 0x17, RZ ;  /* 0x0000001789f17810 */ /* 0x000fe20007ffe0ff */
[----:B------:R-:W-:Y:S01]  /*0b00*/  IMAD.HI.U32 R5, R134, R9, RZ ;  /* 0x0000000986057227 */ /* 0x000fe200078e00ff */
[----:B------:R-:W-:Y:S01]  /*0b10*/  IADD3 R3, -R3, RZ, RZ ;  /* 0x000000ff03037210 */ /* 0x000fe20007ffe1ff */
[----:B------:R-:W-:Y:S01]  /*0b20*/  STL [R1+0x1b80], R251 ;  /* 0x001b80fb01007387 */ /* 0x000fe20000100800 */
[----:B------:R-:W-:Y:S01]  /*0b30*/  IABS R111, R243 ;  /* 0x000000f3006f7213 */ /* 0x000fe20000000000 */
[----:B------:R-:W-:Y:S01]  /*0b40*/  IMAD.MOV R5, RZ, RZ, -R5 ;  /* 0x000000ffff057224 */ /* 0x000fe200078e0a05 */
[C---:B------:R-:W-:Y:S01]  /*0b50*/  IADD3 R240, R137.reuse, 0x18, RZ ;  /* 0x0000001889f07810 */ /* 0x040fe20007ffe0ff */
[----:B------:R-:W-:Y:S01]  /*0b60*/  IMAD.MOV R7, RZ, RZ, -R7 ;  /* 0x000000ffff077224 */ /* 0x000fe200078e0a07 */
[C---:B------:R-:W-:Y:S01]  /*0b70*/  IADD3 R242, R137.reuse, 0x16, RZ ;  /* 0x0000001689f27810 */ /* 0x040fe20007ffe0ff */
[----:B------:R-:W-:Y:S01]  /*0b80*/  IMAD R122, R4, R3, R11 ;  /* 0x00000003047a7224 */ /* 0x000fe200078e020b */
[----:B------:R-:W-:Y:S01]  /*0b90*/  IABS R11, R250 ;  /* 0x000000fa000b7213 */ /* 0x000fe20000000000 */
[----:B------:R-:W-:Y:S01]  /*0ba0*/  IMAD.HI.U32 R3, R134, R121, RZ ;  /* 0x0000007986037227 */ /* 0x000fe200078e00ff */
[----:B------:R-:W-:Y:S01]  /*0bb0*/  IABS R109, R241 ;  /* 0x000000f1006d7213 */ /* 0x000fe20000000000 */
[----:B------:R-:W-:Y:S01]  /*0bc0*/  STL [R1+0x1b84], R250 ;  /* 0x001b84fa01007387 */ /* 0x000fe20000100800 */
[C---:B------:R-:W-:Y:S01]  /*0bd0*/  IADD3 R239, R137.reuse, 0x19, RZ ;  /* 0x0000001989ef7810 */ /* 0x040fe20007ffe0ff */
[C---:B------:R-:W-:Y:S01]  /*0be0*/  IMAD R124, R4.reuse, R5, R9 ;  /* 0x00000005047c7224 */ /* 0x040fe200078e0209 */
[----:B------:R-:W-:Y:S01]  /*0bf0*/  IABS R9, R252 ;  /* 0x000000fc00097213 */ /* 0x000fe20000000000 */
[----:B------:R-:W-:Y:S01]  /*0c00*/  IMAD R123, R4, R7, R123 ;  /* 0x00000007047b7224 */ /* 0x000fe200078e027b */
[----:B------:R-:W-:Y:S01]  /*0c10*/  IABS R107, R239 ;  /* 0x000000ef006b7213 */ /* 0x000fe20000000000 */
[C---:B------:R-:W-:Y:S01]  /*0c20*/  IMAD.HI.U32 R5, R134.reuse, R119, RZ ;  /* 0x0000007786057227 */ /* 0x040fe200078e00ff */
[C---:B------:R-:W-:Y:S01]  /*0c30*/  IADD3 R238, R137.reuse, 0x1a, RZ ;  /* 0x0000001a89ee7810 */ /* 0x040fe20007ffe0ff */
[----:B------:R-:W-:Y:S01]  /*0c40*/  STL [R1+0x1b88], R249 ;  /* 0x001b88f901007387 */ /* 0x000fe20000100800 */
[----:B------:R-:W-:Y:S01]  /*0c50*/  IADD3 R237, R137, 0x1b, RZ ;  /* 0x0000001b89ed7810 */ /* 0x000fe20007ffe0ff */
[----:B------:R-:W-:Y:S01]  /*0c60*/  IMAD.MOV R7, RZ, RZ, -R3 ;  /* 0x000000ffff077224 */ /* 0x000fe200078e0a03 */
[----:B------:R-:W-:Y:S01]  /*0c70*/  IADD3 R5, -R5, RZ, RZ ;  /* 0x000000ff05057210 */ /* 0x000fe20007ffe1ff */
[----:B------:R-:W-:Y:S01]  /*0c80*/  IMAD.HI.U32 R3, R134, R9, RZ ;  /* 0x0000000986037227 */ /* 0x000fe200078e00ff */
[----:B------:R-:W-:Y:S01]  /*0c90*/  IABS R105, R237 ;  /* 0x000000ed00697213 */ /* 0x000fe20000000000 */
[----:B------:R-:W-:Y:S01]  /*0ca0*/  STL [R1+0x1b8c], R248 ;  /* 0x001b8cf801007387 */ /* 0x000fe20000100800 */
[C---:B------:R-:W-:Y:S01]  /*0cb0*/  IADD3 R236, R137.reuse, 0x1c, RZ ;  /* 0x0000001c89ec7810 */ /* 0x040fe20007ffe0ff */
[----:B------:R-:W-:Y:S01]  /*0cc0*/  IMAD R121, R4, R7, R121 ;  /* 0x0000000704797224 */ /* 0x000fe200078e0279 */
[C---:B------:R-:W-:Y:S01]  /*0cd0*/  IADD3 R235, R137.reuse, 0x1e, RZ ;  /* 0x0000001e89eb7810 */ /* 0x040fe20007ffe0ff */
[----:B------:R-:W-:Y:S01]  /*0ce0*/  IMAD.HI.U32 R7, R134, R11, RZ ;  /* 0x0000000b86077227 */ /* 0x000fe200078e00ff */
[C---:B------:R-:W-:Y:S01]  /*0cf0*/  IADD3 R141, R137.reuse, 0x1d, RZ ;  /* 0x0000001d898d7810 */ /* 0x040fe20007ffe0ff */
[----:B------:R-:W-:Y:S01]  /*0d00*/  STL [R1+0x1b90], R247 ;  /* 0x001b90f701007387 */ /* 0x000fe20000100800 */
[C---:B------:R-:W-:Y:S01]  /*0d10*/  IADD3 R234, R137.reuse, 0x1f, RZ ;  /* 0x0000001f89ea7810 */ /* 0x040fe20007ffe0ff */
[----:B------:R-:W-:Y:S01]  /*0d20*/  IMAD.MOV R120, RZ, RZ, -R3 ;  /* 0x000000ffff787224 */ /* 0x000fe200078e0a03 */
[----:B------:R-:W-:Y:S01]  /*0d30*/  IABS R103, R141 ;  /* 0x0000008d00677213 */ /* 0x000fe20000000000 */
[----:B------:R-:W-:Y:S01]  /*0d40*/  IMAD.MOV R7, RZ, RZ, -R7 ;  /* 0x000000ffff077224 */ /* 0x000fe200078e0a07 */
[----:B------:R-:W-:Y:S01]  /*0d50*/  IABS R101, R234 ;  /* 0x000000ea00657213 */ /* 0x000fe20000000000 */
[----:B------:R-:W-:Y:S01]  /*0d60*/  IMAD R119, R4, R5, R119 ;  /* 0x0000000504777224 */ /* 0x000fe200078e0277 */
[----:B------:R-:W-:Y:S01]  /*0d70*/  IABS R5, R248 ;  /* 0x000000f800057213 */ /* 0x000fe20000000000 */
[----:B------:R-:W-:Y:S01]  /*0d80*/  IMAD.HI.U32 R3, R134, R117, RZ ;  /* 0x0000007586037227 */ /* 0x000fe200078e00ff */
[C---:B------:R-:W-:Y:S01]  /*0d90*/  IADD3 R232, R137.reuse, 0x21, RZ ;  /* 0x0000002189e87810 */ /* 0x040fe20007ffe0ff */
[----:B------:R-:W-:Y:S01]  /*0da0*/  STL [R1+0x1b94], R246 ;  /* 0x001b94f601007387 */ /* 0x000fe20000100800 */
[C---:B------:R-:W-:Y:S01]  /*0db0*/  IADD3 R233, R137.reuse, 0x20, RZ ;  /* 0x0000002089e97810 */ /* 0x040fe20007ffe0ff */
[C---:B------:R-:W-:Y:S01]  /*0dc0*/  IMAD R118, R4.reuse, R7, R11 ;  /* 0x0000000704767224 */ /* 0x040fe200078e020b */
[----:B------:R-:W-:Y:S01]  /*0dd0*/  MOV R7, R5 ;  /* 0x0000000500077202 */ /* 0x000fe20000000f00 */
[----:B------:R-:W-:Y:S01]  /*0de0*/  IMAD.MOV R3, RZ, RZ, -R3 ;  /* 0x000000ffff037224 */ /* 0x000fe200078e0a03 */
[----:B------:R-:W-:Y:S01]  /*0df0*/  IABS R11, R244 ;  /* 0x000000f4000b7213 */ /* 0x000fe20000000000 */
[C---:B------:R-:W-:Y:S01]  /*0e00*/  IMAD R125, R4.reuse, R8, R125 ;  /* 0x00000008047d7224 */ /* 0x040fe200078e027d */
[----:B------:R-:W-:Y:S01]  /*0e10*/  IABS R99, R232 ;  /* 0x000000e800637213 */ /* 0x000fe20000000000 */
[----:B------:R-:W-:Y:S01]  /*0e20*/  IMAD R117, R4, R3, R117 ;  /* 0x0000000304757224 */ /* 0x000fe200078e0275 */
[C---:B------:R-:W-:Y:S01]  /*0e30*/  IADD3 R231, R137.reuse, 0x22, RZ ;  /* 0x0000002289e77810 */ /* 0x040fe20007ffe0ff */
[C---:B------:R-:W-:Y:S01]  /*0e40*/  IMAD.HI.U32 R3, R134.reuse, R7, RZ ;  /* 0x0000000786037227 */ /* 0x040fe200078e00ff */
[C---:B------:R-:W-:Y:S01]  /*0e50*/  IADD3 R230, R137.reuse, 0x23, RZ ;  /* 0x0000002389e67810 */ /* 0x040fe20007ffe0ff */
[----:B------:R-:W-:Y:S01]  /*0e60*/  STL [R1+0x1b98], R245 ;  /* 0x001b98f501007387 */ /* 0x000fe20000100800 */
[C---:B------:R-:W-:Y:S01]  /*0e70*/  IADD3 R229, R137.reuse, 0x24, RZ ;  /* 0x0000002489e57810 */ /* 0x040fe20007ffe0ff */
[----:B------:R-:W-:Y:S01]  /*0e80*/  IMAD.MOV R116, RZ, RZ, -R3 ;  /* 0x000000ffff747224 */ /* 0x000fe200078e0a03 */
[----:B------:R-:W-:Y:S01]  /*0e90*/  IABS R97, R230 ;  /* 0x000000e600617213 */ /* 0x000fe20000000000 */
[----:B------:R-:W-:Y:S01]  /*0ea0*/  IMAD.HI.U32 R3, R134, R115, RZ ;  /* 0x0000007386037227 */ /* 0x000fe200078e00ff */
[C---:B------:R-:W-:Y:S01]  /*0eb0*/  IADD3 R228, R137.reuse, 0x25, RZ ;  /* 0x0000002589e47810 */ /* 0x040fe20007ffe0ff */
[----:B------:R-:W-:Y:S01]  /*0ec0*/  STL [R1+0x1b9c], R244 ;  /* 0x001b9cf401007387 */ /* 0x000fe20000100800 */
[C---:B------:R-:W-:Y:S01]  /*0ed0*/  IADD3 R225, R137.reuse, 0x28, RZ ;  /* 0x0000002889e17810 */ /* 0x040fe20007ffe0ff */
[----:B------:R-:W-:Y:S01]  /*0ee0*/  IMAD R120, R4, R120, R9 ;  /* 0x0000007804787224 */ /* 0x000fe200078e0209 */
[----:B------:R-:W-:Y:S01]  /*0ef0*/  IABS R9, R246 ;  /* 0x000000f600097213 */ /* 0x000fe20000000000 */
[----:B------:R-:W-:Y:S01]  /*0f00*/  IMAD.MOV R8, RZ, RZ, -R3 ;  /* 0x000000ffff087224 */ /* 0x000fe200078e0a03 */
[----:B------:R-:W-:Y:S01]  /*0f10*/  IABS R95, R228 ;  /* 0x000000e4005f7213 */ /* 0x000fe20000000000 */
[----:B------:R-:W-:Y:S01]  /*0f20*/  IMAD.HI.U32 R3, R134, R11, RZ ;  /* 0x0000000b86037227 */ /* 0x000fe200078e00ff */
[C---:B------:R-:W-:Y:S01]  /*0f30*/  IADD3 R227, R137.reuse, 0x26, RZ ;  /* 0x0000002689e37810 */ /* 0x040fe20007ffe0ff */
[----:B------:R-:W-:Y:S01]  /*0f40*/  STL [R1+0x1ba0], R243 ;  /* 0x001ba0f301007387 */ /* 0x000fe20000100800 */
[C---:B------:R-:W-:Y:S01]  /*0f50*/  IADD3 R226, R137.reuse, 0x27, RZ ;  /* 0x0000002789e27810 */ /* 0x040fe20007ffe0ff */
[----:B------:R-:W-:Y:S01]  /*0f60*/  IMAD R116, R4, R116, R7 ;  /* 0x0000007404747224 */ /* 0x000fe200078e0207 */
[C---:B------:R-:W-:Y:S01]  /*0f70*/  IADD3 R224, R137.reuse, 0x29, RZ ;  /* 0x0000002989e07810 */ /* 0x040fe20007ffe0ff */
[----:B------:R-:W-:Y:S01]  /*0f80*/  IMAD.MOV R3, RZ, RZ, -R3 ;  /* 0x000000ffff037224 */ /* 0x000fe200078e0a03 */
[----:B------:R-:W-:Y:S01]  /*0f90*/  IABS R93, R226 ;  /* 0x000000e2005d7213 */ /* 0x000fe20000000000 */
[C---:B------:R-:W-:Y:S01]  /*0fa0*/  IMAD.HI.U32 R5, R134.reuse, R9, RZ ;  /* 0x0000000986057227 */ /* 0x040fe200078e00ff */
[----:B------:R-:W-:Y:S01]  /*0fb0*/  IADD3 R222, R137, 0x2b, RZ ;  /* 0x0000002b89de7810 */ /* 0x000fe20007ffe0ff */
[----:B------:R-:W-:Y:S01]  /*0fc0*/  STL [R1+0x1ba4], R242 ;  /* 0x001ba4f201007387 */ /* 0x000fe20000100800 */
[----:B------:R-:W-:Y:S01]  /*0fd0*/  IABS R91, R224 ;  /* 0x000000e0005b7213 */ /* 0x000fe20000000000 */
[----:B------:R-:W-:Y:S01]  /*0fe0*/  IMAD.HI.U32 R7, R134, R113, RZ ;  /* 0x0000007186077227 */ /* 0x000fe200078e00ff */
[----:B------:R-:W-:Y:S01]  /*0ff0*/  IADD3 R5, -R5, RZ, RZ ;  /* 0x000000ff05057210 */ /* 0x000fe20007ffe1ff */
[----:B------:R-:W-:Y:S01]  /*1000*/  STL [R1+0x1ba8], R241 ;  /* 0x001ba8f101007387 */ /* 0x000fe20000100800 */
[----:B------:R-:W-:Y:S01]  /*1010*/  IABS R89, R222 ;  /* 0x000000de00597213 */ /* 0x000fe20000000000 */
[----:B------:R-:W-:Y:S01]  /*1020*/  IMAD R112, R4, R3, R11 ;  /* 0x0000000304707224 */ /* 0x000fe200078e020b */
[----:B------:R-:W-:Y:S01]  /*1030*/  IABS R11, R240 ;  /* 0x000000f0000b7213 */ /* 0x000fe20000000000 */
[----:B------:R-:W-:Y:S01]  /*1040*/  IMAD.MOV R7, RZ, RZ, -R7 ;  /* 0x000000ffff077224 */ /* 0x000fe200078e0a07 */
[C---:B------:R-:W-:Y:S01]  /*1050*/  IADD3 R223, R137.reuse, 0x2a, RZ ;  /* 0x0000002a89df7810 */ /* 0x040fe20007ffe0ff */
[----:B------:R-:W-:Y:S01]  /*1060*/  IMAD.HI.U32 R3, R134, R111, RZ ;  /* 0x0000006f86037227 */ /* 0x000fe200078e00ff */
[C---:B------:R-:W-:Y:S01]  /*1070*/  IADD3 R221, R137.reuse, 0x2c, RZ ;  /* 0x0000002c89dd7810 */ /* 0x040fe20007ffe0ff */
[----:B------:R-:W-:Y:S01]  /*1080*/  STL [R1+0x1bac], R240 ;  /* 0x001bacf001007387 */ /* 0x000fe20000100800 */
[----:B------:R-:W-:Y:S01]  /*1090*/  IADD3 R220, R137, 0x2d, RZ ;  /* 0x0000002d89dc7810 */ /* 0x000fe20007ffe0ff */
[C---:B------:R-:W-:Y:S01]  /*10a0*/  IMAD R113, R4.reuse, R7, R113 ;  /* 0x0000000704717224 */ /* 0x040fe200078e0271 */
[----:B------:R-:W-:Y:S01]  /*10b0*/  IADD3 R7, -R3, RZ, RZ ;  /* 0x000000ff03077210 */ /* 0x000fe20007ffe1ff */
[----:B------:R-:W-:Y:S01]  /*10c0*/  IMAD R114, R4, R5, R9 ;  /* 0x0000000504727224 */ /* 0x000fe200078e0209 */
[----:B------:R-:W-:Y:S01]  /*10d0*/  IABS R9, R242 ;  /* 0x000000f200097213 */ /* 0x000fe20000000000 */
[----:B------:R-:W-:Y:S01]  /*10e0*/  IMAD.HI.U32 R5, R134, R109, RZ ;  /* 0x0000006d86057227 */ /* 0x000fe200078e00ff */
[----:B------:R-:W-:Y:S01]  /*10f0*/  IABS R87, R220 ;  /* 0x000000dc00577213 */ /* 0x000fe20000000000 */
[----:B------:R-:W-:Y:S01]  /*1100*/  STL [R1+0x1bb0], R239 ;  /* 0x001bb0ef01007387 */ /* 0x000fe20000100800 */
[C---:B------:R-:W-:Y:S01]  /*1110*/  IADD3 R219, R137.reuse, 0x2e, RZ ;  /* 0x0000002e89db7810 */ /* 0x040fe20007ffe0ff */
[----:B------:R-:W-:Y:S01]  /*1120*/  IMAD R111, R4, R7, R111 ;  /* 0x00000007046f7224 */ /* 0x000fe200078e026f */
[C---:B------:R-:W-:Y:S01]  /*1130*/  IADD3 R140, R137.reuse, 0x2f, RZ ;  /* 0x0000002f898c7810 */ /* 0x040fe20007ffe0ff */
[C---:B------:R-:W-:Y:S01]  /*1140*/  IMAD.HI.U32 R7, R134.reuse, R11, RZ ;  /* 0x0000000b86077227 */ /* 0x040fe200078e00ff */
[----:B------:R-:W-:Y:S01]  /*1150*/  IADD3 R216, R137, 0x32, RZ ;  /* 0x0000003289d87810 */ /* 0x000fe20007ffe0ff */
[----:B------:R-:W-:Y:S01]  /*1160*/  STL [R1+0x1bb4], R238 ;  /* 0x001bb4ee01007387 */ /* 0x000fe20000100800 */
[----:B------:R-:W-:Y:S01]  /*1170*/  IABS R85, R140 ;  /* 0x0000008c00557213 */ /* 0x000fe20000000000 */
[----:B------:R-:W-:Y:S01]  /*1180*/  IMAD.HI.U32 R3, R134, R9, RZ ;  /* 0x0000000986037227 */ /* 0x000fe200078e00ff */
[----:B------:R-:W-:Y:S01]  /*1190*/  IADD3 R7, -R7, RZ, RZ ;  /* 0x000000ff07077210 */ /* 0x000fe20007ffe1ff */
[----:B------:R-:W-:Y:S01]  /*11a0*/  STL [R1+0x1bb8], R237 ;  /* 0x001bb8ed01007387 */ /* 0x000fe20000100800 */
[C---:B------:R-:W-:Y:S01]  /*11b0*/  IADD3 R218, R137.reuse, 0x30, RZ ;  /* 0x0000003089da7810 */ /* 0x040fe20007ffe0ff */
        /* <DEDUP_REMOVED lines=9> */
[----:B------:R-:W-:Y:S01]  /*1250*/  IABS R81, R215 ;  /* 0x000000d700517213 */ /* 0x000fe20000000000 */
[----:B------:R-:W-:Y:S01]  /*1260*/  IMAD.MOV R3, RZ, RZ, -R3 ;  /* 0x000000ffff037224 */ /* 0x000fe200078e0a03 */
[C---:B------:R-:W-:Y:S01]  /*1270*/  IADD3 R213, R137.reuse, 0x35, RZ ;  /* 0x0000003589d57810 */ /* 0x040fe20007ffe0ff */
[C---:B------:R-:W-:Y:S01]  /*1280*/  IMAD R108, R4.reuse, R7, R11 ;  /* 0x00000007046c7224 */ /* 0x040fe200078e020b */
[----:B------:R-:W-:Y:S01]  /*1290*/  IABS R11, R235 ;  /* 0x000000eb000b7213 */ /* 0x000fe20000000000 */
[----:B------:R-:W-:Y:S01]  /*12a0*/  IMAD.MOV.U32 R7, RZ, RZ, R5 ;  /* 0x000000ffff077224 */ /* 0x000fe200078e0005 */
[C---:B------:R-:W-:Y:S01]  /*12b0*/  IADD3 R212, R137.reuse, 0x36, RZ ;  /* 0x0000003689d47810 */ /* 0x040fe20007ffe0ff */
[----:B------:R-:W-:Y:S01]  /*12c0*/  IMAD R107, R4, R3, R107 ;  /* 0x00000003046b7224 */ /* 0x000fe200078e026b */
[C---:B------:R-:W-:Y:S01]  /*12d0*/  IADD3 R214, R137.reuse, 0x34, RZ ;  /* 0x0000003489d67810 */ /* 0x040fe20007ffe0ff */
[----:B------:R-:W-:Y:S01]  /*12e0*/  IMAD.HI.U32 R3, R134, R7, RZ ;  /* 0x0000000786037227 */ /* 0x000fe200078e00ff */
[----:B------:R-:W-:Y:S01]  /*12f0*/  IABS R79, R213 ;  /* 0x000000d5004f7213 */ /* 0x000fe20000000000 */
[----:B------:R3:W-:Y:S01]  /*1300*/  STL [R1+0x1bc0], R141 ;  /* 0x001bc08d01007387 */ /* 0x0007e20000100800 */
[----:B------:R-:W-:Y:S01]  /*1310*/  IADD3 R211, R137, 0x37, RZ ;  /* 0x0000003789d37810 */ /* 0x000fe20007ffe0ff */
[----:B------:R-:W-:Y:S01]  /*1320*/  IMAD R110, R4, R110, R9 ;  /* 0x0000006e046e7224 */ /* 0x000fe200078e0209 */
[----:B------:R-:W-:Y:S01]  /*1330*/  IADD3 R106, -R3, RZ, RZ ;  /* 0x000000ff036a7210 */ /* 0x000fe20007ffe1ff */
[----:B------:R-:W-:Y:S01]  /*1340*/  IMAD.HI.U32 R3, R134, R105, RZ ;  /* 0x0000006986037227 */ /* 0x000fe200078e00ff */
[----:B------:R-:W-:Y:S01]  /*1350*/  IABS R9, R236 ;  /* 0x000000ec00097213 */ /* 0x000fe20000000000 */
[----:B------:R-:W-:Y:S01]  /*1360*/  STL [R1+0x1bc4], R235 ;  /* 0x001bc4eb01007387 */ /* 0x000fe20000100800 */
[----:B------:R-:W-:Y:S01]  /*1370*/  IABS R77, R211 ;  /* 0x000000d3004d7213 */ /* 0x000fe20000000000 */
[----:B------:R-:W-:Y:S01]  /*1380*/  IMAD R115, R4, R8, R115 ;  /* 0x0000000804737224 */ /* 0x000fe200078e0273 */
[C---:B------:R-:W-:Y:S01]  /*1390*/  IADD3 R210, R137.reuse, 0x38, RZ ;  /* 0x0000003889d27810 */ /* 0x040fe20007ffe0ff */
[----:B------:R-:W-:Y:S01]  /*13a0*/  IMAD.MOV R8, RZ, RZ, -R3 ;  /* 0x000000ffff087224 */ /* 0x000fe200078e0a03 */
[C---:B------:R-:W-:Y:S01]  /*13b0*/  IADD3 R209, R137.reuse, 0x39, RZ ;  /* 0x0000003989d17810 */ /* 0x040fe20007ffe0ff */
[C---:B------:R-:W-:Y:S01]  /*13c0*/  IMAD.HI.U32 R5, R134.reuse, R9, RZ ;  /* 0x0000000986057227 */ /* 0x040fe200078e00ff */
[C---:B------:R-:W-:Y:S01]  /*13d0*/  IADD3 R208, R137.reuse, 0x3a, RZ ;  /* 0x0000003a89d07810 */ /* 0x040fe20007ffe0ff */
[----:B------:R-:W-:Y:S01]  /*13e0*/  STL [R1+0x1bc8], R234 ;  /* 0x001bc8ea01007387 */ /* 0x000fe20000100800 */
[----:B------:R-:W-:Y:S01]  /*13f0*/  IABS R75, R209 ;  /* 0x000000d1004b7213 */ /* 0x000fe20000000000 */
[----:B------:R-:W-:Y:S01]  /*1400*/  IMAD.HI.U32 R3, R134, R11, RZ ;  /* 0x0000000b86037227 */ /* 0x000fe200078e00ff */
[C---:B------:R-:W-:Y:S01]  /*1410*/  IADD3 R206, R137.reuse, 0x3c, RZ ;  /* 0x0000003c89ce7810 */ /* 0x040fe20007ffe0ff */
[----:B------:R-:W-:Y:S01]  /*1420*/  STL [R1+0x1bcc], R233 ;  /* 0x001bcce901007387 */ /* 0x000fe20000100800 */
[C---:B------:R-:W-:Y:S01]  /*1430*/  IADD3 R207, R137.reuse, 0x3b, RZ ;  /* 0x0000003b89cf7810 */ /* 0x040fe20007ffe0ff */
[----:B------:R-:W-:Y:S01]  /*1440*/  IMAD R106, R4, R106, R7 ;  /* 0x0000006a046a7224 */ /* 0x000fe200078e0207 */
[----:B------:R-:W-:Y:S01]  /*1450*/  IADD3 R205, R137, 0x3d, RZ ;  /* 0x0000003d89cd7810 */ /* 0x000fe20007ffe0ff */
[----:B------:R-:W-:Y:S01]  /*1460*/  IMAD.HI.U32 R7, R134, R103, RZ ;  /* 0x0000006786077227 */ /* 0x000fe200078e00ff */
[----:B------:R-:W-:Y:S01]  /*1470*/  IABS R73, R207 ;  /* 0x000000cf00497213 */ /* 0x000fe20000000000 */
[----:B------:R-:W-:Y:S01]  /*1480*/  STL [R1+0x1bd0], R232 ;  /* 0x001bd0e801007387 */ /* 0x000fe20000100800 */
[----:B------:R-:W-:Y:S01]  /*1490*/  IABS R71, R205 ;  /* 0x000000cd00477213 */ /* 0x000fe20000000000 */
[----:B------:R-:W-:Y:S01]  /*14a0*/  IMAD.MOV R5, RZ, RZ, -R5 ;  /* 0x000000ffff057224 */ /* 0x000fe200078e0a05 */
[----:B------:R-:W-:Y:S01]  /*14b0*/  IADD3 R7, -R7, RZ, RZ ;  /* 0x000000ff07077210 */ /* 0x000fe20007ffe1ff */
[----:B------:R-:W-:Y:S01]  /*14c0*/  IMAD.MOV R3, RZ, RZ, -R3 ;  /* 0x000000ffff037224 */ /* 0x000fe200078e0a03 */
[C---:B------:R-:W-:Y:S01]  /*14d0*/  IADD3 R203, R137.reuse, 0x3f, RZ ;  /* 0x0000003f89cb7810 */ /* 0x040fe20007ffe0ff */
[C---:B------:R-:W-:Y:S01]  /*14e0*/  IMAD R104, R4.reuse, R5, R9 ;  /* 0x0000000504687224 */ /* 0x040fe200078e0209 */
[----:B------:R-:W-:Y:S01]  /*14f0*/  IABS R9, R233 ;  /* 0x000000e900097213 */ /* 0x000fe20000000000 */
[----:B------:R-:W-:Y:S01]  /*1500*/  IMAD R102, R4, R3, R11 ;  /* 0x0000000304667224 */ /* 0x000fe200078e020b */
[----:B------:R-:W-:Y:S01]  /*1510*/  IABS R11, R231 ;  /* 0x000000e7000b7213 */ /* 0x000fe20000000000 */
[----:B------:R-:W-:Y:S01]  /*1520*/  IMAD.HI.U32 R3, R134, R101, RZ ;  /* 0x0000006586037227 */ /* 0x000fe200078e00ff */
[C---:B------:R-:W-:Y:S01]  /*1530*/  IADD3 R204, R137.reuse, 0x3e, RZ ;  /* 0x0000003e89cc7810 */ /* 0x040fe20007ffe0ff */
        /* <DEDUP_REMOVED lines=13> */
[----:B------:R-:W-:Y:S01]  /*1610*/  IADD3 R197, R137, 0x46, RZ ;  /* 0x0000004689c57810 */ /* 0x000fe20007ffe0ff */
[----:B------:R-:W-:Y:S01]  /*1620*/  IMAD R101, R4, R7, R101 ;  /* 0x0000000704657224 */ /* 0x000fe200078e0265 */
[----:B------:R-:W-:Y:S01]  /*1630*/  IADD3 R100, -R3, RZ, RZ ;  /* 0x000000ff03647210 */ /* 0x000fe20007ffe1ff */
[----:B------:R-:W-:Y:S01]  /*1640*/  IMAD.MOV R5, RZ, RZ, -R5 ;  /* 0x000000ffff057224 */ /* 0x000fe200078e0a05 */
[----:B------:R-:W-:Y:S01]  /*1650*/  IABS R65, R200 ;  /* 0x000000c800417213 */ /* 0x000fe20000000000 */
[C---:B------:R-:W-:Y:S01]  /*1660*/  IMAD.HI.U32 R7, R134.reuse, R11, RZ ;  /* 0x0000000b86077227 */ /* 0x040fe200078e00ff */
[C---:B------:R-:W-:Y:S01]  /*1670*/  IADD3 R199, R137.reuse, 0x44, RZ ;  /* 0x0000004489c77810 */ /* 0x040fe20007ffe0ff */
[----:B------:R-:W-:Y:S01]  /*1680*/  STL [R1+0x1be0], R228 ;  /* 0x001be0e401007387 */ /* 0x000fe20000100800 */
[C---:B------:R-:W-:Y:S01]  /*1690*/  IADD3 R198, R137.reuse, 0x45, RZ ;  /* 0x0000004589c67810 */ /* 0x040fe20007ffe0ff */
[----:B------:R-:W-:Y:S01]  /*16a0*/  IMAD.HI.U32 R3, R134, R97, RZ ;  /* 0x0000006186037227 */ /* 0x000fe200078e00ff */
[----:B------:R-:W-:Y:S01]  /*16b0*/  IADD3 R196, R137, 0x47, RZ ;  /* 0x0000004789c47810 */ /* 0x000fe20007ffe0ff */
[----:B------:R-:W-:Y:S01]  /*16c0*/  STL [R1+0x1be4], R227 ;  /* 0x001be4e301007387 */ /* 0x000fe20000100800 */
[----:B------:R-:W-:Y:S01]  /*16d0*/  IABS R63, R198 ;  /* 0x000000c6003f7213 */ /* 0x000fe20000000000 */
[C---:B------:R-:W-:Y:S01]  /*16e0*/  IMAD R99, R4.reuse, R5, R99 ;  /* 0x0000000504637224 */ /* 0x040fe200078e0263 */
[----:B------:R-:W-:Y:S01]  /*16f0*/  IABS R5, R229 ;  /* 0x000000e500057213 */ /* 0x000fe20000000000 */
[----:B------:R-:W-:Y:S01]  /*1700*/  IMAD.MOV R7, RZ, RZ, -R7 ;  /* 0x000000ffff077224 */ /* 0x000fe200078e0a07 */
[----:B------:R-:W-:Y:S01]  /*1710*/  IADD3 R3, -R3, RZ, RZ ;  /* 0x000000ff03037210 */ /* 0x000fe20007ffe1ff */
[C---:B------:R-:W-:Y:S01]  /*1720*/  IMAD R105, R4.reuse, R8, R105 ;  /* 0x0000000804697224 */ /* 0x040fe200078e0269 */
[C---:B------:R-:W-:Y:S01]  /*1730*/  IADD3 R194, R137.reuse, 0x49, RZ ;  /* 0x0000004989c27810 */ /* 0x040fe20007ffe0ff */
[C---:B------:R-:W-:Y:S01]  /*1740*/  IMAD R98, R4.reuse, R7, R11 ;  /* 0x0000000704627224 */ /* 0x040fe200078e020b */
[----:B------:R-:W-:Y:S01]  /*1750*/  IABS R11, R225 ;  /* 0x000000e1000b7213 */ /* 0x000fe20000000000 */
[----:B------:R-:W-:Y:S01]  /*1760*/  IMAD.MOV.U32 R7, RZ, RZ, R5 ;  /* 0x000000ffff077224 */ /* 0x000fe200078e0005 */
[----:B------:R-:W-:Y:S01]  /*1770*/  IABS R61, R196 ;  /* 0x000000c4003d7213 */ /* 0x000fe20000000000 */
[----:B------:R-:W-:Y:S01]  /*1780*/  IMAD R97, R4, R3, R97 ;  /* 0x0000000304617224 */ /* 0x000fe200078e0261 */
[----:B------:R-:W-:Y:S01]  /*1790*/  IABS R59, R194 ;  /* 0x000000c2003b7213 */ /* 0x000fe20000000000 */
[C---:B------:R-:W-:Y:S01]  /*17a0*/  IMAD.HI.U32 R3, R134.reuse, R7, RZ ;  /* 0x0000000786037227 */ /* 0x040fe200078e00ff */
[C---:B------:R-:W-:Y:S01]  /*17b0*/  IADD3 R195, R137.reuse, 0x48, RZ ;  /* 0x0000004889c37810 */ /* 0x040fe20007ffe0ff */
[----:B------:R-:W-:Y:S01]  /*17c0*/  STL [R1+0x1be8], R226 ;  /* 0x001be8e201007387 */ /* 0x000fe20000100800 */
[C---:B------:R-:W-:Y:S01]  /*17d0*/  IADD3 R193, R137.reuse, 0x4a, RZ ;  /* 0x0000004a89c17810 */ /* 0x040fe20007ffe0ff */
[----:B------:R-:W-:Y:S01]  /*17e0*/  IMAD.MOV R96, RZ, RZ, -R3 ;  /* 0x000000ffff607224 */ /* 0x000fe200078e0a03 */
[C---:B------:R-:W-:Y:S01]  /*17f0*/  IADD3 R192, R137.reuse, 0x4b, RZ ;  /* 0x0000004b89c07810 */ /* 0x040fe20007ffe0ff */
[----:B------:R-:W-:Y:S01]  /*1800*/  IMAD.HI.U32 R3, R134, R95, RZ ;  /* 0x0000005f86037227 */ /* 0x000fe200078e00ff */
[----:B------:R-:W-:Y:S01]  /*1810*/  IADD3 R191, R137, 0x4c, RZ ;  /* 0x0000004c89bf7810 */ /* 0x000fe20007ffe0ff */
[----:B------:R-:W-:Y:S01]  /*1820*/  STL [R1+0x1bec], R225 ;  /* 0x001bece101007387 */ /* 0x000fe20000100800 */
[----:B------:R-:W-:Y:S01]  /*1830*/  IABS R57, R192 ;  /* 0x000000c000397213 */ /* 0x000fe20000000000 */
[----:B------:R-:W-:Y:S01]  /*1840*/  IMAD R100, R4, R100, R9 ;  /* 0x0000006404647224 */ /* 0x000fe200078e0209 */
[----:B------:R-:W-:Y:S01]  /*1850*/  IADD3 R8, -R3, RZ, RZ ;  /* 0x000000ff03087210 */ /* 0x000fe20007ffe1ff */
[----:B------:R-:W-:Y:S01]  /*1860*/  IMAD.HI.U32 R3, R134, R11, RZ ;  /* 0x0000000b86037227 */ /* 0x000fe200078e00ff */
[----:B------:R-:W-:Y:S01]  /*1870*/  IABS R9, R227 ;  /* 0x000000e300097213 */ /* 0x000fe20000000000 */
[----:B------:R-:W-:Y:S01]  /*1880*/  STL [R1+0x1bf0], R224 ;  /* 0x001bf0e001007387 */ /* 0x000fe20000100800 */
[----:B------:R-:W-:Y:S01]  /*1890*/  IADD3 R190, R137, 0x4d, RZ ;  /* 0x0000004d89be7810 */ /* 0x000fe20007ffe0ff */
[----:B------:R-:W-:Y:S01]  /*18a0*/  IMAD R96, R4, R96, R7 ;  /* 0x0000006004607224 */ /* 0x000fe200078e0207 */
[----:B------:R-:W-:Y:S01]  /*18b0*/  IADD3 R3, -R3, RZ, RZ ;  /* 0x000000ff03037210 */ /* 0x000fe20007ffe1ff */
[C---:B------:R-:W-:Y:S01]  /*18c0*/  IMAD.HI.U32 R5, R134.reuse, R9, RZ ;  /* 0x0000000986057227 */ /* 0x040fe200078e00ff */
[----:B------:R-:W-:Y:S01]  /*18d0*/  IABS R55, R190 ;  /* 0x000000be00377213 */ /* 0x000fe20000000000 */
[----:B------:R-:W-:Y:S01]  /*18e0*/  STL [R1+0x1bf4], R223 ;  /* 0x001bf4df01007387 */ /* 0x000fe20000100800 */
[C---:B------:R-:W-:Y:S01]  /*18f0*/  IADD3 R187, R137.reuse, 0x50, RZ ;  /* 0x0000005089bb7810 */ /* 0x040fe20007ffe0ff */
[----:B------:R-:W-:Y:S01]  /*1900*/  IMAD.HI.U32 R7, R134, R93, RZ ;  /* 0x0000005d86077227 */ /* 0x000fe200078e00ff */
[C---:B------:R-:W-:Y:S01]  /*1910*/  IADD3 R189, R137.reuse, 0x4e, RZ ;  /* 0x0000004e89bd7810 */ /* 0x040fe20007ffe0ff */
[----:B------:R-:W-:Y:S01]  /*1920*/  STL [R1+0x1bf8], R222 ;  /* 0x001bf8de01007387 */ /* 0x000fe20000100800 */
[C---:B------:R-:W-:Y:S01]  /*1930*/  IADD3 R188, R137.reuse, 0x4f, RZ ;  /* 0x0000004f89bc7810 */ /* 0x040fe20007ffe0ff */
[----:B------:R-:W-:Y:S01]  /*1940*/  IMAD.MOV R5, RZ, RZ, -R5 ;  /* 0x000000ffff057224 */ /* 0x000fe200078e0a05 */
[C---:B------:R-:W-:Y:S01]  /*1950*/  IADD3 R186, R137.reuse, 0x51, RZ ;  /* 0x0000005189ba7810 */ /* 0x040fe20007ffe0ff */
[----:B------:R-:W-:Y:S01]  /*1960*/  IMAD.MOV R7, RZ, RZ, -R7 ;  /* 0x000000ffff077224 */ /* 0x000fe200078e0a07 */
[----:B------:R-:W-:Y:S01]  /*1970*/  IABS R53, R188 ;  /* 0x000000bc00357213 */ /* 0x000fe20000000000 */
        /* <DEDUP_REMOVED lines=9> */
[C---:B------:R-:W-:Y:S01]  /*1a10*/  IADD3 R183, R137.reuse, 0x54, RZ ;  /* 0x0000005489b77810 */ /* 0x040fe20007ffe0ff */
[C---:B------:R-:W-:Y:S01]  /*1a20*/  IMAD.HI.U32 R5, R134.reuse, R89, RZ ;  /* 0x0000005986057227 */ /* 0x040fe200078e00ff */
[----:B------:R-:W-:Y:S01]  /*1a30*/  IADD3 R185, R137, 0x52, RZ ;  /* 0x0000005289b97810 */ /* 0x000fe20007ffe0ff */
[----:B------:R-:W-:Y:S01]  /*1a40*/  STL [R1+0x1c00], R220 ;  /* 0x001c00dc01007387 */ /* 0x000fe20000100800 */
[----:B------:R-:W-:Y:S01]  /*1a50*/  IABS R49, R184 ;  /* 0x000000b800317213 */ /* 0x000fe20000000000 */
[----:B------:R-:W-:Y:S01]  /*1a60*/  IMAD.MOV R7, RZ, RZ, -R3 ;  /* 0x000000ffff077224 */ /* 0x000fe200078e0a03 */
[----:B------:R-:W-:Y:S01]  /*1a70*/  IADD3 R5, -R5, RZ, RZ ;  /* 0x000000ff05057210 */ /* 0x000fe20007ffe1ff */
[----:B------:R-:W-:Y:S01]  /*1a80*/  IMAD.HI.U32 R3, R134, R9, RZ ;  /* 0x0000000986037227 */ /* 0x000fe200078e00ff */
[C---:B------:R-:W-:Y:S01]  /*1a90*/  IADD3 R182, R137.reuse, 0x55, RZ ;  /* 0x0000005589b67810 */ /* 0x040fe20007ffe0ff */
[----:B------:R-:W-:Y:S01]  /*1aa0*/  STL [R1+0x1c04], R219 ;  /* 0x001c04db01007387 */ /* 0x000fe20000100800 */
[C---:B------:R-:W-:Y:S01]  /*1ab0*/  IADD3 R181, R137.reuse, 0x56, RZ ;  /* 0x0000005689b57810 */ /* 0x040fe20007ffe0ff */
[----:B------:R-:W-:Y:S01]  /*1ac0*/  IMAD R91, R4, R7, R91 ;  /* 0x00000007045b7224 */ /* 0x000fe200078e025b */
[----:B------:R-:W-:Y:S01]  /*1ad0*/  IABS R47, R182 ;  /* 0x000000b6002f7213 */ /* 0x000fe20000000000 */
[----:B------:R-:W-:Y:S01]  /*1ae0*/  IMAD.HI.U32 R7, R134, R11, RZ ;  /* 0x0000000b86077227 */ /* 0x000fe200078e00ff */
[C---:B------:R-:W-:Y:S01]  /*1af0*/  IADD3 R180, R137.reuse, 0x57, RZ ;  /* 0x0000005789b47810 */ /* 0x040fe20007ffe0ff */
[----:B------:R4:W-:Y:S01]  /*1b00*/  STL [R1+0x1c08], R140 ;  /* 0x001c088c01007387 */ /* 0x0009e20000100800 */
[C---:B------:R-:W-:Y:S01]  /*1b10*/  IADD3 R179, R137.reuse, 0x58, RZ ;  /* 0x0000005889b37810 */ /* 0x040fe20007ffe0ff */
[----:B------:R-:W-:Y:S01]  /*1b20*/  IMAD.MOV R90, RZ, RZ, -R3 ;  /* 0x000000ffff5a7224 */ /* 0x000fe200078e0a03 */
[----:B------:R-:W-:Y:S01]  /*1b30*/  IABS R45, R180 ;  /* 0x000000b4002d7213 */ /* 0x000fe20000000000 */
[----:B------:R-:W-:Y:S01]  /*1b40*/  IMAD.MOV R7, RZ, RZ, -R7 ;  /* 0x000000ffff077224 */ /* 0x000fe200078e0a07 */
[C---:B------:R-:W-:Y:S01]  /*1b50*/  IADD3 R177, R137.reuse, 0x5a, RZ ;  /* 0x0000005a89b17810 */ /* 0x040fe20007ffe0ff */
        /* <DEDUP_REMOVED lines=49> */
[----:B------:R-:W-:Y:S01]  /*1e70*/  IADD3 R164, R137, 0x67, RZ ;  /* 0x0000006789a47810 */ /* 0x000fe20007ffe0ff */
[----:B------:R-:W-:Y:S01]  /*1e80*/  STL [R1+0x1c24], R212 ;  /* 0x001c24d401007387 */ /* 0x000fe20000100800 */
[----:B------:R-:W-:Y:S01]  /*1e90*/  IABS R31, R166 ;  /* 0x000000a6001f7213 */ /* 0x000fe20000000000 */
        /* <DEDUP_REMOVED lines=21> */
[----:B------:R-:W-:Y:S01]  /*1ff0*/  STL [R1+0x1c34], R208 ;  /* 0x001c34d001007387 */ /* 0x000fe20000100800 */
[----:B------:R-:W-:Y:S01]  /*2000*/  IMAD R79, R4, R5, R79 ;  /* 0x00000005044f7224 */ /* 0x000fe200078e024f */
[----:B------:R-:W-:Y:S01]  /*2010*/  IABS R5, R210 ;  /* 0x000000d200057213 */ /* 0x000fe20000000000 */
[----:B------:R-:W-:Y:S01]  /*2020*/  IMAD.HI.U32 R3, R134, R77, RZ ;  /* 0x0000004d86037227 */ /* 0x000fe200078e00ff */
[C---:B------:R-:W-:Y:S01]  /*2030*/  IADD3 R159, R137.reuse, 0x6c, RZ ;  /* 0x0000006c899f7810 */ /* 0x040fe20007ffe0ff */
[----:B------:R-:W-:Y:S01]  /*2040*/  STL [R1+0x1c38], R207 ;  /* 0x001c38cf01007387 */ /* 0x000fe20000100800 */
[----:B------:R-:W-:Y:S01]  /*2050*/  IABS R25, R160 ;  /* 0x000000a000197213 */ /* 0x000fe20000000000 */
[----:B------:R-:W-:Y:S01]  /*2060*/  IMAD.MOV R3, RZ, RZ, -R3 ;  /* 0x000000ffff037224 */ /* 0x000fe200078e0a03 */
[C---:B------:R-:W-:Y:S01]  /*2070*/  IADD3 R157, R137.reuse, 0x6e, RZ ;  /* 0x0000006e899d7810 */ /* 0x040fe20007ffe0ff */
[C---:B------:R-:W-:Y:S01]  /*2080*/  IMAD R78, R4.reuse, R7, R11 ;  /* 0x00000007044e7224 */ /* 0x040fe200078e020b */
[----:B------:R-:W-:Y:S01]  /*2090*/  IABS R11, R206 ;  /* 0x000000ce000b7213 */ /* 0x000fe20000000000 */
[----:B------:R-:W-:Y:S01]  /*20a0*/  IMAD.MOV.U32 R7, RZ, RZ, R5 ;  /* 0x000000ffff077224 */ /* 0x000fe200078e0005 */
[----:B------:R-:W-:Y:S01]  /*20b0*/  STL [R1+0x1c3c], R206 ;  /* 0x001c3cce01007387 */ /* 0x000fe20000100800 */
[----:B------:R-:W-:Y:S01]  /*20c0*/  IMAD R77, R4, R3, R77 ;  /* 0x00000003044d7224 */ /* 0x000fe200078e024d */
[C---:B------:R-:W-:Y:S01]  /*20d0*/  IADD3 R158, R137.reuse, 0x6d, RZ ;  /* 0x0000006d899e7810 */ /* 0x040fe20007ffe0ff */
[----:B------:R-:W-:Y:S01]  /*20e0*/  IMAD.HI.U32 R3, R134, R7, RZ ;  /* 0x0000000786037227 */ /* 0x000fe200078e00ff */
[----:B------:R-:W-:Y:S01]  /*20f0*/  STL [R1+0x1c40], R205 ;  /* 0x001c40cd01007387 */ /* 0x000fe20000100800 */
[----:B------:R-:W-:-:S02]  /*2100*/  IADD3 R156, R137, 0x6f, RZ ;  /* 0x0000006f899c7810 */ /* 0x000fc40007ffe0ff */
[----:B------:R-:W-:Y:S01]  /*2110*/  IMAD R80, R4, R80, R9 ;  /* 0x0000005004507224 */ /* 0x000fe200078e0209 */
[----:B------:R-:W-:Y:S01]  /*2120*/  IADD3 R76, -R3, RZ, RZ ;  /* 0x000000ff034c7210 */ /* 0x000fe20007ffe1ff */
[----:B------:R-:W-:Y:S01]  /*2130*/  IMAD.HI.U32 R3, R134, R75, RZ ;  /* 0x0000004b86037227 */ /* 0x000fe200078e00ff */
[----:B------:R-:W-:Y:S01]  /*2140*/  IABS R9, R208 ;  /* 0x000000d000097213 */ /* 0x000fe20000000000 */
[----:B------:R-:W-:Y:S01]  /*2150*/  STL [R1+0x1c44], R204 ;  /* 0x001c44cc01007387 */ /* 0x000fe20000100800 */
[----:B------:R-:W-:Y:S01]  /*2160*/  IABS R23, R158 ;  /* 0x0000009e00177213 */ /* 0x000fe20000000000 */
[----:B------:R-:W-:Y:S01]  /*2170*/  IMAD R85, R4, R8, R85 ;  /* 0x0000000804557224 */ /* 0x000fe200078e0255 */
[----:B------:R-:W-:Y:S01]  /*2180*/  IABS R21, R156 ;  /* 0x0000009c00157213 */ /* 0x000fe20000000000 */
[----:B------:R-:W-:Y:S01]  /*2190*/  IMAD.MOV R8, RZ, RZ, -R3 ;  /* 0x000000ffff087224 */ /* 0x000fe200078e0a03 */
[----:B------:R-:W-:Y:S01]  /*21a0*/  STL [R1+0x1c48], R203 ;  /* 0x001c48cb01007387 */ /* 0x000fe20000100800 */
[----:B------:R-:W-:Y:S01]  /*21b0*/  IMAD.HI.U32 R5, R134, R9, RZ ;  /* 0x0000000986057227 */ /* 0x000fe200078e00ff */
[----:B------:R-:W-:-:S02]  /*21c0*/  IADD3 R155, R137, 0x70, RZ ;  /* 0x00000070899b7810 */ /* 0x000fc40007ffe0ff */
[----:B------:R-:W-:Y:S01]  /*21d0*/  STL [R1+0x1c4c], R202 ;  /* 0x001c4cca01007387 */ /* 0x000fe20000100800 */
[----:B------:R-:W-:Y:S01]  /*21e0*/  IMAD.HI.U32 R3, R134, R11, RZ ;  /* 0x0000000b86037227 */ /* 0x000fe200078e00ff */
[C---:B------:R-:W-:Y:S02]  /*21f0*/  IADD3 R154, R137.reuse, 0x71, RZ ;  /* 0x00000071899a7810 */ /* 0x040fe40007ffe0ff */
[----:B------:R1:W-:Y:S01]  /*2200*/  STL [R1+0x1c50], R138 ;  /* 0x001c508a01007387 */ /* 0x0003e20000100800 */
[----:B------:R-:W-:Y:S01]  /*2210*/  IMAD R76, R4, R76, R7 ;  /* 0x0000004c044c7224 */ /* 0x000fe200078e0207 */
[----:B------:R-:W-:Y:S01]  /*2220*/  IADD3 R153, R137, 0x72, RZ ;  /* 0x0000007289997810 */ /* 0x000fe20007ffe0ff */
[----:B------:R-:W-:Y:S01]  /*2230*/  IMAD.HI.U32 R7, R134, R73, RZ ;  /* 0x0000004986077227 */ /* 0x000fe200078e00ff */
[----:B------:R-:W-:Y:S01]  /*2240*/  STL [R1+0x1c54], R201 ;  /* 0x001c54c901007387 */ /* 0x000fe20000100800 */
[----:B------:R-:W-:Y:S02]  /*2250*/  IABS R19, R154 ;  /* 0x0000009a00137213 */ /* 0x000fe40000000000 */
[----:B------:R-:W-:Y:S01]  /*2260*/  IMAD.MOV R5, RZ, RZ, -R5 ;  /* 0x000000ffff057224 */ /* 0x000fe200078e0a05 */
[----:B------:R-:W-:Y:S01]  /*2270*/  IADD3 R7, -R7, RZ, RZ ;  /* 0x000000ff07077210 */ /* 0x000fe20007ffe1ff */
[----:B------:R-:W-:Y:S01]  /*2280*/  IMAD.MOV R3, RZ, RZ, -R3 ;  /* 0x000000ffff037224 */ /* 0x000fe200078e0a03 */
[----:B------:R-:W-:Y:S01]  /*2290*/  STL [R1+0x1c58], R200 ;  /* 0x001c58c801007387 */ /* 0x000fe20000100800 */
[C---:B------:R-:W-:Y:S01]  /*22a0*/  IMAD R74, R4.reuse, R5, R9 ;  /* 0x00000005044a7224 */ /* 0x040fe200078e0209 */
[----:B------:R-:W-:Y:S01]  /*22b0*/  IABS R9, R204 ;  /* 0x000000cc00097213 */ /* 0x000fe20000000000 */
[----:B------:R-:W-:Y:S01]  /*22c0*/  IMAD R72, R4, R3, R11 ;  /* 0x0000000304487224 */ /* 0x000fe200078e020b */
[----:B------:R-:W-:Y:S01]  /*22d0*/  IABS R11, R202 ;  /* 0x000000ca000b7213 */ /* 0x000fe20000000000 */
[----:B------:R-:W-:Y:S01]  /*22e0*/  IMAD.HI.U32 R3, R134, R71, RZ ;  /* 0x0000004786037227 */ /* 0x000fe200078e00ff */
[----:B------:R-:W-:Y:S01]  /*22f0*/  STL [R1+0x1c5c], R199 ;  /* 0x001c5cc701007387 */ /* 0x000fe20000100800 */
[----:B------:R-:W-:-:S02]  /*2300*/  IADD3 R152, R137, 0x73, RZ ;  /* 0x0000007389987810 */ /* 0x000fc40007ffe0ff */
[----:B------:R-:W-:Y:S01]  /*2310*/  IMAD R73, R4, R7, R73 ;  /* 0x0000000704497224 */ /* 0x000fe200078e0249 */
[----:B------:R-:W-:Y:S01]  /*2320*/  STL [R1+0x1c60], R198 ;  /* 0x001c60c601007387 */ /* 0x000fe20000100800 */
[----:B------:R-:W-:Y:S01]  /*2330*/  IMAD.MOV R7, RZ, RZ, -R3 ;  /* 0x000000ffff077224 */ /* 0x000fe200078e0a03 */
[----:B------:R-:W-:Y:S01]  /*2340*/  IABS R17, R152 ;  /* 0x0000009800117213 */ /* 0x000fe20000000000 */
[C---:B------:R-:W-:Y:S01]  /*2350*/  IMAD.HI.U32 R5, R134.reuse, R69, RZ ;  /* 0x0000004586057227 */ /* 0x040fe200078e00ff */
[----:B------:R-:W-:Y:S01]  /*2360*/  STL [R1+0x1c64], R197 ;  /* 0x001c64c501007387 */ /* 0x000fe20000100800 */
[----:B------:R-:W-:Y:S02]  /*2370*/  IADD3 R151, R137, 0x74, RZ ;  /* 0x0000007489977810 */ /* 0x000fe40007ffe0ff */
[----:B------:R-:W-:Y:S01]  /*2380*/  IMAD.HI.U32 R3, R134, R9, RZ ;  /* 0x0000000986037227 */ /* 0x000fe200078e00ff */
[----:B------:R-:W-:Y:S01]  /*2390*/  STL [R1+0x1c70], R196 ;  /* 0x001c70c401007387 */ /* 0x000fe20000100800 */
[----:B-1----:R-:W-:-:S02]  /*23a0*/  LOP3.LUT R136, R10, 0x1f, RZ, 0xc0, !PT ;  /* 0x0000001f0a887812 */ /* 0x002fc400078ec0ff */
[----:B------:R-:W-:Y:S01]  /*23b0*/  IMAD R71, R4, R7, R71 ;  /* 0x0000000704477224 */ /* 0x000fe200078e0247 */
[----:B------:R-:W-:Y:S01]  /*23c0*/  IADD3 R70, -R3, RZ, RZ ;  /* 0x000000ff03467210 */ /* 0x000fe20007ffe1ff */
[----:B------:R-:W-:Y:S01]  /*23d0*/  IMAD.MOV R5, RZ, RZ, -R5 ;  /* 0x000000ffff057224 */ /* 0x000fe200078e0a05 */
[----:B------:R-:W-:Y:S01]  /*23e0*/  STL [R1+0x1c74], R195 ;  /* 0x001c74c301007387 */ /* 0x000fe20000100800 */
[----:B------:R-:W-:Y:S01]  /*23f0*/  IMAD.HI.U32 R7, R134, R11, RZ ;  /* 0x0000000b86077227 */ /* 0x000fe200078e00ff */
[----:B------:R-:W-:Y:S02]  /*2400*/  LOP3.LUT R144, R0, 0x1f, R10, 0xf8, !PT ;  /* 0x0000001f00907812 */ /* 0x000fe400078ef80a */
[----:B------:R-:W-:Y:S01]  /*2410*/  STL [R1+0x1c80], R194 ;  /* 0x001c80c201007387 */ /* 0x000fe20000100800 */
[----:B------:R-:W-:-:S03]  /*2420*/  IMAD.HI.U32 R3, R134, R67, RZ ;  /* 0x0000004386037227 */ /* 0x000fc600078e00ff */
[----:B------:R-:W-:Y:S01]  /*2430*/  STL [R1+0x1c8c], R193 ;  /* 0x001c8cc101007387 */ /* 0x000fe20000100800 */
[C---:B------:R-:W-:Y:S01]  /*2440*/  IMAD R69, R4.reuse, R5, R69 ;  /* 0x0000000504457224 */ /* 0x040fe200078e0245 */
[----:B------:R-:W-:Y:S01]  /*2450*/  IABS R5, R201 ;  /* 0x000000c900057213 */ /* 0x000fe20000000000 */
[----:B------:R-:W-:Y:S01]  /*2460*/  IMAD.MOV R7, RZ, RZ, -R7 ;  /* 0x000000ffff077224 */ /* 0x000fe200078e0a07 */
[----:B------:R-:W-:Y:S01]  /*2470*/  IADD3 R3, -R3, RZ, RZ ;  /* 0x000000ff03037210 */ /* 0x000fe20007ffe1ff */
[C---:B------:R-:W-:Y:S01]  /*2480*/  IMAD R75, R4.reuse, R8, R75 ;  /* 0x00000008044b7224 */ /* 0x040fe200078e024b */
[----:B------:R-:W-:Y:S01]  /*2490*/  STL [R1+0x1ca4], R192 ;  /* 0x001ca4c001007387 */ /* 0x000fe20000100800 */
[C---:B------:R-:W-:Y:S01]  /*24a0*/  IMAD R68, R4.reuse, R7, R11 ;  /* 0x0000000704447224 */ /* 0x040fe200078e020b */
[----:B------:R-:W-:Y:S01]  /*24b0*/  IABS R11, R197 ;  /* 0x000000c5000b7213 */ /* 0x000fe20000000000 */
[----:B------:R-:W-:Y:S01]  /*24c0*/  IMAD.MOV.U32 R7, RZ, RZ, R5 ;  /* 0x000000ffff077224 */ /* 0x000fe200078e0005 */
[----:B------:R-:W-:Y:S01]  /*24d0*/  STL [R1+0x1ca0], R191 ;  /* 0x001ca0bf01007387 */ /* 0x000fe20000100800 */
[----:B------:R-:W-:-:S02]  /*24e0*/  IMAD R67, R4, R3, R67 ;  /* 0x0000000304437224 */ /* 0x000fc400078e0243 */
[C---:B------:R-:W-:Y:S01]  /*24f0*/  IMAD.HI.U32 R3, R134.reuse, R7, RZ ;  /* 0x0000000786037227 */ /* 0x040fe200078e00ff */
[----:B------:R-:W-:Y:S03]  /*2500*/  STL [R1+0x1cb4], R190 ;  /* 0x001cb4be01007387 */ /* 0x000fe60000100800 */
[----:B------:R-:W-:Y:S01]  /*2510*/  IMAD.MOV R66, RZ, RZ, -R3 ;  /* 0x000000ffff427224 */ /* 0x000fe200078e0a03 */
[----:B------:R-:W-:Y:S01]  /*2520*/  STL [R1+0x1cbc], R189 ;  /* 0x001cbcbd01007387 */ /* 0x000fe20000100800 */
[----:B------:R-:W-:-:S03]  /*2530*/  IMAD.HI.U32 R3, R134, R65, RZ ;  /* 0x0000004186037227 */ /* 0x000fc600078e00ff */
[----:B------:R-:W-:Y:S01]  /*2540*/  STL [R1+0x1cd4], R188 ;  /* 0x001cd4bc01007387 */ /* 0x000fe20000100800 */
[----:B------:R-:W-:Y:S01]  /*2550*/  IMAD R70, R4, R70, R9 ;  /* 0x0000004604467224 */ /* 0x000fe200078e0209 */
[----:B------:R-:W-:Y:S01]  /*2560*/  IADD3 R8, -R3, RZ, RZ ;  /* 0x000000ff03087210 */ /* 0x000fe20007ffe1ff */
[----:B------:R-:W-:Y:S01]  /*2570*/  IMAD.HI.U32 R3, R134, R11, RZ ;  /* 0x0000000b86037227 */ /* 0x000fe200078e00ff */
[----:B------:R-:W-:Y:S01]  /*2580*/  IABS R9, R199 ;  /* 0x000000c700097213 */ /* 0x000fe20000000000 */
[----:B------:R-:W-:Y:S02]  /*2590*/  STL [R1+0x1cd0], R187 ;  /* 0x001cd0bb01007387 */ /* 0x000fe40000100800 */
[----:B------:R-:W-:Y:S01]  /*25a0*/  IMAD R66, R4, R66, R7 ;  /* 0x0000004204427224 */ /* 0x000fe200078e0207 */
[----:B------:R-:W-:Y:S01]  /*25b0*/  IADD3 R3, -R3, RZ, RZ ;  /* 0x000000ff03037210 */ /* 0x000fe20007ffe1ff */
[C---:B------:R-:W-:Y:S01]  /*25c0*/  IMAD.HI.U32 R5, R134.reuse, R9, RZ ;  /* 0x0000000986057227 */ /* 0x040fe200078e00ff */
[----:B------:R-:W-:Y:S03]  /*25d0*/  STL [R1+0x1ce4], R186 ;  /* 0x001ce4ba01007387 */ /* 0x000fe60000100800 */
[----:B------:R-:W-:Y:S01]  /*25e0*/  IMAD.HI.U32 R7, R134, R63, RZ ;  /* 0x0000003f86077227 */ /* 0x000fe200078e00ff */
[----:B------:R-:W-:Y:S03]  /*25f0*/  STL [R1+0x1cec], R185 ;  /* 0x001cecb901007387 */ /* 0x000fe60000100800 */
[----:B------:R-:W-:Y:S01]  /*2600*/  IMAD.MOV R5, RZ, RZ, -R5 ;  /* 0x000000ffff057224 */ /* 0x000fe200078e0a05 */
[----:B------:R-:W-:Y:S01]  /*2610*/  STL [R1+0x1d04], R184 ;  /* 0x001d04b801007387 */ /* 0x000fe20000100800 */
[----:B------:R-:W-:-:S02]  /*2620*/  IMAD.MOV R7, RZ, RZ, -R7 ;  /* 0x000000ffff077224 */ /* 0x000fc400078e0a07 */
[----:B------:R-:W-:Y:S01]  /*2630*/  IMAD R62, R4, R3, R11 ;  /* 0x00000003043e7224 */ /* 0x000fe200078e020b */
[----:B------:R-:W-:Y:S01]  /*2640*/  IABS R11, R193 ;  /* 0x000000c1000b7213 */ /* 0x000fe20000000000 */
[----:B------:R-:W-:Y:S01]  /*2650*/  IMAD.HI.U32 R3, R134, R61, RZ ;  /* 0x0000003d86037227 */ /* 0x000fe200078e00ff */
[----:B------:R-:W-:Y:S03]  /*2660*/  STL [R1+0x1d00], R183 ;  /* 0x001d00b701007387 */ /* 0x000fe60000100800 */
[C---:B------:R-:W-:Y:S01]  /*2670*/  IMAD R64, R4.reuse, R5, R9 ;  /* 0x0000000504407224 */ /* 0x040fe200078e0209 */
[----:B------:R-:W-:Y:S01]  /*2680*/  IABS R9, R195 ;  /* 0x000000c300097213 */ /* 0x000fe20000000000 */
[----:B------:R-:W-:Y:S01]  /*2690*/  IMAD R63, R4, R7, R63 ;  /* 0x00000007043f7224 */ /* 0x000fe200078e023f */
[----:B------:R-:W-:Y:S01]  /*26a0*/  STL [R1+0x1d14], R182 ;  /* 0x001d14b601007387 */ /* 0x000fe20000100800 */
[----:B------:R-:W-:-:S03]  /*26b0*/  IMAD.HI.U32 R5, R134, R59, RZ ;  /* 0x0000003b86057227 */ /* 0x000fc600078e00ff */
[----:B------:R-:W-:Y:S01]  /*26c0*/  STL [R1+0x1d1c], R181 ;  /* 0x001d1cb501007387 */ /* 0x000fe20000100800 */
[----:B------:R-:W-:Y:S01]  /*26d0*/  IMAD.MOV R7, RZ, RZ, -R3 ;  /* 0x000000ffff077224 */ /* 0x000fe200078e0a03 */
[----:B------:R-:W-:Y:S01]  /*26e0*/  IADD3 R5, -R5, RZ, RZ ;  /* 0x000000ff05057210 */ /* 0x000fe20007ffe1ff */
[----:B------:R-:W-:Y:S01]  /*26f0*/  IMAD.HI.U32 R3, R134, R9, RZ ;  /* 0x0000000986037227 */ /* 0x000fe200078e00ff */
[----:B------:R-:W-:Y:S03]  /*2700*/  STL [R1+0x1d34], R180 ;  /* 0x001d34b401007387 */ /* 0x000fe60000100800 */
[----:B------:R-:W-:Y:S01]  /*2710*/  IMAD R61, R4, R7, R61 ;  /* 0x00000007043d7224 */ /* 0x000fe200078e023d */
[----:B------:R-:W-:Y:S01]  /*2720*/  STL [R1+0x1d30], R179 ;  /* 0x001d30b301007387 */ /* 0x000fe20000100800 */
[----:B------:R-:W-:-:S03]  /*2730*/  IMAD.HI.U32 R7, R134, R11, RZ ;  /* 0x0000000b86077227 */ /* 0x000fc600078e00ff */
[----:B------:R-:W-:Y:S01]  /*2740*/  STL [R1+0x1d44], R178 ;  /* 0x001d44b201007387 */ /* 0x000fe20000100800 */
[----:B------:R-:W-:Y:S02]  /*2750*/  IMAD.MOV R60, RZ, RZ, -R3 ;  /* 0x000000ffff3c7224 */ /* 0x000fe400078e0a03 */
[----:B------:R-:W-:Y:S01]  /*2760*/  IMAD.MOV R7, RZ, RZ, -R7 ;  /* 0x000000ffff077224 */ /* 0x000fe200078e0a07 */
[----:B------:R-:W-:Y:S01]  /*2770*/  STL [R1+0x1d48], R177 ;  /* 0x001d48b101007387 */ /* 0x000fe20000100800 */
[----:B------:R-:W-:Y:S01]  /*2780*/  IMAD R59, R4, R5, R59 ;  /* 0x00000005043b7224 */ /* 0x000fe200078e023b */
[----:B------:R-:W-:Y:S01]  /*2790*/  IABS R5, R191 ;  /* 0x000000bf00057213 */ /* 0x000fe20000000000 */
[----:B------:R-:W-:Y:S01]  /*27a0*/  IMAD.HI.U32 R3, R134, R57, RZ ;  /* 0x0000003986037227 */ /* 0x000fe200078e00ff */
[----:B------:R-:W-:Y:S03]  /*27b0*/  STL [R1+0x1d40], R176 ;  /* 0x001d40b001007387 */ /* 0x000fe60000100800 */
[C---:B------:R-:W-:Y:S01]  /*27c0*/  IMAD R58, R4.reuse, R7, R11 ;  /* 0x00000007043a7224 */ /* 0x040fe200078e020b */
[----:B------:R-:W-:Y:S01]  /*27d0*/  MOV R7, R5 ;  /* 0x0000000500077202 */ /* 0x000fe20000000f00 */
[----:B------:R-:W-:Y:S01]  /*27e0*/  IMAD.MOV R3, RZ, RZ, -R3 ;  /* 0x000000ffff037224 */ /* 0x000fe200078e0a03 */
[----:B------:R-:W-:Y:S01]  /*27f0*/  IABS R11, R187 ;  /* 0x000000bb000b7213 */ /* 0x000fe20000000000 */
[C---:B------:R-:W-:Y:S01]  /*2800*/  IMAD R65, R4.reuse, R8, R65 ;  /* 0x0000000804417224 */ /* 0x040fe200078e0241 */
[----:B------:R-:W-:Y:S01]  /*2810*/  STL [R1+0x1d3c], R175 ;  /* 0x001d3caf01007387 */ /* 0x000fe20000100800 */
[----:B------:R-:W-:-:S02]  /*2820*/  IMAD R57, R4, R3, R57 ;  /* 0x0000000304397224 */ /* 0x000fc400078e0239 */
[C---:B------:R-:W-:Y:S01]  /*2830*/  IMAD.HI.U32 R3, R134.reuse, R7, RZ ;  /* 0x0000000786037227 */ /* 0x040fe200078e00ff */
[----:B------:R-:W-:Y:S03]  /*2840*/  STL [R1+0x1d38], R174 ;  /* 0x001d38ae01007387 */ /* 0x000fe60000100800 */
[----:B------:R-:W-:Y:S01]  /*2850*/  IMAD.MOV R56, RZ, RZ, -R3 ;  /* 0x000000ffff387224 */ /* 0x000fe200078e0a03 */
[----:B------:R-:W-:Y:S01]  /*2860*/  STL [R1+0x1d2c], R173 ;  /* 0x001d2cad01007387 */ /* 0x000fe20000100800 */
[----:B------:R-:W-:Y:S01]  /*2870*/  IMAD.HI.U32 R3, R134, R55, RZ ;  /* 0x0000003786037227 */ /* 0x000fe200078e00ff */
[----:B------:R-:W-:Y:S02]  /*2880*/  LOP3.LUT R143, R0, 0x20, R136, 0xfe, !PT ;  /* 0x00000020008f7812 */ /* 0x000fe400078efe88 */
[----:B------:R-:W-:Y:S01]  /*2890*/  STL [R1+0x1d28], R172 ;  /* 0x001d28ac01007387 */ /* 0x000fe20000100800 */
[----:B------:R-:W-:Y:S01]  /*28a0*/  IMAD R60, R4, R60, R9 ;  /* 0x0000003c043c7224 */ /* 0x000fe200078e0209 */
[----:B------:R-:W-:Y:S01]  /*28b0*/  IABS R9, R189 ;  /* 0x000000bd00097213 */ /* 0x000fe20000000000 */
[----:B------:R-:W-:Y:S01]  /*28c0*/  IMAD.MOV R8, RZ, RZ, -R3 ;  /* 0x000000ffff087224 */ /* 0x000fe200078e0a03 */
[----:B------:R-:W-:Y:S01]  /*28d0*/  STL [R1+0x1d24], R171 ;  /* 0x001d24ab01007387 */ /* 0x000fe20000100800 */
[----:B------:R-:W-:Y:S01]  /*28e0*/  IMAD.HI.U32 R3, R134, R11, RZ ;  /* 0x0000000b86037227 */ /* 0x000fe200078e00ff */
[----:B------:R-:W-:-:S02]  /*28f0*/  LOP3.LUT R142, R144, 0x40, RZ, 0xfc, !PT ;  /* 0x00000040908e7812 */ /* 0x000fc400078efcff */
[----:B------:R-:W-:Y:S01]  /*2900*/  STL [R1+0x1d20], R170 ;  /* 0x001d20aa01007387 */ /* 0x000fe20000100800 */
[----:B------:R-:W-:Y:S02]  /*2910*/  IMAD R56, R4, R56, R7 ;  /* 0x0000003804387224 */ /* 0x000fe400078e0207 */
[----:B------:R-:W-:Y:S01]  /*2920*/  IMAD.MOV R3, RZ, RZ, -R3 ;  /* 0x000000ffff037224 */ /* 0x000fe200078e0a03 */
[----:B------:R-:W-:Y:S01]  /*2930*/  STL [R1+0x1d18], R169 ;  /* 0x001d18a901007387 */ /* 0x000fe20000100800 */
[----:B------:R-:W-:Y:S01]  /*2940*/  IMAD.HI.U32 R5, R134, R9, RZ ;  /* 0x0000000986057227 */ /* 0x000fe200078e00ff */
[----:B------:R-:W-:Y:S02]  /*2950*/  LOP3.LUT R139, R144, 0x60, RZ, 0xfc, !PT ;  /* 0x00000060908b7812 */ /* 0x000fe400078efcff */
[----:B------:R-:W-:Y:S01]  /*2960*/  STL [R1+0x1d10], R168 ;  /* 0x001d10a801007387 */ /* 0x000fe20000100800 */
[----:B------:R-:W-:Y:S01]  /*2970*/  IMAD.HI.U32 R7, R134, R53, RZ ;  /* 0x0000003586077227 */ /* 0x000fe200078e00ff */
[----:B------:R-:W-:-:S02]  /*2980*/  IADD3 R5, -R5, RZ, RZ ;  /* 0x000000ff05057210 */ /* 0x000fc40007ffe1ff */
[----:B------:R-:W-:Y:S01]  /*2990*/  STL [R1+0x1d0c], R167 ;  /* 0x001d0ca701007387 */ /* 0x000fe20000100800 */
[----:B------:R-:W-:Y:S01]  /*29a0*/  IMAD R52, R4, R3, R11 ;  /* 0x0000000304347224 */ /* 0x000fe200078e020b */
[----:B------:R-:W-:Y:S01]  /*29b0*/  IABS R11, R183 ;  /* 0x000000b7000b7213 */ /* 0x000fe20000000000 */
[----:B------:R-:W-:Y:S01]  /*29c0*/  IMAD.MOV R7, RZ, RZ, -R7 ;  /* 0x000000ffff077224 */ /* 0x000fe200078e0a07 */
[----:B------:R-:W-:Y:S01]  /*29d0*/  STL [R1+0x1d08], R166 ;  /* 0x001d08a601007387 */ /* 0x000fe20000100800 */
[----:B------:R-:W-:Y:S01]  /*29e0*/  IMAD.HI.U32 R3, R134, R51, RZ ;  /* 0x0000003386037227 */ /* 0x000fe200078e00ff */
[----:B------:R-:W-:Y:S02]  /*29f0*/  IABS R0, R144 ;  /* 0x0000009000007213 */ /* 0x000fe40000000000 */
[----:B------:R-:W-:Y:S01]  /*2a00*/  STL [R1+0x1cfc], R165 ;  /* 0x001cfca501007387 */ /* 0x000fe20000100800 */
[C---:B------:R-:W-:Y:S01]  /*2a10*/  IMAD R53, R4.reuse, R7, R53 ;  /* 0x0000000704357224 */ /* 0x040fe200078e0235 */
[----:B------:R-:W-:Y:S01]  /*2a20*/  IADD3 R7, -R3, RZ, RZ ;  /* 0x000000ff03077210 */ /* 0x000fe20007ffe1ff */
[----:B------:R-:W-:Y:S01]  /*2a30*/  IMAD R54, R4, R5, R9 ;  /* 0x0000000504367224 */ /* 0x000fe200078e0209 */
[----:B------:R-:W-:Y:S01]  /*2a40*/  IABS R9, R185 ;  /* 0x000000b900097213 */ /* 0x000fe20000000000 */
[----:B------:R-:W-:Y:S01]  /*2a50*/  IMAD.HI.U32 R5, R134, R49, RZ ;  /* 0x0000003186057227 */ /* 0x000fe200078e00ff */
[----:B------:R-:W-:Y:S03]  /*2a60*/  STL [R1+0x1cf8], R164 ;  /* 0x001cf8a401007387 */ /* 0x000fe60000100800 */
[----:B------:R-:W-:Y:S01]  /*2a70*/  IMAD R51, R4, R7, R51 ;  /* 0x0000000704337224 */ /* 0x000fe200078e0233 */
[----:B------:R-:W-:Y:S01]  /*2a80*/  STL [R1+0x1cf4], R163 ;  /* 0x001cf4a301007387 */ /* 0x000fe20000100800 */
[----:B------:R-:W-:Y:S01]  /*2a90*/  IMAD.HI.U32 R7, R134, R11, RZ ;  /* 0x0000000b86077227 */ /* 0x000fe200078e00ff */
[----:B------:R-:W-:-:S02]  /*2aa0*/  IADD3 R150, R137, 0x75, RZ ;  /* 0x0000007589967810 */ /* 0x000fc40007ffe0ff */
[----:B------:R-:W-:Y:S01]  /*2ab0*/  STL [R1+0x1cf0], R162 ;  /* 0x001cf0a201007387 */ /* 0x000fe20000100800 */
[----:B------:R-:W-:Y:S01]  /*2ac0*/  IMAD.HI.U32 R3, R134, R9, RZ ;  /* 0x0000000986037227 */ /* 0x000fe200078e00ff */
[----:B------:R-:W-:Y:S02]  /*2ad0*/  IADD3 R7, -R7, RZ, RZ ;  /* 0x000000ff07077210 */ /* 0x000fe40007ffe1ff */
        /* <DEDUP_REMOVED lines=8> */
[----:B------:R-:W-:Y:S01]  /*2b60*/  IMAD.MOV R3, RZ, RZ, -R3 ;  /* 0x000000ffff037224 */ /* 0x000fe200078e0a03 */
[----:B------:R-:W-:Y:S01]  /*2b70*/  IADD3 R149, R137, 0x76, RZ ;  /* 0x0000007689957810 */ /* 0x000fe20007ffe0ff */
[C---:B------:R-:W-:Y:S01]  /*2b80*/  IMAD R48, R4.reuse, R7, R11 ;  /* 0x0000000704307224 */ /* 0x040fe200078e020b */
[----:B------:R-:W-:Y:S01]  /*2b90*/  IABS R11, R177 ;  /* 0x000000b1000b7213 */ /* 0x000fe20000000000 */
[----:B------:R-:W-:Y:S01]  /*2ba0*/  IMAD.MOV.U32 R7, RZ, RZ, R5 ;  /* 0x000000ffff077224 */ /* 0x000fe200078e0005 */
[----:B------:R-:W-:Y:S01]  /*2bb0*/  STL [R1+0x1cd8], R158 ;  /* 0x001cd89e01007387 */ /* 0x000fe20000100800 */
[----:B------:R-:W-:-:S02]  /*2bc0*/  IMAD R47, R4, R3, R47 ;  /* 0x00000003042f7224 */ /* 0x000fc400078e022f */
[----:B------:R-:W-:Y:S01]  /*2bd0*/  IMAD.HI.U32 R3, R134, R7, RZ ;  /* 0x0000000786037227 */ /* 0x000fe200078e00ff */
[----:B------:R-:W-:Y:S01]  /*2be0*/  IADD3 R148, R137, 0x77, RZ ;  /* 0x0000007789947810 */ /* 0x000fe20007ffe0ff */
[----:B------:R-:W-:Y:S02]  /*2bf0*/  STL [R1+0x1ccc], R157 ;  /* 0x001ccc9d01007387 */ /* 0x000fe40000100800 */
[----:B------:R-:W-:Y:S01]  /*2c00*/  IMAD R50, R4, R50, R9 ;  /* 0x0000003204327224 */ /* 0x000fe200078e0209 */
[----:B------:R-:W-:Y:S01]  /*2c10*/  IADD3 R46, -R3, RZ, RZ ;  /* 0x000000ff032e7210 */ /* 0x000fe20007ffe1ff */
[----:B------:R-:W-:Y:S01]  /*2c20*/  IMAD.HI.U32 R3, R134, R45, RZ ;  /* 0x0000002d86037227 */ /* 0x000fe200078e00ff */
[----:B------:R-:W-:Y:S01]  /*2c30*/  IABS R9, R179 ;  /* 0x000000b300097213 */ /* 0x000fe20000000000 */
[----:B------:R-:W-:Y:S02]  /*2c40*/  STL [R1+0x1cc8], R156 ;  /* 0x001cc89c01007387 */ /* 0x000fe40000100800 */
[----:B------:R-:W-:-:S02]  /*2c50*/  IMAD R55, R4, R8, R55 ;  /* 0x0000000804377224 */ /* 0x000fc400078e0237 */
[----:B------:R-:W-:Y:S02]  /*2c60*/  IMAD.MOV R8, RZ, RZ, -R3 ;  /* 0x000000ffff087224 */ /* 0x000fe400078e0a03 */
[----:B------:R-:W-:Y:S01]  /*2c70*/  IMAD.HI.U32 R10, R6, R0, RZ ;  /* 0x00000000060a7227 */ /* 0x000fe200078e00ff */
[----:B------:R-:W-:Y:S01]  /*2c80*/  IABS R15, R150 ;  /* 0x00000096000f7213 */ /* 0x000fe20000000000 */
[----:B------:R-:W-:Y:S02]  /*2c90*/  STL [R1+0x1cc4], R155 ;  /* 0x001cc49b01007387 */ /* 0x000fe40000100800 */
[C---:B------:R-:W-:Y:S01]  /*2ca0*/  IMAD.HI.U32 R5, R134.reuse, R9, RZ ;  /* 0x0000000986057227 */ /* 0x040fe200078e00ff */
[----:B------:R-:W-:Y:S01]  /*2cb0*/  IABS R14, R149 ;  /* 0x00000095000e7213 */ /* 0x000fe20000000000 */
[----:B------:R-:W-:Y:S02]  /*2cc0*/  STL [R1+0x1cc0], R154 ;  /* 0x001cc09a01007387 */ /* 0x000fe40000100800 */
[----:B------:R-:W-:Y:S01]  /*2cd0*/  IMAD.HI.U32 R3, R134, R11, RZ ;  /* 0x0000000b86037227 */ /* 0x000fe200078e00ff */
[----:B------:R-:W-:Y:S01]  /*2ce0*/  IABS R13, R148 ;  /* 0x00000094000d7213 */ /* 0x000fe20000000000 */
[----:B------:R-:W-:Y:S02]  /*2cf0*/  STL [R1+0x1cb8], R153 ;  /* 0x001cb89901007387 */ /* 0x000fe40000100800 */
[----:B------:R-:W-:-:S02]  /*2d00*/  IMAD R46, R4, R46, R7 ;  /* 0x0000002e042e7224 */ /* 0x000fc400078e0207 */
[----:B------:R-:W-:Y:S01]  /*2d10*/  IMAD.HI.U32 R7, R134, R43, RZ ;  /* 0x0000002b86077227 */ /* 0x000fe200078e00ff */
[----:B------:R-:W-:Y:S03]  /*2d20*/  STL [R1+0x1cb0], R152 ;  /* 0x001cb09801007387 */ /* 0x000fe60000100800 */
        /* <DEDUP_REMOVED lines=8> */
[----:B------:R-:W-:-:S04]  /*2db0*/  IMAD.HI.U32 R3, R134, R41, RZ ;  /* 0x0000002986037227 */ /* 0x000fc800078e00ff */
[----:B------:R-:W-:Y:S02]  /*2dc0*/  IMAD R43, R4, R7, R43 ;  /* 0x00000007042b7224 */ /* 0x000fe400078e022b */
[----:B------:R-:W-:Y:S02]  /*2dd0*/  IMAD.MOV R7, RZ, RZ, -R3 ;  /* 0x000000ffff077224 */ /* 0x000fe400078e0a03 */
[----:B------:R-:W-:-:S04]  /*2de0*/  IMAD.HI.U32 R5, R134, R39, RZ ;  /* 0x0000002786057227 */ /* 0x000fc800078e00ff */
[----:B------:R-:W-:-:S04]  /*2df0*/  IMAD.HI.U32 R3, R134, R9, RZ ;  /* 0x0000000986037227 */ /* 0x000fc800078e00ff */
[----:B------:R-:W-:Y:S01]  /*2e00*/  IMAD R41, R4, R7, R41 ;  /* 0x0000000704297224 */ /* 0x000fe200078e0229 */
[----:B------:R-:W-:Y:S01]  /*2e10*/  IADD3 R40, -R3, RZ, RZ ;  /* 0x000000ff03287210 */ /* 0x000fe20007ffe1ff */
[----:B------:R-:W-:Y:S02]  /*2e20*/  IMAD.MOV R5, RZ, RZ, -R5 ;  /* 0x000000ffff057224 */ /* 0x000fe400078e0a05 */
[----:B------:R-:W-:-:S04]  /*2e30*/  IMAD.HI.U32 R7, R134, R11, RZ ;  /* 0x0000000b86077227 */ /* 0x000fc800078e00ff */
[----:B------:R-:W-:-:S04]  /*2e40*/  IMAD.HI.U32 R3, R134, R37, RZ ;  /* 0x0000002586037227 */ /* 0x000fc800078e00ff */
[C---:B------:R-:W-:Y:S01]  /*2e50*/  IMAD R39, R4.reuse, R5, R39 ;  /* 0x0000000504277224 */ /* 0x040fe200078e0227 */
[----:B------:R-:W-:Y:S01]  /*2e60*/  IABS R5, R171 ;  /* 0x000000ab00057213 */ /* 0x000fe20000000000 */
[----:B------:R-:W-:Y:S01]  /*2e70*/  IMAD.MOV R7, RZ, RZ, -R7 ;  /* 0x000000ffff077224 */ /* 0x000fe200078e0a07 */
[----:B------:R-:W-:Y:S01]  /*2e80*/  IADD3 R3, -R3, RZ, RZ ;  /* 0x000000ff03037210 */ /* 0x000fe20007ffe1ff */
[C---:B------:R-:W-:Y:S02]  /*2e90*/  IMAD R45, R4.reuse, R8, R45 ;  /* 0x00000008042d7224 */ /* 0x040fe400078e022d */
[C---:B------:R-:W-:Y:S01]  /*2ea0*/  IMAD R38, R4.reuse, R7, R11 ;  /* 0x0000000704267224 */ /* 0x040fe200078e020b */
[----:B------:R-:W-:Y:S01]  /*2eb0*/  IABS R11, R167 ;  /* 0x000000a7000b7213 */ /* 0x000fe20000000000 */
[----:B------:R-:W-:Y:S02]  /*2ec0*/  IMAD.MOV.U32 R7, RZ, RZ, R5 ;  /* 0x000000ffff077224 */ /* 0x000fe400078e0005 */
[----:B------:R-:W-:-:S02]  /*2ed0*/  IMAD R37, R4, R3, R37 ;  /* 0x0000000304257224 */ /* 0x000fc400078e0225 */
[----:B------:R-:W-:-:S04]  /*2ee0*/  IMAD.HI.U32 R3, R134, R7, RZ ;  /* 0x0000000786037227 */ /* 0x000fc800078e00ff */
[----:B------:R-:W-:Y:S02]  /*2ef0*/  IMAD.MOV R36, RZ, RZ, -R3 ;  /* 0x000000ffff247224 */ /* 0x000fe400078e0a03 */
[----:B------:R-:W-:-:S04]  /*2f00*/  IMAD.HI.U32 R3, R134, R35, RZ ;  /* 0x0000002386037227 */ /* 0x000fc800078e00ff */
[----:B------:R-:W-:Y:S01]  /*2f10*/  IMAD R40, R4, R40, R9 ;  /* 0x0000002804287224 */ /* 0x000fe200078e0209 */
[----:B------:R-:W-:Y:S01]  /*2f20*/  IADD3 R8, -R3, RZ, RZ ;  /* 0x000000ff03087210 */ /* 0x000fe20007ffe1ff */
[----:B------:R-:W-:Y:S01]  /*2f30*/  IMAD.HI.U32 R3, R134, R11, RZ ;  /* 0x0000000b86037227 */ /* 0x000fe200078e00ff */
[----:B------:R-:W-:-:S03]  /*2f40*/  IABS R9, R169 ;  /* 0x000000a900097213 */ /* 0x000fc60000000000 */
[----:B------:R-:W-:Y:S01]  /*2f50*/  IMAD R36, R4, R36, R7 ;  /* 0x0000002404247224 */ /* 0x000fe200078e0207 */
[----:B------:R-:W-:Y:S01]  /*2f60*/  IADD3 R3, -R3, RZ, RZ ;  /* 0x000000ff03037210 */ /* 0x000fe20007ffe1ff */
[----:B------:R-:W-:-:S04]  /*2f70*/  IMAD.HI.U32 R5, R134, R9, RZ ;  /* 0x0000000986057227 */ /* 0x000fc800078e00ff */
[----:B------:R-:W-:-:S04]  /*2f80*/  IMAD.HI.U32 R7, R134, R33, RZ ;  /* 0x0000002186077227 */ /* 0x000fc800078e00ff */
[----:B------:R-:W-:Y:S02]  /*2f90*/  IMAD.MOV R5, RZ, RZ, -R5 ;  /* 0x000000ffff057224 */ /* 0x000fe400078e0a05 */
[----:B------:R-:W-:Y:S02]  /*2fa0*/  IMAD.MOV R7, RZ, RZ, -R7 ;  /* 0x000000ffff077224 */ /* 0x000fe400078e0a07 */
[----:B------:R-:W-:Y:S01]  /*2fb0*/  IMAD R32, R4, R3, R11 ;  /* 0x0000000304207224 */ /* 0x000fe200078e020b */
[----:B------:R-:W-:Y:S01]  /*2fc0*/  IABS R11, R163 ;  /* 0x000000a3000b7213 */ /* 0x000fe20000000000 */
[----:B------:R-:W-:-:S04]  /*2fd0*/  IMAD.HI.U32 R3, R134, R31, RZ ;  /* 0x0000001f86037227 */ /* 0x000fc800078e00ff */
[C---:B------:R-:W-:Y:S01]  /*2fe0*/  IMAD R34, R4.reuse, R5, R9 ;  /* 0x0000000504227224 */ /* 0x040fe200078e0209 */
[----:B------:R-:W-:Y:S01]  /*2ff0*/  IABS R9, R165 ;  /* 0x000000a500097213 */ /* 0x000fe20000000000 */
[----:B------:R-:W-:Y:S02]  /*3000*/  IMAD R33, R4, R7, R33 ;  /* 0x0000000704217224 */ /* 0x000fe400078e0221 */
[----:B------:R-:W-:-:S04]  /*3010*/  IMAD.HI.U32 R5, R134, R29, RZ ;  /* 0x0000001d86057227 */ /* 0x000fc800078e00ff */
[----:B------:R-:W-:Y:S01]  /*3020*/  IMAD.MOV R7, RZ, RZ, -R3 ;  /* 0x000000ffff077224 */ /* 0x000fe200078e0a03 */
[----:B------:R-:W-:Y:S01]  /*3030*/  IADD3 R5, -R5, RZ, RZ ;  /* 0x000000ff05057210 */ /* 0x000fe20007ffe1ff */
[----:B------:R-:W-:-:S04]  /*3040*/  IMAD.HI.U32 R3, R134, R9, RZ ;  /* 0x0000000986037227 */ /* 0x000fc800078e00ff */
[----:B------:R-:W-:Y:S02]  /*3050*/  IMAD R31, R4, R7, R31 ;  /* 0x00000007041f7224 */ /* 0x000fe400078e021f */
[----:B------:R-:W-:-:S04]  /*3060*/  IMAD.HI.U32 R7, R134, R11, RZ ;  /* 0x0000000b86077227 */ /* 0x000fc800078e00ff */
[----:B------:R-:W-:Y:S02]  /*3070*/  IMAD.MOV R30, RZ, RZ, -R3 ;  /* 0x000000ffff1e7224 */ /* 0x000fe400078e0a03 */
[----:B------:R-:W-:Y:S02]  /*3080*/  IMAD.MOV R7, RZ, RZ, -R7 ;  /* 0x000000ffff077224 */ /* 0x000fe400078e0a07 */
[----:B------:R-:W-:Y:S01]  /*3090*/  IMAD R29, R4, R5, R29 ;  /* 0x00000005041d7224 */ /* 0x000fe200078e021d */
[----:B------:R-:W-:Y:S01]  /*30a0*/  IABS R5, R161 ;  /* 0x000000a100057213 */ /* 0x000fe20000000000 */
[----:B------:R-:W-:-:S04]  /*30b0*/  IMAD.HI.U32 R3, R134, R27, RZ ;  /* 0x0000001b86037227 */ /* 0x000fc800078e00ff */
[C---:B------:R-:W-:Y:S01]  /*30c0*/  IMAD R28, R4.reuse, R7, R11 ;  /* 0x00000007041c7224 */ /* 0x040fe200078e020b */
[----:B------:R-:W-:Y:S01]  /*30d0*/  MOV R7, R5 ;  /* 0x0000000500077202 */ /* 0x000fe20000000f00 */
[----:B------:R-:W-:Y:S01]  /*30e0*/  IMAD.MOV R3, RZ, RZ, -R3 ;  /* 0x000000ffff037224 */ /* 0x000fe200078e0a03 */
[----:B------:R-:W-:Y:S01]  /*30f0*/  IABS R11, R157 ;  /* 0x0000009d000b7213 */ /* 0x000fe20000000000 */
[C---:B------:R-:W-:Y:S01]  /*3100*/  IMAD R30, R4.reuse, R30, R9 ;  /* 0x0000001e041e7224 */ /* 0x040fe200078e0209 */
[----:B------:R-:W-:Y:S01]  /*3110*/  IABS R9, R159 ;  /* 0x0000009f00097213 */ /* 0x000fe20000000000 */
[----:B------:R-:W-:Y:S02]  /*3120*/  IMAD R27, R4, R3, R27 ;  /* 0x00000003041b7224 */ /* 0x000fe400078e021b */
[----:B------:R-:W-:-:S04]  /*3130*/  IMAD.HI.U32 R3, R134, R7, RZ ;  /* 0x0000000786037227 */ /* 0x000fc800078e00ff */
[----:B------:R-:W-:Y:S02]  /*3140*/  IMAD.MOV R26, RZ, RZ, -R3 ;  /* 0x000000ffff1a7224 */ /* 0x000fe400078e0a03 */
[----:B------:R-:W-:-:S04]  /*3150*/  IMAD.HI.U32 R3, R134, R25, RZ ;  /* 0x0000001986037227 */ /* 0x000fc800078e00ff */
[----:B------:R-:W-:Y:S02]  /*3160*/  IMAD R35, R4, R8, R35 ;  /* 0x0000000804237224 */ /* 0x000fe400078e0223 */
[----:B------:R-:W-:-:S04]  /*3170*/  IMAD.HI.U32 R5, R134, R9, RZ ;  /* 0x0000000986057227 */ /* 0x000fc800078e00ff */
[----:B------:R-:W-:Y:S01]  /*3180*/  IMAD.MOV R8, RZ, RZ, -R3 ;  /* 0x000000ffff087224 */ /* 0x000fe200078e0a03 */
[----:B------:R-:W-:Y:S01]  /*3190*/  IADD3 R5, -R5, RZ, RZ ;  /* 0x000000ff05057210 */ /* 0x000fe20007ffe1ff */
[----:B------:R-:W-:-:S04]  /*31a0*/  IMAD.HI.U32 R3, R134, R11, RZ ;  /* 0x0000000b86037227 */ /* 0x000fc800078e00ff */
[----:B------:R-:W-:Y:S02]  /*31b0*/  IMAD.MOV R3, RZ, RZ, -R3 ;  /* 0x000000ffff037224 */ /* 0x000fe400078e0a03 */
[----:B------:R-:W-:Y:S02]  /*31c0*/  IMAD R26, R4, R26, R7 ;  /* 0x0000001a041a7224 */ /* 0x000fe400078e0207 */
[----:B------:R-:W-:-:S04]  /*31d0*/  IMAD.HI.U32 R7, R134, R23, RZ ;  /* 0x0000001786077227 */ /* 0x000fc800078e00ff */
[C---:B------:R-:W-:Y:S02]  /*31e0*/  IMAD R22, R4.reuse, R3, R11 ;  /* 0x0000000304167224 */ /* 0x040fe400078e020b */
[----:B------:R-:W-:Y:S01]  /*31f0*/  IMAD R24, R4, R5, R9 ;  /* 0x0000000504187224 */ /* 0x000fe200078e0209 */
[----:B------:R-:W-:Y:S01]  /*3200*/  IABS R9, R155 ;  /* 0x0000009b00097213 */ /* 0x000fe20000000000 */
[----:B------:R-:W-:Y:S01]  /*3210*/  IMAD.HI.U32 R3, R134, R21, RZ ;  /* 0x0000001586037227 */ /* 0x000fe200078e00ff */
[----:B------:R-:W2:Y:S03]  /*3220*/  LDL R11, [R1+0x1c68] ;  /* 0x001c6800010b7983 */ /* 0x000ea60000100800 */
[----:B------:R-:W-:Y:S01]  /*3230*/  IMAD.MOV R7, RZ, RZ, -R7 ;  /* 0x000000ffff077224 */ /* 0x000fe200078e0a07 */
[----:B------:R-:W-:Y:S01]  /*3240*/  IADD3 R3, -R3, RZ, RZ ;  /* 0x000000ff03037210 */ /* 0x000fe20007ffe1ff */
[----:B------:R-:W-:Y:S01]  /*3250*/  IMAD R25, R4, R8, R25 ;  /* 0x0000000804197224 */ /* 0x000fe200078e0219 */
[----:B------:R-:W-:Y:S01]  /*3260*/  IABS R8, R153 ;  /* 0x0000009900087213 */ /* 0x000fe20000000000 */
[----:B------:R-:W-:-:S04]  /*3270*/  IMAD.HI.U32 R5, R134, R9, RZ ;  /* 0x0000000986057227 */ /* 0x000fc800078e00ff */
[----:B------:R-:W-:Y:S02]  /*3280*/  IMAD R23, R4, R7, R23 ;  /* 0x0000000704177224 */ /* 0x000fe400078e0217 */
[----:B------:R-:W-:-:S04]  /*3290*/  IMAD.HI.U32 R7, R134, R19, RZ ;  /* 0x0000001386077227 */ /* 0x000fc800078e00ff */
[C---:B------:R-:W-:Y:S02]  /*32a0*/  IMAD R21, R4.reuse, R3, R21 ;  /* 0x0000000304157224 */ /* 0x040fe400078e0215 */
[----:B------:R-:W-:Y:S02]  /*32b0*/  IMAD.MOV R20, RZ, RZ, -R5 ;  /* 0x000000ffff147224 */ /* 0x000fe400078e0a05 */
[----:B------:R-:W-:Y:S01]  /*32c0*/  IMAD.MOV.U32 R3, RZ, RZ, R8 ;  /* 0x000000ffff037224 */ /* 0x000fe200078e0008 */
[----:B------:R-:W-:Y:S01]  /*32d0*/  IADD3 R8, -R7, RZ, RZ ;  /* 0x000000ff07087210 */ /* 0x000fe20007ffe1ff */
[----:B------:R-:W-:Y:S01]  /*32e0*/  IMAD R20, R4, R20, R9 ;  /* 0x0000001404147224 */ /* 0x000fe200078e0209 */
[----:B------:R-:W-:Y:S01]  /*32f0*/  IABS R9, R151 ;  /* 0x0000009700097213 */ /* 0x000fe20000000000 */
[----:B------:R-:W-:-:S04]  /*3300*/  IMAD.HI.U32 R7, R134, R17, RZ ;  /* 0x0000001186077227 */ /* 0x000fc800078e00ff */
[----:B------:R-:W-:Y:S01]  /*3310*/  IMAD.HI.U32 R5, R134, R3, RZ ;  /* 0x0000000386057227 */ /* 0x000fe200078e00ff */
[----:B------:R-:W-:-:S03]  /*3320*/  IADD3 R7, -R7, RZ, RZ ;  /* 0x000000ff07077210 */ /* 0x000fc60007ffe1ff */
[----:B------:R-:W-:Y:S02]  /*3330*/  IMAD.MOV R5, RZ, RZ, -R5 ;  /* 0x000000ffff057224 */ /* 0x000fe400078e0a05 */
[----:B------:R-:W-:-:S04]  /*3340*/  IMAD.HI.U32 R16, R134, R9, RZ ;  /* 0x0000000986107227 */ /* 0x000fc800078e00ff */
[C---:B------:R-:W-:Y:S01]  /*3350*/  IMAD R18, R4.reuse, R5, R3 ;  /* 0x0000000504127224 */ /* 0x040fe200078e0203 */
[----:B------:R-:W-:Y:S01]  /*3360*/  IABS R3, R143 ;  /* 0x0000008f00037213 */ /* 0x000fe20000000000 */
[C---:B------:R-:W-:Y:S01]  /*3370*/  IMAD R17, R4.reuse, R7, R17 ;  /* 0x0000000704117224 */ /* 0x040fe200078e0211 */
[----:B------:R-:W-:Y:S01]  /*3380*/  IABS R5, R142 ;  /* 0x0000008e00057213 */ /* 0x000fe20000000000 */
[----:B------:R-:W-:Y:S01]  /*3390*/  IMAD.MOV R16, RZ, RZ, -R16 ;  /* 0x000000ffff107224 */ /* 0x000fe200078e0a10 */
[----:B------:R-:W-:Y:S01]  /*33a0*/  IABS R7, R139 ;  /* 0x0000008b00077213 */ /* 0x000fe20000000000 */
[C---:B------:R-:W-:Y:S02]  /*33b0*/  IMAD R19, R4.reuse, R8, R19 ;  /* 0x0000000804137224 */ /* 0x040fe400078e0213 */
[----:B------:R-:W-:Y:S02]  /*33c0*/  IMAD R16, R4, R16, R9 ;  /* 0x0000001004107224 */ /* 0x000fe400078e0209 */
[----:B------:R-:W-:-:S04]  /*33d0*/  IMAD.HI.U32 R9, R6, R3, RZ ;  /* 0x0000000306097227 */ /* 0x000fc800078e00ff */
[----:B------:R-:W-:-:S04]  /*33e0*/  IMAD.HI.U32 R8, R6, R5, RZ ;  /* 0x0000000506087227 */ /* 0x000fc800078e00ff */
[----:B------:R-:W-:Y:S01]  /*33f0*/  IMAD.HI.U32 R6, R6, R7, RZ ;  /* 0x0000000706067227 */ /* 0x000fe200078e00ff */
[----:B------:R-:W-:-:S03]  /*3400*/  IADD3 R9, -R9, RZ, RZ ;  /* 0x000000ff09097210 */ /* 0x000fc60007ffe1ff */
[----:B------:R-:W-:Y:S02]  /*3410*/  IMAD.MOV R6, RZ, RZ, -R6 ;  /* 0x000000ffff067224 */ /* 0x000fe400078e0a06 */
[----:B------:R-:W-:Y:S02]  /*3420*/  IMAD.MOV R8, RZ, RZ, -R8 ;  /* 0x000000ffff087224 */ /* 0x000fe400078e0a08 */
[C---:B------:R-:W-:Y:S02]  /*3430*/  IMAD R7, R2.reuse, R6, R7 ;  /* 0x0000000602077224 */ /* 0x040fe400078e0207 */
[----:B------:R-:W-:Y:S02]  /*3440*/  IMAD R3, R2, R9, R3 ;  /* 0x0000000902037224 */ /* 0x000fe400078e0203 */
[----:B------:R-:W-:Y:S01]  /*3450*/  IMAD.HI.U32 R6, R134, R15, RZ ;  /* 0x0000000f86067227 */ /* 0x000fe200078e00ff */
[----:B------:R-:W-:Y:S01]  /*3460*/  STL [R1+0xa2c], R144 ;  /* 0x000a2c9001007387 */ /* 0x000fe20000100800 */
[----:B------:R-:W-:-:S02]  /*3470*/  IADD3 R147, R137, 0x78, RZ ;  /* 0x0000007889937810 */ /* 0x000fc40007ffe0ff */
[----:B------:R-:W-:Y:S02]  /*3480*/  IMAD.MOV R10, RZ, RZ, -R10 ;  /* 0x000000ffff0a7224 */ /* 0x000fe400078e0a0a */
[----:B------:R-:W-:Y:S02]  /*3490*/  IMAD R5, R2, R8, R5 ;  /* 0x0000000802057224 */ /* 0x000fe400078e0205 */
[C---:B------:R-:W-:Y:S01]  /*34a0*/  IMAD.HI.U32 R9, R134.reuse, R14, RZ ;  /* 0x0000000e86097227 */ /* 0x040fe200078e00ff */
[----:B------:R-:W-:Y:S03]  /*34b0*/  STL [R1+0xa34], R143 ;  /* 0x000a348f01007387 */ /* 0x000fe60000100800 */
[----:B------:R-:W-:Y:S01]  /*34c0*/  IMAD.HI.U32 R8, R134, R13, RZ ;  /* 0x0000000d86087227 */ /* 0x000fe200078e00ff */
[----:B------:R-:W-:Y:S01]  /*34d0*/  STL [R1+0xa3c], R142 ;  /* 0x000a3c8e01007387 */ /* 0x000fe20000100800 */
[----:B------:R-:W-:-:S02]  /*34e0*/  IADD3 R6, -R6, RZ, RZ ;  /* 0x000000ff06067210 */ /* 0x000fc40007ffe1ff */
[----:B------:R-:W-:Y:S01]  /*34f0*/  IMAD.MOV R9, RZ, RZ, -R9 ;  /* 0x000000ffff097224 */ /* 0x000fe200078e0a09 */
[----:B------:R-:W-:Y:S01]  /*3500*/  STL [R1+0xa38], R139 ;  /* 0x000a388b01007387 */ /* 0x000fe20000100800 */
[----:B------:R-:W-:Y:S01]  /*3510*/  IMAD R0, R2, R10, R0 ;  /* 0x0000000a02007224 */ /* 0x000fe200078e0200 */
[----:B------:R-:W-:Y:S01]  /*3520*/  IABS R12, R147 ;  /* 0x00000093000c7213 */ /* 0x000fe20000000000 */
[----:B------:R-:W-:Y:S01]  /*3530*/  IMAD.MOV R8, RZ, RZ, -R8 ;  /* 0x000000ffff087224 */ /* 0x000fe200078e0a08 */
[----:B------:R-:W-:Y:S01]  /*3540*/  STL [R1+0x1ca8], R150 ;  /* 0x001ca89601007387 */ /* 0x000fe20000100800 */
[----:B------:R-:W-:-:S03]  /*3550*/  IMAD R15, R4, R6, R15 ;  /* 0x00000006040f7224 */ /* 0x000fc600078e020f */
[----:B------:R-:W2:Y:S01]  /*3560*/  LDL R10, [R1+0x1b60] ;  /* 0x001b6000010a7983 */ /* 0x000ea20000100800 */
[----:B------:R-:W-:-:S03]  /*3570*/  IMAD R14, R4, R9, R14 ;  /* 0x00000009040e7224 */ /* 0x000fc600078e020e */
[----:B------:R-:W-:Y:S01]  /*3580*/  STL [R1+0x1c9c], R149 ;  /* 0x001c9c9501007387 */ /* 0x000fe20000100800 */
[----:B------:R-:W-:-:S03]  /*3590*/  IMAD.HI.U32 R6, R134, R12, RZ ;  /* 0x0000000c86067227 */ /* 0x000fc600078e00ff */
[----:B------:R-:W-:Y:S01]  /*35a0*/  STL [R1+0x1c98], R148 ;  /* 0x001c989401007387 */ /* 0x000fe20000100800 */
[----:B------:R-:W-:-:S03]  /*35b0*/  IMAD R13, R4, R8, R13 ;  /* 0x00000008040d7224 */ /* 0x000fc600078e020d */
[----:B------:R-:W-:Y:S04]  /*35c0*/  STL [R1+0x1c94], R147 ;  /* 0x001c949301007387 */ /* 0x000fe80000100800 */
[----:B------:R-:W2:Y:S01]  /*35d0*/  LDL R9, [R1+0x1b5c] ;  /* 0x001b5c0001097983 */ /* 0x000ea20000100800 */
[----:B------:R-:W-:-:S03]  /*35e0*/  IMAD.MOV R6, RZ, RZ, -R6 ;  /* 0x000000ffff067224 */ /* 0x000fc600078e0a06 */
[----:B------:R-:W3:Y:S01]  /*35f0*/  LDL R8, [R1+0x1b58] ;  /* 0x001b580001087983 */ /* 0x000ee20000100800 */
[----:B------:R-:W-:-:S03]  /*3600*/  IMAD R12, R4, R6, R12 ;  /* 0x00000006040c7224 */ /* 0x000fc600078e020c */
[----:B------:R-:W4:Y:S01]  /*3610*/  LDL R6, [R1+0x1b40] ;  /* 0x001b400001067983 */ /* 0x000f220000100800 */
[C---:B------:R-:W-:Y:S02]  /*3620*/  ISETP.GT.U32.AND P2, PT, R2.reuse, R0, PT ;  /* 0x000000000200720c */ /* 0x040fe40003f44070 */
[C---:B------:R-:W-:Y:S02]  /*3630*/  ISETP.GT.U32.AND P3, PT, R2.reuse, R3, PT ;  /* 0x000000030200720c */ /* 0x040fe40003f64070 */
[C---:B------:R-:W-:Y:S02]  /*3640*/  ISETP.GT.U32.AND P4, PT, R2.reuse, R5, PT ;  /* 0x000000050200720c */ /* 0x040fe40003f84070 */
[----:B------:R-:W-:Y:S02]  /*3650*/  ISETP.GT.U32.AND P0, PT, R2, R7, PT ;  /* 0x000000070200720c */ /* 0x000fe40003f04070 */
[C---:B------:R-:W-:Y:S02]  /*3660*/  ISETP.GT.U32.AND P1, PT, R4.reuse, R133, PT ;  /* 0x000000850400720c */ /* 0x040fe40003f24070 */
[----:B------:R-:W-:-:S03]  /*3670*/  ISETP.GT.U32.AND P6, PT, R4, R132, PT ;  /* 0x000000840400720c */ /* 0x000fc60003fc4070 */
[----:B------:R-:W-:Y:S02]  /*3680*/  @!P2 IMAD.IADD R0, R0, 0x1, -R2 ;  /* 0x000000010000a824 */ /* 0x000fe400078e0a02 */
[----:B------:R-:W-:-:S03]  /*3690*/  @!P3 IADD3 R3, R3, -R2, RZ ;  /* 0x800000020303b210 */ /* 0x000fc60007ffe0ff */
[C---:B------:R-:W-:Y:S02]  /*36a0*/  ISETP.GT.U32.AND P3, PT, R2.reuse, R0, PT ;  /* 0x000000000200720c */ /* 0x040fe40003f64070 */
[----:B------:R-:W-:Y:S01]  /*36b0*/  ISETP.GT.U32.AND P2, PT, R2, R3, PT ;  /* 0x000000030200720c */ /* 0x000fe20003f44070 */
[----:B------:R-:W-:Y:S01]  /*36c0*/  @!P4 IMAD.IADD R5, R5, 0x1, -R2 ;  /* 0x000000010505c824 */ /* 0x000fe200078e0a02 */
[----:B------:R-:W-:Y:S01]  /*36d0*/  @!P0 IADD3 R7, R7, -R2, RZ ;  /* 0x8000000207078210 */ /* 0x000fe20007ffe0ff */
[----:B------:R-:W-:Y:S01]  /*36e0*/  @!P1 IMAD.IADD R133, R133, 0x1, -R4 ;  /* 0x0000000185859824 */ /* 0x000fe200078e0a04 */
[----:B------:R-:W-:Y:S02]  /*36f0*/  @!P6 IADD3 R132, R132, -R4, RZ ;  /* 0x800000048484e210 */ /* 0x000fe40007ffe0ff */
[----:B------:R-:W-:Y:S02]  /*3700*/  ISETP.GT.U32.AND P6, PT, R4, R129, PT ;  /* 0x000000810400720c */ /* 0x000fe40003fc4070 */
[----:B------:R-:W-:-:S02]  /*3710*/  ISETP.GT.U32.AND P4, PT, R2, R5, PT ;  /* 0x000000050200720c */ /* 0x000fc40003f84070 */
[----:B------:R-:W-:Y:S01]  /*3720*/  ISETP.GT.U32.AND P0, PT, R2, R7, PT ;  /* 0x000000070200720c */ /* 0x000fe20003f04070 */
[--C-:B------:R-:W-:Y:S01]  /*3730*/  @!P3 IMAD.IADD R0, R0, 0x1, -R2.reuse ;  /* 0x000000010000b824 */ /* 0x100fe200078e0a02 */
[C---:B------:R-:W-:Y:S01]  /*3740*/  ISETP.GT.U32.AND P1, PT, R4.reuse, R130, PT ;  /* 0x000000820400720c */ /* 0x040fe20003f24070 */
[----:B------:R-:W-:Y:S01]  /*3750*/  @!P2 IMAD.IADD R3, R3, 0x1, -R2 ;  /* 0x000000010303a824 */ /* 0x000fe200078e0a02 */
[C---:B------:R-:W-:Y:S02]  /*3760*/  ISETP.GT.U32.AND P3, PT, R4.reuse, R133, PT ;  /* 0x000000850400720c */ /* 0x040fe40003f64070 */
[C---:B------:R-:W-:Y:S02]  /*3770*/  ISETP.GT.U32.AND P2, PT, R4.reuse, R128, PT ;  /* 0x000000800400720c */ /* 0x040fe40003f44070 */
[----:B------:R-:W-:Y:S01]  /*3780*/  ISETP.GT.U32.AND P5, PT, R4, R131, PT ;  /* 0x000000830400720c */ /* 0x000fe20003fa4070 */
[----:B------:R-:W-:Y:S02]  /*3790*/  @!P6 IMAD.IADD R129, R129, 0x1, -R4 ;  /* 0x000000018181e824 */ /* 0x000fe400078e0a04 */
[----:B------:R-:W-:-:S02]  /*37a0*/  @!P4 IADD3 R5, R5, -R2, RZ ;  /* 0x800000020505c210 */ /* 0x000fc40007ffe0ff */
[----:B------:R-:W-:Y:S02]  /*37b0*/  @!P0 IMAD.IADD R7, R7, 0x1, -R2 ;  /* 0x0000000107078824 */ /* 0x000fe400078e0a02 */
[-C--:B------:R-:W-:Y:S01]  /*37c0*/  @!P1 IADD3 R130, R130, -R4.reuse, RZ ;  /* 0x8000000482829210 */ /* 0x080fe20007ffe0ff */
[----:B------:R-:W4:Y:S01]  /*37d0*/  LDL R2, [R1+0x1b44] ;  /* 0x001b440001027983 */ /* 0x000f220000100800 */
[----:B------:R-:W-:Y:S02]  /*37e0*/  @!P3 IADD3 R133, R133, -R4, RZ ;  /* 0x800000048585b210 */ /* 0x000fe40007ffe0ff */
[--C-:B------:R-:W-:Y:S01]  /*37f0*/  @!P2 IMAD.IADD R128, R128, 0x1, -R4.reuse ;  /* 0x000000018080a824 */ /* 0x100fe200078e0a04 */
[C---:B------:R-:W-:Y:S02]  /*3800*/  ISETP.GT.U32.AND P3, PT, R4.reuse, R129, PT ;  /* 0x000000810400720c */ /* 0x040fe40003f64070 */
[C---:B------:R-:W-:Y:S01]  /*3810*/  ISETP.GT.U32.AND P2, PT, R4.reuse, R130, PT ;  /* 0x000000820400720c */ /* 0x040fe20003f44070 */
[----:B------:R-:W-:Y:S01]  /*3820*/  @!P5 IMAD.IADD R131, R131, 0x1, -R4 ;  /* 0x000000018383d824 */ /* 0x000fe200078e0a04 */
[----:B------:R-:W-:-:S04]  /*3830*/  ISETP.GT.U32.AND P4, PT, R4, R127, PT ;  /* 0x0000007f0400720c */ /* 0x000fc80003f84070 */
[----:B------:R-:W-:-:S05]  /*3840*/  ISETP.GT.U32.AND P1, PT, R4, R131, PT ;  /* 0x000000830400720c */ /* 0x000fca0003f24070 */
[----:B------:R-:W-:Y:S02]  /*3850*/  @!P3 IADD3 R129, R129, -R4, RZ ;  /* 0x800000048181b210 */ /* 0x000fe40007ffe0ff */
[--C-:B------:R-:W-:Y:S01]  /*3860*/  @!P2 IMAD.IADD R130, R130, 0x1, -R4.reuse ;  /* 0x000000018282a824 */ /* 0x100fe200078e0a04 */
[C---:B------:R-:W-:Y:S02]  /*3870*/  ISETP.GT.U32.AND P3, PT, R4.reuse, R123, PT ;  /* 0x0000007b0400720c */ /* 0x040fe40003f64070 */
[C---:B------:R-:W-:Y:S02]  /*3880*/  ISETP.GT.U32.AND P2, PT, R4.reuse, R124, PT ;  /* 0x0000007c0400720c */ /* 0x040fe40003f44070 */
[----:B------:R-:W-:Y:S01]  /*3890*/  IADD3 R146, R137, 0x79, RZ ;  /* 0x0000007989927810 */ /* 0x000fe20007ffe0ff */
[--C-:B------:R-:W-:Y:S01]  /*38a0*/  @!P1 IMAD.IADD R131, R131, 0x1, -R4.reuse ;  /* 0x0000000183839824 */ /* 0x100fe200078e0a04 */
[C---:B------:R-:W-:Y:S01]  /*38b0*/  ISETP.GT.U32.AND P1, PT, R4.reuse, R125, PT ;  /* 0x0000007d0400720c */ /* 0x040fe20003f24070 */
[----:B------:R-:W-:Y:S01]  /*38c0*/  @!P4 IMAD.IADD R127, R127, 0x1, -R4 ;  /* 0x000000017f7fc824 */ /* 0x000fe200078e0a04 */
[----:B------:R-:W-:Y:S01]  /*38d0*/  ISETP.GT.U32.AND P4, PT, R4, R128, PT ;  /* 0x000000800400720c */ /* 0x000fe20003f84070 */
[----:B------:R-:W-:Y:S04]  /*38e0*/  STL [R1+0x1c90], R146 ;  /* 0x001c909201007387 */ /* 0x000fe80000100800 */
[----:B------:R-:W-:-:S02]  /*38f0*/  @!P3 IADD3 R123, R123, -R4, RZ ;  /* 0x800000047b7bb210 */ /* 0x000fc40007ffe0ff */
[----:B------:R-:W-:-:S04]  /*3900*/  @!P2 IMAD.IADD R124, R124, 0x1, -R4 ;  /* 0x000000017c7ca824 */ /* 0x000fc800078e0a04 */
[--C-:B------:R-:W-:Y:S02]  /*3910*/  @!P1 IMAD.IADD R125, R125, 0x1, -R4.reuse ;  /* 0x000000017d7d9824 */ /* 0x100fe400078e0a04 */
[----:B------:R-:W-:Y:S01]  /*3920*/  @!P4 IMAD.IADD R128, R128, 0x1, -R4 ;  /* 0x000000018080c824 */ /* 0x000fe200078e0a04 */
[----:B------:R-:W-:-:S13]  /*3930*/  ISETP.GT.U32.AND P4, PT, R4, R122, PT ;  /* 0x0000007a0400720c */ /* 0x000fda0003f84070 */
[----:B------:R-:W-:Y:S01]  /*3940*/  @!P4 IMAD.IADD R122, R122, 0x1, -R4 ;  /* 0x000000017a7ac824 */ /* 0x000fe200078e0a04 */
[----:B--2---:R-:W-:Y:S02]  /*3950*/  ISETP.GE.AND P3, PT, R9, RZ, PT ;  /* 0x000000ff0900720c */ /* 0x004fe40003f66270 */
[----:B------:R-:W2:Y:S01]  /*3960*/  LDL R9, [R1+0x1b6c] ;  /* 0x001b6c0001097983 */ /* 0x000ea20000100800 */
[----:B---3--:R-:W-:-:S03]  /*3970*/  ISETP.GE.AND P2, PT, R8, RZ, PT ;  /* 0x000000ff0800720c */ /* 0x008fc60003f46270 */
[----:B------:R-:W3:Y:S01]  /*3980*/  LDL R8, [R1+0x1b68] ;  /* 0x001b680001087983 */ /* 0x000ee20000100800 */
[----:B----4-:R-:W-:-:S03]  /*3990*/  ISETP.GE.AND P1, PT, R6, RZ, PT ;  /* 0x000000ff0600720c */ /* 0x010fc60003f26270 */
[----:B------:R-:W4:Y:S01]  /*39a0*/  LDL R6, [R1+0x1b64] ;  /* 0x001b640001067983 */ /* 0x000f220000100800 */
[----:B------:R-:W-:-:S03]  /*39b0*/  ISETP.GE.AND P4, PT, R10, RZ, PT ;  /* 0x000000ff0a00720c */ /* 0x000fc60003f86270 */
[----:B------:R-:W4:Y:S01]  /*39c0*/  LDL R10, [R1+0x1b70] ;  /* 0x001b7000010a7983 */ /* 0x000f220000100800 */
[C---:B------:R-:W-:Y:S02]  /*39d0*/  ISETP.GT.U32.AND P5, PT, R4.reuse, R132, PT ;  /* 0x000000840400720c */ /* 0x040fe40003fa4070 */
[----:B------:R-:W-:Y:S02]  /*39e0*/  ISETP.GE.AND P0, PT, R137, RZ, PT ;  /* 0x000000ff8900720c */ /* 0x000fe40003f06270 */
[----:B------:R-:W-:-:S09]  /*39f0*/  ISETP.GT.U32.AND P6, PT, R4, R126, PT ;  /* 0x0000007e0400720c */ /* 0x000fd20003fc4070 */
[----:B------:R-:W-:Y:S01]  /*3a00*/  @!P5 IMAD.IADD R132, R132, 0x1, -R4 ;  /* 0x000000018484d824 */ /* 0x000fe200078e0a04 */
[----:B------:R-:W-:Y:S02]  /*3a10*/  ISETP.GT.U32.AND P5, PT, R4, R127, PT ;  /* 0x0000007f0400720c */ /* 0x000fe40003fa4070 */
[----:B------:R-:W-:Y:S02]  /*3a20*/  @!P0 IADD3 R133, -R133, RZ, RZ ;  /* 0x000000ff85858210 */ /* 0x000fe40007ffe1ff */
[----:B------:R-:W-:Y:S02]  /*3a30*/  ISETP.GE.AND P0, PT, R11, RZ, PT ;  /* 0x000000ff0b00720c */ /* 0x000fe40003f06270 */
[----:B------:R-:W-:-:S07]  /*3a40*/  @!P6 IADD3 R126, R126, -R4, RZ ;  /* 0x800000047e7ee210 */ /* 0x000fce0007ffe0ff */
[----:B------:R-:W-:-:S04]  /*3a50*/  @!P5 IMAD.IADD R127, R127, 0x1, -R4 ;  /* 0x000000017f7fd824 */ /* 0x000fc800078e0a04 */
[----:B------:R-:W-:Y:S01]  /*3a60*/  @!P0 IMAD.MOV R132, RZ, RZ, -R132 ;  /* 0x000000ffff848224 */ /* 0x000fe200078e0a84 */
[----:B------:R-:W-:Y:S01]  /*3a70*/  ISETP.GT.U32.AND P0, PT, R4, R126, PT ;  /* 0x0000007e0400720c */ /* 0x000fe20003f04070 */
[----:B------:R-:W-:Y:S01]  /*3a80*/  @!P2 IMAD.MOV R129, RZ, RZ, -R129 ;  /* 0x000000ffff81a224 */ /* 0x000fe200078e0a81 */
[----:B------:R-:W-:Y:S02]  /*3a90*/  ISETP.GE.AND P5, PT, R2, RZ, PT ;  /* 0x000000ff0200720c */ /* 0x000fe40003fa6270 */
[C---:B------:R-:W-:Y:S01]  /*3aa0*/  ISETP.GT.U32.AND P2, PT, R4.reuse, R123, PT ;  /* 0x0000007b0400720c */ /* 0x040fe20003f44070 */
[----:B------:R-:W-:Y:S01]  /*3ab0*/  @!P3 IMAD.MOV R128, RZ, RZ, -R128 ;  /* 0x000000ffff80b224 */ /* 0x000fe200078e0a80 */
[C---:B------:R-:W-:Y:S02]  /*3ac0*/  ISETP.GT.U32.AND P6, PT, R4.reuse, R121, PT ;  /* 0x000000790400720c */ /* 0x040fe40003fc4070 */
[----:B------:R-:W-:-:S05]  /*3ad0*/  ISETP.GT.U32.AND P3, PT, R4, R122, PT ;  /* 0x0000007a0400720c */ /* 0x000fca0003f64070 */
[--C-:B------:R-:W-:Y:S01]  /*3ae0*/  @!P0 IMAD.IADD R126, R126, 0x1, -R4.reuse ;  /* 0x000000017e7e8824 */ /* 0x100fe200078e0a04 */
[----:B------:R-:W-:Y:S01]  /*3af0*/  @!P4 IADD3 R127, -R127, RZ, RZ ;  /* 0x000000ff7f7fc210 */ /* 0x000fe20007ffe1ff */
[----:B------:R-:W-:Y:S01]  /*3b00*/  @!P5 IMAD.MOV R131, RZ, RZ, -R131 ;  /* 0x000000ffff83d224 */ /* 0x000fe200078e0a83 */
[C---:B------:R-:W-:Y:S02]  /*3b10*/  ISETP.GT.U32.AND P5, PT, R4.reuse, R125, PT ;  /* 0x0000007d0400720c */ /* 0x040fe40003fa4070 */
[C---:B------:R-:W-:Y:S02]  /*3b20*/  ISETP.GT.U32.AND P0, PT, R4.reuse, R119, PT ;  /* 0x000000770400720c */ /* 0x040fe40003f04070 */
[----:B------:R-:W-:Y:S02]  /*3b30*/  ISETP.GT.U32.AND P4, PT, R4, R120, PT ;  /* 0x000000780400720c */ /* 0x000fe40003f84070 */
[----:B------:R-:W-:Y:S01]  /*3b40*/  @!P1 IADD3 R130, -R130, RZ, RZ ;  /* 0x000000ff82829210 */ /* 0x000fe20007ffe1ff */
[----:B------:R-:W-:Y:S01]  /*3b50*/  @!P2 IMAD.IADD R123, R123, 0x1, -R4 ;  /* 0x000000017b7ba824 */ /* 0x000fe200078e0a04 */
[----:B------:R-:W-:-:S02]  /*3b60*/  ISETP.GT.U32.AND P1, PT, R4, R124, PT ;  /* 0x0000007c0400720c */ /* 0x000fc40003f24070 */
[----:B------:R-:W-:Y:S02]  /*3b70*/  ISETP.GT.U32.AND P2, PT, R4, R116, PT ;  /* 0x000000740400720c */ /* 0x000fe40003f44070 */
[----:B------:R-:W-:Y:S01]  /*3b80*/  @!P6 IADD3 R121, R121, -R4, RZ ;  /* 0x800000047979e210 */ /* 0x000fe20007ffe0ff */
[--C-:B------:R-:W-:Y:S01]  /*3b90*/  @!P3 IMAD.IADD R122, R122, 0x1, -R4.reuse ;  /* 0x000000017a7ab824 */ /* 0x100fe200078e0a04 */
[C---:B------:R-:W-:Y:S01]  /*3ba0*/  ISETP.GT.U32.AND P3, PT, R4.reuse, R115, PT ;  /* 0x000000730400720c */ /* 0x040fe20003f64070 */
[--C-:B------:R-:W-:Y:S01]  /*3bb0*/  @!P5 IMAD.IADD R125, R125, 0x1, -R4.reuse ;  /* 0x000000017d7dd824 */ /* 0x100fe200078e0a04 */
[C---:B------:R-:W-:Y:S02]  /*3bc0*/  ISETP.GT.U32.AND P6, PT, R4.reuse, R121, PT ;  /* 0x000000790400720c */ /* 0x040fe40003fc4070 */
[----:B------:R-:W-:Y:S01]  /*3bd0*/  ISETP.GT.U32.AND P5, PT, R4, R118, PT ;  /* 0x000000760400720c */ /* 0x000fe20003fa4070 */
[--C-:B------:R-:W-:Y:S02]  /*3be0*/  @!P0 IMAD.IADD R119, R119, 0x1, -R4.reuse ;  /* 0x0000000177778824 */ /* 0x100fe400078e0a04 */
[--C-:B------:R-:W-:Y:S01]  /*3bf0*/  @!P4 IMAD.IADD R120, R120, 0x1, -R4.reuse ;  /* 0x000000017878c824 */ /* 0x100fe200078e0a04 */
[----:B------:R-:W-:Y:S01]  /*3c00*/  @!P1 IADD3 R124, R124, -R4, RZ ;  /* 0x800000047c7c9210 */ /* 0x000fe20007ffe0ff */
[----:B------:R-:W-:Y:S01]  /*3c10*/  @!P2 IMAD.IADD R116, R116, 0x1, -R4 ;  /* 0x000000017474a824 */ /* 0x000fe200078e0a04 */
[----:B------:R-:W-:-:S02]  /*3c20*/  ISETP.GT.U32.AND P1, PT, R4, R117, PT ;  /* 0x000000750400720c */ /* 0x000fc40003f24070 */
[----:B------:R-:W-:Y:S02]  /*3c30*/  ISETP.GE.AND P2, PT, R145, RZ, PT ;  /* 0x000000ff9100720c */ /* 0x000fe40003f46270 */
[-C--:B------:R-:W-:Y:S02]  /*3c40*/  @!P3 IADD3 R115, R115, -R4.reuse, RZ ;  /* 0x800000047373b210 */ /* 0x080fe40007ffe0ff */
[----:B------:R-:W-:Y:S02]  /*3c50*/  @!P6 IADD3 R121, R121, -R4, RZ ;  /* 0x800000047979e210 */ /* 0x000fe40007ffe0ff */
[----:B------:R-:W-:Y:S02]  /*3c60*/  ISETP.GT.U32.AND P3, PT, R4, R120, PT ;  /* 0x000000780400720c */ /* 0x000fe40003f64070 */
[----:B------:R-:W-:-:S03]  /*3c70*/  @!P5 IADD3 R118, R118, -R4, RZ ;  /* 0x800000047676d210 */ /* 0x000fc60007ffe0ff */
[----:B------:R-:W-:Y:S01]  /*3c80*/  @!P1 IMAD.IADD R117, R117, 0x1, -R4 ;  /* 0x0000000175759824 */ /* 0x000fe200078e0a04 */
[----:B------:R-:W-:Y:S02]  /*3c90*/  ISETP.GE.AND P1, PT, R135, RZ, PT ;  /* 0x000000ff8700720c */ /* 0x000fe40003f26270 */
[----:B------:R-:W-:Y:S02]  /*3ca0*/  @!P2 IADD3 R121, -R121, RZ, RZ ;  /* 0x000000ff7979a210 */ /* 0x000fe40007ffe1ff */
[----:B------:R-:W-:-:S03]  /*3cb0*/  ISETP.GT.U32.AND P2, PT, R4, R114, PT ;  /* 0x000000720400720c */ /* 0x000fc60003f44070 */
[----:B------:R-:W-:Y:S01]  /*3cc0*/  @!P3 IMAD.IADD R120, R120, 0x1, -R4 ;  /* 0x000000017878b824 */ /* 0x000fe200078e0a04 */
[----:B------:R-:W-:-:S05]  /*3cd0*/  ISETP.GT.U32.AND P3, PT, R4, R113, PT ;  /* 0x000000710400720c */ /* 0x000fca0003f64070 */
[----:B------:R-:W-:Y:S01]  /*3ce0*/  @!P1 IMAD.MOV R122, RZ, RZ, -R122 ;  /* 0x000000ffff7a9224 */ /* 0x000fe200078e0a7a */
[----:B------:R-:W-:-:S03]  /*3cf0*/  ISETP.GT.U32.AND P1, PT, R4, R116, PT ;  /* 0x000000740400720c */ /* 0x000fc60003f24070 */
[----:B------:R-:W-:Y:S01]  /*3d00*/  @!P2 IMAD.IADD R114, R114, 0x1, -R4 ;  /* 0x000000017272a824 */ /* 0x000fe200078e0a04 */
[----:B------:R-:W-:-:S03]  /*3d10*/  ISETP.GE.AND P2, PT, R251, RZ, PT ;  /* 0x000000fffb00720c */ /* 0x000fc60003f46270 */
[----:B------:R-:W-:Y:S01]  /*3d20*/  @!P3 IMAD.IADD R113, R113, 0x1, -R4 ;  /* 0x000000017171b824 */ /* 0x000fe200078e0a04 */
[----:B------:R-:W-:-:S05]  /*3d30*/  ISETP.GE.AND P3, PT, R250, RZ, PT ;  /* 0x000000fffa00720c */ /* 0x000fca0003f66270 */
[----:B------:R-:W-:Y:S01]  /*3d40*/  @!P1 IMAD.IADD R116, R116, 0x1, -R4 ;  /* 0x0000000174749824 */ /* 0x000fe200078e0a04 */
[----:B------:R-:W-:-:S13]  /*3d50*/  ISETP.GT.U32.AND P1, PT, R4, R109, PT ;  /* 0x0000006d0400720c */ /* 0x000fda0003f24070 */
[----:B------:R-:W-:Y:S02]  /*3d60*/  @!P1 IADD3 R109, R109, -R4, RZ ;  /* 0x800000046d6d9210 */ /* 0x000fe40007ffe0ff */
[----:B------:R-:W-:-:S13]  /*3d70*/  ISETP.GT.U32.AND P1, PT, R4, R114, PT ;  /* 0x000000720400720c */ /* 0x000fda0003f24070 */
[----:B------:R-:W-:Y:S01]  /*3d80*/  @!P1 IMAD.IADD R114, R114, 0x1, -R4 ;  /* 0x0000000172729824 */ /* 0x000fe200078e0a04 */
[----:B------:R-:W-:-:S13]  /*3d90*/  ISETP.GE.AND P1, PT, R246, RZ, PT ;  /* 0x000000fff600720c */ /* 0x000fda0003f26270 */
[----:B------:R-:W-:Y:S01]  /*3da0*/  @!P1 IMAD.MOV R114, RZ, RZ, -R114 ;  /* 0x000000ffff729224 */ /* 0x000fe200078e0a72 */
[----:B--2---:R-:W-:Y:S02]  /*3db0*/  ISETP.GE.AND P0, PT, R9, RZ, PT ;  /* 0x000000ff0900720c */ /* 0x004fe40003f06270 */
[----:B---3--:R-:W-:Y:S02]  /*3dc0*/  ISETP.GE.AND P4, PT, R8, RZ, PT ;  /* 0x000000ff0800720c */ /* 0x008fe40003f86270 */
[----:B----4-:R-:W-:-:S09]  /*3dd0*/  ISETP.GE.AND P6, PT, R6, RZ, PT ;  /* 0x000000ff0600720c */ /* 0x010fd20003fc6270 */
[----:B------:R-:W-:Y:S02]  /*3de0*/  @!P0 IADD3 R124, -R124, RZ, RZ ;  /* 0x000000ff7c7c8210 */ /* 0x000fe40007ffe1ff */
[C---:B------:R-:W-:Y:S01]  /*3df0*/  ISETP.GT.U32.AND P0, PT, R4.reuse, R118, PT ;  /* 0x000000760400720c */ /* 0x040fe20003f04070 */
[----:B------:R-:W-:Y:S01]  /*3e00*/  @!P4 IMAD.MOV R125, RZ, RZ, -R125 ;  /* 0x000000ffff7dc224 */ /* 0x000fe200078e0a7d */
[C---:B------:R-:W-:Y:S01]  /*3e10*/  ISETP.GT.U32.AND P4, PT, R4.reuse, R119, PT ;  /* 0x000000770400720c */ /* 0x040fe20003f84070 */
[----:B------:R-:W-:Y:S01]  /*3e20*/  @!P6 IMAD.MOV R126, RZ, RZ, -R126 ;  /* 0x000000ffff7ee224 */ /* 0x000fe200078e0a7e */
[----:B------:R-:W-:Y:S02]  /*3e30*/  ISETP.GT.U32.AND P6, PT, R4, R117, PT ;  /* 0x000000750400720c */ /* 0x000fe40003fc4070 */
[----:B------:R-:W-:-:S07]  /*3e40*/  ISETP.GE.AND P5, PT, R10, RZ, PT ;  /* 0x000000ff0a00720c */ /* 0x000fce0003fa6270 */
[----:B------:R-:W-:Y:S02]  /*3e50*/  @!P0 IADD3 R118, R118, -R4, RZ ;  /* 0x8000000476768210 */ /* 0x000fe40007ffe0ff */
[C---:B------:R-:W-:Y:S01]  /*3e60*/  ISETP.GT.U32.AND P0, PT, R4.reuse, R111, PT ;  /* 0x0000006f0400720c */ /* 0x040fe20003f04070 */
[--C-:B------:R-:W-:Y:S01]  /*3e70*/  @!P4 IMAD.IADD R119, R119, 0x1, -R4.reuse ;  /* 0x000000017777c824 */ /* 0x100fe200078e0a04 */
[C---:B------:R-:W-:Y:S01]  /*3e80*/  ISETP.GT.U32.AND P4, PT, R4.reuse, R112, PT ;  /* 0x000000700400720c */ /* 0x040fe20003f84070 */
[----:B------:R-:W-:Y:S01]  /*3e90*/  @!P6 IMAD.IADD R117, R117, 0x1, -R4 ;  /* 0x000000017575e824 */ /* 0x000fe200078e0a04 */
[C---:B------:R-:W-:Y:S01]  /*3ea0*/  ISETP.GT.U32.AND P6, PT, R4.reuse, R110, PT ;  /* 0x0000006e0400720c */ /* 0x040fe20003fc4070 */
[----:B------:R-:W-:Y:S01]  /*3eb0*/  @!P5 IMAD.MOV R123, RZ, RZ, -R123 ;  /* 0x000000ffff7bd224 */ /* 0x000fe200078e0a7b */
[----:B------:R-:W-:-:S07]  /*3ec0*/  ISETP.GT.U32.AND P5, PT, R4, R115, PT ;  /* 0x000000730400720c */ /* 0x000fce0003fa4070 */
[--C-:B------:R-:W-:Y:S01]  /*3ed0*/  @!P0 IMAD.IADD R111, R111, 0x1, -R4.reuse ;  /* 0x000000016f6f8824 */ /* 0x100fe200078e0a04 */
[----:B------:R-:W-:Y:S02]  /*3ee0*/  ISETP.GE.AND P0, PT, R248, RZ, PT ;  /* 0x000000fff800720c */ /* 0x000fe40003f06270 */
[----:B------:R-:W-:Y:S02]  /*3ef0*/  @!P4 IADD3 R112, R112, -R4, RZ ;  /* 0x800000047070c210 */ /* 0x000fe40007ffe0ff */
[----:B------:R-:W-:Y:S01]  /*3f00*/  ISETP.GE.AND P4, PT, R249, RZ, PT ;  /* 0x000000fff900720c */ /* 0x000fe20003f86270 */
[----:B------:R-:W-:Y:S01]  /*3f10*/  @!P2 IMAD.MOV R119, RZ, RZ, -R119 ;  /* 0x000000ffff77a224 */ /* 0x000fe200078e0a77 */
[----:B------:R-:W-:Y:S01]  /*3f20*/  ISETP.GT.U32.AND P2, PT, R4, R113, PT ;  /* 0x000000710400720c */ /* 0x000fe20003f44070 */
[----:B------:R-:W-:Y:S01]  /*3f30*/  @!P6 IMAD.IADD R110, R110, 0x1, -R4 ;  /* 0x000000016e6ee824 */ /* 0x000fe200078e0a04 */
[----:B------:R-:W-:Y:S02]  /*3f40*/  @!P3 IADD3 R118, -R118, RZ, RZ ;  /* 0x000000ff7676b210 */ /* 0x000fe40007ffe1ff */
[----:B------:R-:W-:-:S02]  /*3f50*/  ISETP.GT.U32.AND P3, PT, R4, R112, PT ;  /* 0x000000700400720c */ /* 0x000fc40003f64070 */
[----:B------:R-:W-:Y:S01]  /*3f60*/  ISETP.GE.AND P6, PT, R247, RZ, PT ;  /* 0x000000fff700720c */ /* 0x000fe20003fc6270 */
[----:B------:R-:W-:Y:S01]  /*3f70*/  @!P0 IMAD.MOV R116, RZ, RZ, -R116 ;  /* 0x000000ffff748224 */ /* 0x000fe200078e0a74 */
[----:B------:R-:W-:Y:S02]  /*3f80*/  @!P5 IADD3 R115, R115, -R4, RZ ;  /* 0x800000047373d210 */ /* 0x000fe40007ffe0ff */
[----:B------:R-:W-:Y:S01]  /*3f90*/  ISETP.GE.AND P5, PT, R252, RZ, PT ;  /* 0x000000fffc00720c */ /* 0x000fe20003fa6270 */
[----:B------:R-:W-:Y:S01]  /*3fa0*/  @!P4 IMAD.MOV R117, RZ, RZ, -R117 ;  /* 0x000000ffff75c224 */ /* 0x000fe200078e0a75 */
[C---:B------:R-:W-:Y:S02]  /*3fb0*/  ISETP.GT.U32.AND P0, PT, R4.reuse, R110, PT ;  /* 0x0000006e0400720c */ /* 0x040fe40003f04070 */
[C---:B------:R-:W-:Y:S01]  /*3fc0*/  ISETP.GT.U32.AND P4, PT, R4.reuse, R111, PT ;  /* 0x0000006f0400720c */ /* 0x040fe20003f84070 */
[----:B------:R-:W-:Y:S01]  /*3fd0*/  @!P2 IMAD.IADD R113, R113, 0x1, -R4 ;  /* 0x000000017171a824 */ /* 0x000fe200078e0a04 */
[----:B------:R-:W-:-:S02]  /*3fe0*/  ISETP.GT.U32.AND P2, PT, R4, R107, PT ;  /* 0x0000006b0400720c */ /* 0x000fc40003f44070 */
[----:B------:R-:W-:Y:S02]  /*3ff0*/  @!P3 IADD3 R112, R112, -R4, RZ ;  /* 0x800000047070b210 */ /* 0x000fe40007ffe0ff */
[C---:B------:R-:W-:Y:S02]  /*4000*/  ISETP.GT.U32.AND P3, PT, R4.reuse, R106, PT ;  /* 0x0000006a0400720c */ /* 0x040fe40003f64070 */
[----:B------:R-:W-:Y:S01]  /*4010*/  @!P6 IADD3 R115, -R115, RZ, RZ ;  /* 0x000000ff7373e210 */ /* 0x000fe20007ffe1ff */
[----:B------:R-:W-:Y:S01]  /*4020*/  @!P5 IMAD.MOV R120, RZ, RZ, -R120 ;  /* 0x000000ffff78d224 */ /* 0x000fe200078e0a78 */
[----:B------:R-:W-:Y:S01]  /*4030*/  ISETP.GT.U32.AND P6, PT, R4, R108, PT ;  /* 0x0000006c0400720c */ /* 0x000fe20003fc4070 */
[--C-:B------:R-:W-:Y:S01]  /*4040*/  @!P0 IMAD.IADD R110, R110, 0x1, -R4.reuse ;  /* 0x000000016e6e8824 */ /* 0x100fe200078e0a04 */
[C---:B------:R-:W-:Y:S01]  /*4050*/  ISETP.GT.U32.AND P5, PT, R4.reuse, R109, PT ;  /* 0x0000006d0400720c */ /* 0x040fe20003fa4070 */
[----:B------:R-:W-:Y:S01]  /*4060*/  @!P4 IMAD.IADD R111, R111, 0x1, -R4 ;  /* 0x000000016f6fc824 */ /* 0x000fe200078e0a04 */
[----:B------:R-:W-:-:S02]  /*4070*/  ISETP.GT.U32.AND P0, PT, R4, R104, PT ;  /* 0x000000680400720c */ /* 0x000fc40003f04070 */
[----:B------:R-:W-:Y:S01]  /*4080*/  ISETP.GT.U32.AND P4, PT, R4, R105, PT ;  /* 0x000000690400720c */ /* 0x000fe20003f84070 */
[--C-:B------:R-:W-:Y:S01]  /*4090*/  @!P2 IMAD.IADD R107, R107, 0x1, -R4.reuse ;  /* 0x000000016b6ba824 */ /* 0x100fe200078e0a04 */
[----:B------:R-:W-:Y:S02]  /*40a0*/  ISETP.GE.AND P2, PT, R244, RZ, PT ;  /* 0x000000fff400720c */ /* 0x000fe40003f46270 */
[-C--:B------:R-:W-:Y:S02]  /*40b0*/  @!P3 IADD3 R106, R106, -R4.reuse, RZ ;  /* 0x800000046a6ab210 */ /* 0x080fe40007ffe0ff */
[----:B------:R-:W-:Y:S01]  /*40c0*/  ISETP.GE.AND P3, PT, R243, RZ, PT ;  /* 0x000000fff300720c */ /* 0x000fe20003f66270 */
[--C-:B------:R-:W-:Y:S01]  /*40d0*/  @!P6 IMAD.IADD R108, R108, 0x1, -R4.reuse ;  /* 0x000000016c6ce824 */ /* 0x100fe200078e0a04 */
[----:B------:R-:W-:Y:S02]  /*40e0*/  ISETP.GT.U32.AND P6, PT, R4, R103, PT ;  /* 0x000000670400720c */ /* 0x000fe40003fc4070 */
[----:B------:R-:W-:Y:S01]  /*40f0*/  @!P5 IADD3 R109, R109, -R4, RZ ;  /* 0x800000046d6dd210 */ /* 0x000fe20007ffe0ff */
[--C-:B------:R-:W-:Y:S01]  /*4100*/  @!P0 IMAD.IADD R104, R104, 0x1, -R4.reuse ;  /* 0x0000000168688824 */ /* 0x100fe200078e0a04 */
[----:B------:R-:W-:Y:S01]  /*4110*/  ISETP.GE.AND P5, PT, R245, RZ, PT ;  /* 0x000000fff500720c */ /* 0x000fe20003fa6270 */
[----:B------:R-:W-:Y:S01]  /*4120*/  @!P4 IMAD.IADD R105, R105, 0x1, -R4 ;  /* 0x000000016969c824 */ /* 0x000fe200078e0a04 */
[----:B------:R-:W-:-:S02]  /*4130*/  ISETP.GE.AND P0, PT, R241, RZ, PT ;  /* 0x000000fff100720c */ /* 0x000fc40003f06270 */
[----:B------:R-:W-:Y:S01]  /*4140*/  ISETP.GE.AND P4, PT, R242, RZ, PT ;  /* 0x000000fff200720c */ /* 0x000fe20003f86270 */
[----:B------:R-:W-:Y:S01]  /*4150*/  @!P2 IMAD.MOV R112, RZ, RZ, -R112 ;  /* 0x000000ffff70a224 */ /* 0x000fe200078e0a70 */
[C---:B------:R-:W-:Y:S02]  /*4160*/  ISETP.GT.U32.AND P1, PT, R4.reuse, R108, PT ;  /* 0x0000006c0400720c */ /* 0x040fe40003f24070 */
[C---:B------:R-:W-:Y:S01]  /*4170*/  ISETP.GT.U32.AND P2, PT, R4.reuse, R106, PT ;  /* 0x0000006a0400720c */ /* 0x040fe20003f44070 */
[----:B------:R-:W-:Y:S01]  /*4180*/  @!P3 IMAD.MOV R111, RZ, RZ, -R111 ;  /* 0x000000ffff6fb224 */ /* 0x000fe200078e0a6f */
[C---:B------:R-:W-:Y:S01]  /*4190*/  ISETP.GT.U32.AND P3, PT, R4.reuse, R105, PT ;  /* 0x000000690400720c */ /* 0x040fe20003f64070 */
[----:B------:R-:W-:Y:S02]  /*41a0*/  @!P6 IMAD.IADD R103, R103, 0x1, -R4 ;  /* 0x000000016767e824 */ /* 0x000fe400078e0a04 */
[----:B------:R-:W-:Y:S02]  /*41b0*/  @!P5 IADD3 R113, -R113, RZ, RZ ;  /* 0x000000ff7171d210 */ /* 0x000fe40007ffe1ff */
[----:B------:R-:W-:Y:S01]  /*41c0*/  ISETP.GT.U32.AND P5, PT, R4, R107, PT ;  /* 0x0000006b0400720c */ /* 0x000fe20003fa4070 */
[----:B------:R-:W-:Y:S01]  /*41d0*/  @!P0 IMAD.MOV R109, RZ, RZ, -R109 ;  /* 0x000000ffff6d8224 */ /* 0x000fe200078e0a6d */
[----:B------:R-:W-:-:S02]  /*41e0*/  @!P4 IADD3 R110, -R110, RZ, RZ ;  /* 0x000000ff6e6ec210 */ /* 0x000fc40007ffe1ff */
[----:B------:R-:W-:Y:S01]  /*41f0*/  ISETP.GT.U32.AND P0, PT, R4, R102, PT ;  /* 0x000000660400720c */ /* 0x000fe20003f04070 */
[--C-:B------:R-:W-:Y:S01]  /*4200*/  @!P1 IMAD.IADD R108, R108, 0x1, -R4.reuse ;  /* 0x000000016c6c9824 */ /* 0x100fe200078e0a04 */
[C---:B------:R-:W-:Y:S02]  /*4210*/  ISETP.GT.U32.AND P4, PT, R4.reuse, R104, PT ;  /* 0x000000680400720c */ /* 0x040fe40003f84070 */
[----:B------:R-:W-:Y:S01]  /*4220*/  ISETP.GT.U32.AND P6, PT, R4, R103, PT ;  /* 0x000000670400720c */ /* 0x000fe20003fc4070 */
[--C-:B------:R-:W-:Y:S01]  /*4230*/  @!P2 IMAD.IADD R106, R106, 0x1, -R4.reuse ;  /* 0x000000016a6aa824 */ /* 0x100fe200078e0a04 */
[C---:B------:R-:W-:Y:S02]  /*4240*/  ISETP.GT.U32.AND P1, PT, R4.reuse, R101, PT ;  /* 0x000000650400720c */ /* 0x040fe40003f24070 */
[C---:B------:R-:W-:Y:S01]  /*4250*/  ISETP.GT.U32.AND P2, PT, R4.reuse, R99, PT ;  /* 0x000000630400720c */ /* 0x040fe20003f44070 */
[----:B------:R-:W-:Y:S01]  /*4260*/  @!P3 IMAD.IADD R105, R105, 0x1, -R4 ;  /* 0x000000016969b824 */ /* 0x000fe200078e0a04 */
[----:B------:R-:W-:-:S02]  /*4270*/  ISETP.GT.U32.AND P3, PT, R4, R98, PT ;  /* 0x000000620400720c */ /* 0x000fc40003f64070 */
[----:B------:R-:W-:Y:S01]  /*4280*/  @!P5 IADD3 R107, R107, -R4, RZ ;  /* 0x800000046b6bd210 */ /* 0x000fe20007ffe0ff */
[--C-:B------:R-:W-:Y:S01]  /*4290*/  @!P0 IMAD.IADD R102, R102, 0x1, -R4.reuse ;  /* 0x0000000166668824 */ /* 0x100fe200078e0a04 */
[----:B------:R-:W-:Y:S02]  /*42a0*/  ISETP.GT.U32.AND P5, PT, R4, R100, PT ;  /* 0x000000640400720c */ /* 0x000fe40003fa4070 */
[----:B------:R-:W-:Y:S01]  /*42b0*/  @!P4 IADD3 R104, R104, -R4, RZ ;  /* 0x800000046868c210 */ /* 0x000fe20007ffe0ff */
[----:B------:R-:W-:Y:S01]  /*42c0*/  @!P6 IMAD.IADD R103, R103, 0x1, -R4 ;  /* 0x000000016767e824 */ /* 0x000fe200078e0a04 */
[----:B------:R-:W-:Y:S02]  /*42d0*/  ISETP.GE.AND P0, PT, R239, RZ, PT ;  /* 0x000000ffef00720c */ /* 0x000fe40003f06270 */
[----:B------:R-:W-:Y:S02]  /*42e0*/  ISETP.GT.U32.AND P4, PT, R4, R97, PT ;  /* 0x000000610400720c */ /* 0x000fe40003f84070 */
[----:B------:R-:W-:-:S02]  /*42f0*/  ISETP.GE.AND P6, PT, R240, RZ, PT ;  /* 0x000000fff000720c */ /* 0x000fc40003fc6270 */
[-C--:B------:R-:W-:Y:S01]  /*4300*/  @!P1 IADD3 R101, R101, -R4.reuse, RZ ;  /* 0x8000000465659210 */ /* 0x080fe20007ffe0ff */
[--C-:B------:R-:W-:Y:S01]  /*4310*/  @!P2 IMAD.IADD R99, R99, 0x1, -R4.reuse ;  /* 0x000000016363a824 */ /* 0x100fe200078e0a04 */
[----:B------:R-:W-:Y:S02]  /*4320*/  ISETP.GE.AND P1, PT, R238, RZ, PT ;  /* 0x000000ffee00720c */ /* 0x000fe40003f26270 */
[----:B------:R-:W-:Y:S02]  /*4330*/  ISETP.GE.AND P2, PT, R236, RZ, PT ;  /* 0x000000ffec00720c */ /* 0x000fe40003f46270 */
[----:B------:R-:W-:Y:S02]  /*4340*/  @!P3 IADD3 R98, R98, -R4, RZ ;  /* 0x800000046262b210 */ /* 0x000fe40007ffe0ff */
[----:B------:R-:W-:Y:S01]  /*4350*/  ISETP.GE.AND P3, PT, R141, RZ, PT ;  /* 0x000000ff8d00720c */ /* 0x000fe20003f66270 */
[--C-:B------:R-:W-:Y:S01]  /*4360*/  @!P5 IMAD.IADD R100, R100, 0x1, -R4.reuse ;  /* 0x000000016464d824 */ /* 0x100fe200078e0a04 */
[----:B------:R-:W-:Y:S01]  /*4370*/  @!P0 IADD3 R107, -R107, RZ, RZ ;  /* 0x000000ff6b6b8210 */ /* 0x000fe20007ffe1ff */
[----:B------:R-:W-:Y:S01]  /*4380*/  @!P4 IMAD.IADD R97, R97, 0x1, -R4 ;  /* 0x000000016161c824 */ /* 0x000fe200078e0a04 */
[C---:B------:R-:W-:Y:S01]  /*4390*/  ISETP.GT.U32.AND P0, PT, R4.reuse, R101, PT ;  /* 0x000000650400720c */ /* 0x040fe20003f04070 */
[----:B------:R-:W-:Y:S01]  /*43a0*/  @!P6 IMAD.MOV R108, RZ, RZ, -R108 ;  /* 0x000000ffff6ce224 */ /* 0x000fe200078e0a6c */
[----:B------:R-:W-:Y:S01]  /*43b0*/  ISETP.GE.AND P5, PT, R237, RZ, PT ;  /* 0x000000ffed00720c */ /* 0x000fe20003fa6270 */
[----:B------:R-:W-:Y:S01]  /*43c0*/  @!P1 IMAD.MOV R106, RZ, RZ, -R106 ;  /* 0x000000ffff6a9224 */ /* 0x000fe200078e0a6a */
[----:B------:R-:W-:-:S02]  /*43d0*/  ISETP.GT.U32.AND P4, PT, R4, R102, PT ;  /* 0x000000660400720c */ /* 0x000fc40003f84070 */
[C---:B------:R-:W-:Y:S02]  /*43e0*/  ISETP.GT.U32.AND P6, PT, R4.reuse, R99, PT ;  /* 0x000000630400720c */ /* 0x040fe40003fc4070 */
[----:B------:R-:W-:Y:S02]  /*43f0*/  ISETP.GT.U32.AND P1, PT, R4, R100, PT ;  /* 0x000000640400720c */ /* 0x000fe40003f24070 */
[----:B------:R-:W-:Y:S02]  /*4400*/  @!P2 IADD3 R104, -R104, RZ, RZ ;  /* 0x000000ff6868a210 */ /* 0x000fe40007ffe1ff */
[C---:B------:R-:W-:Y:S01]  /*4410*/  ISETP.GT.U32.AND P2, PT, R4.reuse, R98, PT ;  /* 0x000000620400720c */ /* 0x040fe20003f44070 */
[----:B------:R-:W-:Y:S01]  /*4420*/  @!P3 IMAD.MOV R103, RZ, RZ, -R103 ;  /* 0x000000ffff67b224 */ /* 0x000fe200078e0a67 */
[----:B------:R-:W-:Y:S01]  /*4430*/  ISETP.GT.U32.AND P3, PT, R4, R96, PT ;  /* 0x000000600400720c */ /* 0x000fe20003f64070 */
[----:B------:R-:W-:Y:S01]  /*4440*/  @!P5 IMAD.MOV R105, RZ, RZ, -R105 ;  /* 0x000000ffff69d224 */ /* 0x000fe200078e0a69 */
[----:B------:R-:W-:Y:S01]  /*4450*/  @!P0 IADD3 R101, R101, -R4, RZ ;  /* 0x8000000465658210 */ /* 0x000fe20007ffe0ff */
[--C-:B------:R-:W-:Y:S01]  /*4460*/  @!P4 IMAD.IADD R102, R102, 0x1, -R4.reuse ;  /* 0x000000016666c824 */ /* 0x100fe200078e0a04 */
[C---:B------:R-:W-:Y:S01]  /*4470*/  ISETP.GT.U32.AND P0, PT, R4.reuse, R94, PT ;  /* 0x0000005e0400720c */ /* 0x040fe20003f04070 */
[--C-:B------:R-:W-:Y:S01]  /*4480*/  @!P6 IMAD.IADD R99, R99, 0x1, -R4.reuse ;  /* 0x000000016363e824 */ /* 0x100fe200078e0a04 */
[----:B------:R-:W-:Y:S01]  /*4490*/  ISETP.GT.U32.AND P5, PT, R4, R97, PT ;  /* 0x000000610400720c */ /* 0x000fe20003fa4070 */
[----:B------:R-:W-:Y:S01]  /*44a0*/  @!P1 IMAD.IADD R100, R100, 0x1, -R4 ;  /* 0x0000000164649824 */ /* 0x000fe200078e0a04 */
[----:B------:R-:W-:-:S02]  /*44b0*/  ISETP.GT.U32.AND P4, PT, R4, R95, PT ;  /* 0x0000005f0400720c */ /* 0x000fc40003f84070 */
[C---:B------:R-:W-:Y:S02]  /*44c0*/  ISETP.GT.U32.AND P6, PT, R4.reuse, R92, PT ;  /* 0x0000005c0400720c */ /* 0x040fe40003fc4070 */
[----:B------:R-:W-:Y:S02]  /*44d0*/  ISETP.GT.U32.AND P1, PT, R4, R93, PT ;  /* 0x0000005d0400720c */ /* 0x000fe40003f24070 */
[-C--:B------:R-:W-:Y:S02]  /*44e0*/  @!P2 IADD3 R98, R98, -R4.reuse, RZ ;  /* 0x800000046262a210 */ /* 0x080fe40007ffe0ff */
[----:B------:R-:W-:Y:S01]  /*44f0*/  ISETP.GT.U32.AND P2, PT, R4, R91, PT ;  /* 0x0000005b0400720c */ /* 0x000fe20003f44070 */
[--C-:B------:R-:W-:Y:S01]  /*4500*/  @!P3 IMAD.IADD R96, R96, 0x1, -R4.reuse ;  /* 0x000000016060b824 */ /* 0x100fe200078e0a04 */
[----:B------:R-:W-:Y:S01]  /*4510*/  ISETP.GE.AND P3, PT, R234, RZ, PT ;  /* 0x000000ffea00720c */ /* 0x000fe20003f66270 */
[--C-:B------:R-:W-:Y:S01]  /*4520*/  @!P0 IMAD.IADD R94, R94, 0x1, -R4.reuse ;  /* 0x000000015e5e8824 */ /* 0x100fe200078e0a04 */
[----:B------:R-:W-:Y:S01]  /*4530*/  ISETP.GE.AND P0, PT, R232, RZ, PT ;  /* 0x000000ffe800720c */ /* 0x000fe20003f06270 */
[----:B------:R-:W-:Y:S01]  /*4540*/  @!P5 IMAD.IADD R97, R97, 0x1, -R4 ;  /* 0x000000016161d824 */ /* 0x000fe200078e0a04 */
[----:B------:R-:W-:-:S02]  /*4550*/  @!P4 IADD3 R95, R95, -R4, RZ ;  /* 0x800000045f5fc210 */ /* 0x000fc40007ffe0ff */
[----:B------:R-:W-:Y:S01]  /*4560*/  @!P6 IADD3 R92, R92, -R4, RZ ;  /* 0x800000045c5ce210 */ /* 0x000fe20007ffe0ff */
[--C-:B------:R-:W-:Y:S01]  /*4570*/  @!P1 IMAD.IADD R93, R93, 0x1, -R4.reuse ;  /* 0x000000015d5d9824 */ /* 0x100fe200078e0a04 */
[----:B------:R-:W-:Y:S02]  /*4580*/  ISETP.GE.AND P5, PT, R235, RZ, PT ;  /* 0x000000ffeb00720c */ /* 0x000fe40003fa6270 */
[----:B------:R-:W-:Y:S02]  /*4590*/  ISETP.GE.AND P4, PT, R233, RZ, PT ;  /* 0x000000ffe900720c */ /* 0x000fe40003f86270 */
[----:B------:R-:W-:Y:S01]  /*45a0*/  ISETP.GE.AND P6, PT, R230, RZ, PT ;  /* 0x000000ffe600720c */ /* 0x000fe20003fc6270 */
[----:B------:R-:W-:Y:S01]  /*45b0*/  @!P2 IMAD.IADD R91, R91, 0x1, -R4 ;  /* 0x000000015b5ba824 */ /* 0x000fe200078e0a04 */
[----:B------:R-:W-:Y:S02]  /*45c0*/  ISETP.GE.AND P1, PT, R231, RZ, PT ;  /* 0x000000ffe700720c */ /* 0x000fe40003f26270 */
[----:B------:R-:W-:-:S02]  /*45d0*/  ISETP.GT.U32.AND P2, PT, R4, R96, PT ;  /* 0x000000600400720c */ /* 0x000fc40003f44070 */
[----:B------:R-:W-:Y:S02]  /*45e0*/  @!P3 IADD3 R101, -R101, RZ, RZ ;  /* 0x000000ff6565b210 */ /* 0x000fe40007ffe1ff */
[C---:B------:R-:W-:Y:S01]  /*45f0*/  ISETP.GT.U32.AND P3, PT, R4.reuse, R95, PT ;  /* 0x0000005f0400720c */ /* 0x040fe20003f64070 */
[----:B------:R-:W-:Y:S01]  /*4600*/  @!P0 IMAD.MOV R99, RZ, RZ, -R99 ;  /* 0x000000ffff638224 */ /* 0x000fe200078e0a63 */
[C---:B------:R-:W-:Y:S01]  /*4610*/  ISETP.GT.U32.AND P0, PT, R4.reuse, R93, PT ;  /* 0x0000005d0400720c */ /* 0x040fe20003f04070 */
[----:B------:R-:W-:Y:S01]  /*4620*/  @!P5 IMAD.MOV R102, RZ, RZ, -R102 ;  /* 0x000000ffff66d224 */ /* 0x000fe200078e0a66 */
[C---:B------:R-:W-:Y:S01]  /*4630*/  ISETP.GT.U32.AND P5, PT, R4.reuse, R91, PT ;  /* 0x0000005b0400720c */ /* 0x040fe20003fa4070 */
[----:B------:R-:W-:Y:S01]  /*4640*/  @!P4 IMAD.MOV R100, RZ, RZ, -R100 ;  /* 0x000000ffff64c224 */ /* 0x000fe200078e0a64 */
[C---:B------:R-:W-:Y:S01]  /*4650*/  ISETP.GT.U32.AND P4, PT, R4.reuse, R94, PT ;  /* 0x0000005e0400720c */ /* 0x040fe20003f84070 */
[----:B------:R-:W-:Y:S01]  /*4660*/  @!P6 IMAD.MOV R97, RZ, RZ, -R97 ;  /* 0x000000ffff61e224 */ /* 0x000fe200078e0a61 */
[----:B------:R-:W-:-:S02]  /*4670*/  ISETP.GT.U32.AND P6, PT, R4, R90, PT ;  /* 0x0000005a0400720c */ /* 0x000fc40003fc4070 */
[----:B------:R-:W-:Y:S01]  /*4680*/  @!P1 IADD3 R98, -R98, RZ, RZ ;  /* 0x000000ff62629210 */ /* 0x000fe20007ffe1ff */
[--C-:B------:R-:W-:Y:S01]  /*4690*/  @!P2 IMAD.IADD R96, R96, 0x1, -R4.reuse ;  /* 0x000000016060a824 */ /* 0x100fe200078e0a04 */
[C---:B------:R-:W-:Y:S02]  /*46a0*/  ISETP.GT.U32.AND P1, PT, R4.reuse, R92, PT ;  /* 0x0000005c0400720c */ /* 0x040fe40003f24070 */
[----:B------:R-:W-:Y:S02]  /*46b0*/  ISETP.GE.AND P2, PT, R229, RZ, PT ;  /* 0x000000ffe500720c */ /* 0x000fe40003f46270 */
[----:B------:R-:W-:Y:S02]  /*46c0*/  @!P3 IADD3 R95, R95, -R4, RZ ;  /* 0x800000045f5fb210 */ /* 0x000fe40007ffe0ff */
[C---:B------:R-:W-:Y:S01]  /*46d0*/  ISETP.GT.U32.AND P3, PT, R4.reuse, R89, PT ;  /* 0x000000590400720c */ /* 0x040fe20003f64070 */
[--C-:B------:R-:W-:Y:S01]  /*46e0*/  @!P0 IMAD.IADD R93, R93, 0x1, -R4.reuse ;  /* 0x000000015d5d8824 */ /* 0x100fe200078e0a04 */
[----:B------:R-:W-:Y:S01]  /*46f0*/  ISETP.GT.U32.AND P0, PT, R4, R87, PT ;  /* 0x000000570400720c */ /* 0x000fe20003f04070 */
[--C-:B------:R-:W-:Y:S01]  /*4700*/  @!P4 IMAD.IADD R94, R94, 0x1, -R4.reuse ;  /* 0x000000015e5ec824 */ /* 0x100fe200078e0a04 */
[----:B------:R-:W-:Y:S01]  /*4710*/  ISETP.GT.U32.AND P4, PT, R4, R88, PT ;  /* 0x000000580400720c */ /* 0x000fe20003f84070 */
[--C-:B------:R-:W-:Y:S01]  /*4720*/  @!P5 IMAD.IADD R91, R91, 0x1, -R4.reuse ;  /* 0x000000015b5bd824 */ /* 0x100fe200078e0a04 */
[----:B------:R-:W-:Y:S01]  /*4730*/  ISETP.GE.AND P5, PT, R228, RZ, PT ;  /* 0x000000ffe400720c */ /* 0x000fe20003fa6270 */
[----:B------:R-:W-:Y:S01]  /*4740*/  @!P6 IMAD.IADD R90, R90, 0x1, -R4 ;  /* 0x000000015a5ae824 */ /* 0x000fe200078e0a04 */
[----:B------:R-:W-:-:S02]  /*4750*/  @!P1 IADD3 R92, R92, -R4, RZ ;  /* 0x800000045c5c9210 */ /* 0x000fc40007ffe0ff */
[----:B------:R-:W-:Y:S02]  /*4760*/  ISETP.GT.U32.AND P1, PT, R4, R86, PT ;  /* 0x000000560400720c */ /* 0x000fe40003f24070 */
[----:B------:R-:W-:Y:S02]  /*4770*/  @!P2 IADD3 R96, -R96, RZ, RZ ;  /* 0x000000ff6060a210 */ /* 0x000fe40007ffe1ff */
[C---:B------:R-:W-:Y:S02]  /*4780*/  ISETP.GT.U32.AND P2, PT, R4.reuse, R90, PT ;  /* 0x0000005a0400720c */ /* 0x040fe40003f44070 */
[----:B------:R-:W-:Y:S02]  /*4790*/  @!P3 IADD3 R89, R89, -R4, RZ ;  /* 0x800000045959b210 */ /* 0x000fe40007ffe0ff */
[----:B------:R-:W-:Y:S02]  /*47a0*/  ISETP.GE.AND P3, PT, R227, RZ, PT ;  /* 0x000000ffe300720c */ /* 0x000fe40003f66270 */
[----:B------:R-:W-:Y:S01]  /*47b0*/  ISETP.GT.U32.AND P6, PT, R4, R85, PT ;  /* 0x000000550400720c */ /* 0x000fe20003fc4070 */
[--C-:B------:R-:W-:Y:S01]  /*47c0*/  @!P0 IMAD.IADD R87, R87, 0x1, -R4.reuse ;  /* 0x0000000157578824 */ /* 0x100fe200078e0a04 */
[----:B------:R-:W-:Y:S01]  /*47d0*/  ISETP.GE.AND P0, PT, R225, RZ, PT ;  /* 0x000000ffe100720c */ /* 0x000fe20003f06270 */
[----:B------:R-:W-:Y:S01]  /*47e0*/  @!P4 IMAD.IADD R88, R88, 0x1, -R4 ;  /* 0x000000015858c824 */ /* 0x000fe200078e0a04 */
[----:B------:R-:W-:Y:S01]  /*47f0*/  ISETP.GE.AND P4, PT, R226, RZ, PT ;  /* 0x000000ffe200720c */ /* 0x000fe20003f86270 */
[----:B------:R-:W-:Y:S01]  /*4800*/  @!P5 IMAD.MOV R95, RZ, RZ, -R95 ;  /* 0x000000ffff5fd224 */ /* 0x000fe200078e0a5f */
[----:B------:R-:W-:-:S02]  /*4810*/  ISETP.GT.U32.AND P5, PT, R4, R89, PT ;  /* 0x000000590400720c */ /* 0x000fc40003fa4070 */
[-C--:B------:R-:W-:Y:S02]  /*4820*/  @!P1 IADD3 R86, R86, -R4.reuse, RZ ;  /* 0x8000000456569210 */ /* 0x080fe40007ffe0ff */
[----:B------:R-:W-:Y:S02]  /*4830*/  ISETP.GE.AND P1, PT, R224, RZ, PT ;  /* 0x000000ffe000720c */ /* 0x000fe40003f26270 */
[----:B------:R-:W-:Y:S02]  /*4840*/  @!P2 IADD3 R90, R90, -R4, RZ ;  /* 0x800000045a5aa210 */ /* 0x000fe40007ffe0ff */
[C---:B------:R-:W-:Y:S01]  /*4850*/  ISETP.GT.U32.AND P2, PT, R4.reuse, R83, PT ;  /* 0x000000530400720c */ /* 0x040fe20003f44070 */
[----:B------:R-:W-:Y:S01]  /*4860*/  @!P3 IMAD.MOV R94, RZ, RZ, -R94 ;  /* 0x000000ffff5eb224 */ /* 0x000fe200078e0a5e */
[C---:B------:R-:W-:Y:S01]  /*4870*/  ISETP.GT.U32.AND P3, PT, R4.reuse, R88, PT ;  /* 0x000000580400720c */ /* 0x040fe20003f64070 */
[----:B------:R-:W-:Y:S01]  /*4880*/  @!P6 IMAD.IADD R85, R85, 0x1, -R4 ;  /* 0x000000015555e824 */ /* 0x000fe200078e0a04 */
[----:B------:R-:W-:Y:S01]  /*4890*/  @!P4 IADD3 R93, -R93, RZ, RZ ;  /* 0x000000ff5d5dc210 */ /* 0x000fe20007ffe1ff */
[----:B------:R-:W-:Y:S01]  /*48a0*/  @!P0 IMAD.MOV R92, RZ, RZ, -R92 ;  /* 0x000000ffff5c8224 */ /* 0x000fe200078e0a5c */
[C---:B------:R-:W-:Y:S01]  /*48b0*/  ISETP.GT.U32.AND P0, PT, R4.reuse, R86, PT ;  /* 0x000000560400720c */ /* 0x040fe20003f04070 */
[----:B------:R-:W-:Y:S01]  /*48c0*/  @!P5 IMAD.IADD R89, R89, 0x1, -R4 ;  /* 0x000000015959d824 */ /* 0x000fe200078e0a04 */
[C---:B------:R-:W-:Y:S01]  /*48d0*/  ISETP.GT.U32.AND P4, PT, R4.reuse, R87, PT ;  /* 0x000000570400720c */ /* 0x040fe20003f84070 */
[----:B------:R-:W-:Y:S01]  /*48e0*/  @!P1 IMAD.MOV R91, RZ, RZ, -R91 ;  /* 0x000000ffff5b9224 */ /* 0x000fe200078e0a5b */
[----:B------:R-:W-:-:S02]  /*48f0*/  ISETP.GT.U32.AND P6, PT, R4, R85, PT ;  /* 0x000000550400720c */ /* 0x000fc40003fc4070 */
[C---:B------:R-:W-:Y:S01]  /*4900*/  ISETP.GT.U32.AND P5, PT, R4.reuse, R82, PT ;  /* 0x000000520400720c */ /* 0x040fe20003fa4070 */
[--C-:B------:R-:W-:Y:S01]  /*4910*/  @!P2 IMAD.IADD R83, R83, 0x1, -R4.reuse ;  /* 0x000000015353a824 */ /* 0x100fe200078e0a04 */
[----:B------:R-:W-:Y:S02]  /*4920*/  ISETP.GT.U32.AND P1, PT, R4, R84, PT ;  /* 0x000000540400720c */ /* 0x000fe40003f24070 */
[----:B------:R-:W-:Y:S01]  /*4930*/  ISETP.GE.AND P2, PT, R221, RZ, PT ;  /* 0x000000ffdd00720c */ /* 0x000fe20003f46270 */
[--C-:B------:R-:W-:Y:S01]  /*4940*/  @!P3 IMAD.IADD R88, R88, 0x1, -R4.reuse ;  /* 0x000000015858b824 */ /* 0x100fe200078e0a04 */
[----:B------:R-:W-:Y:S01]  /*4950*/  ISETP.GT.U32.AND P3, PT, R4, R81, PT ;  /* 0x000000510400720c */ /* 0x000fe20003f64070 */
[--C-:B------:R-:W-:Y:S01]  /*4960*/  @!P0 IMAD.IADD R86, R86, 0x1, -R4.reuse ;  /* 0x0000000156568824 */ /* 0x100fe200078e0a04 */
[C---:B------:R-:W-:Y:S02]  /*4970*/  ISETP.GT.U32.AND P0, PT, R4.reuse, R79, PT ;  /* 0x0000004f0400720c */ /* 0x040fe40003f04070 */
[----:B------:R-:W-:Y:S01]  /*4980*/  @!P4 IADD3 R87, R87, -R4, RZ ;  /* 0x800000045757c210 */ /* 0x000fe20007ffe0ff */
[--C-:B------:R-:W-:Y:S01]  /*4990*/  @!P6 IMAD.IADD R85, R85, 0x1, -R4.reuse ;  /* 0x000000015555e824 */ /* 0x100fe200078e0a04 */
[----:B------:R-:W-:Y:S01]  /*49a0*/  ISETP.GT.U32.AND P4, PT, R4, R80, PT ;  /* 0x000000500400720c */ /* 0x000fe20003f84070 */
[----:B------:R-:W-:Y:S01]  /*49b0*/  @!P5 IMAD.IADD R82, R82, 0x1, -R4 ;  /* 0x000000015252d824 */ /* 0x000fe200078e0a04 */
[----:B------:R-:W-:-:S02]  /*49c0*/  ISETP.GE.AND P6, PT, R223, RZ, PT ;  /* 0x000000ffdf00720c */ /* 0x000fc40003fc6270 */
[----:B------:R-:W-:Y:S01]  /*49d0*/  @!P1 IADD3 R84, R84, -R4, RZ ;  /* 0x8000000454549210 */ /* 0x000fe20007ffe0ff */
[----:B------:R-:W-:Y:S01]  /*49e0*/  @!P2 IMAD.MOV R88, RZ, RZ, -R88 ;  /* 0x000000ffff58a224 */ /* 0x000fe200078e0a58 */
[----:B------:R-:W-:Y:S02]  /*49f0*/  ISETP.GE.AND P1, PT, R222, RZ, PT ;  /* 0x000000ffde00720c */ /* 0x000fe40003f26270 */
[C---:B------:R-:W-:Y:S02]  /*4a00*/  ISETP.GT.U32.AND P2, PT, R4.reuse, R82, PT ;  /* 0x000000520400720c */ /* 0x040fe40003f44070 */
[----:B------:R-:W-:Y:S02]  /*4a10*/  @!P3 IADD3 R81, R81, -R4, RZ ;  /* 0x800000045151b210 */ /* 0x000fe40007ffe0ff */
[----:B------:R-:W-:Y:S01]  /*4a20*/  ISETP.GE.AND P3, PT, R219, RZ, PT ;  /* 0x000000ffdb00720c */ /* 0x000fe20003f66270 */
[--C-:B------:R-:W-:Y:S01]  /*4a30*/  @!P0 IMAD.IADD R79, R79, 0x1, -R4.reuse ;  /* 0x000000014f4f8824 */ /* 0x100fe200078e0a04 */
[----:B------:R-:W-:Y:S01]  /*4a40*/  ISETP.GT.U32.AND P0, PT, R4, R84, PT ;  /* 0x000000540400720c */ /* 0x000fe20003f04070 */
[----:B------:R-:W-:Y:S01]  /*4a50*/  @!P4 IMAD.IADD R80, R80, 0x1, -R4 ;  /* 0x000000015050c824 */ /* 0x000fe200078e0a04 */
[----:B------:R-:W-:-:S02]  /*4a60*/  @!P6 IADD3 R90, -R90, RZ, RZ ;  /* 0x000000ff5a5ae210 */ /* 0x000fc40007ffe1ff */
[----:B------:R-:W-:Y:S01]  /*4a70*/  ISETP.GE.AND P4, PT, R140, RZ, PT ;  /* 0x000000ff8c00720c */ /* 0x000fe20003f86270 */
[----:B------:R-:W-:Y:S01]  /*4a80*/  @!P1 IMAD.MOV R89, RZ, RZ, -R89 ;  /* 0x000000ffff599224 */ /* 0x000fe200078e0a59 */
[----:B------:R-:W-:Y:S01]  /*4a90*/  ISETP.GT.U32.AND P6, PT, R4, R81, PT ;  /* 0x000000510400720c */ /* 0x000fe20003fc4070 */
[----:B------:R-:W-:Y:S01]  /*4aa0*/  @!P2 IMAD.IADD R82, R82, 0x1, -R4 ;  /* 0x000000015252a824 */ /* 0x000fe200078e0a04 */
[C---:B------:R-:W-:Y:S02]  /*4ab0*/  ISETP.GT.U32.AND P1, PT, R4.reuse, R83, PT ;  /* 0x000000530400720c */ /* 0x040fe40003f24070 */
[----:B------:R-:W-:Y:S02]  /*4ac0*/  ISETP.GT.U32.AND P2, PT, R4, R75, PT ;  /* 0x0000004b0400720c */ /* 0x000fe40003f44070 */
[----:B------:R-:W-:Y:S01]  /*4ad0*/  ISETP.GE.AND P5, PT, R220, RZ, PT ;  /* 0x000000ffdc00720c */ /* 0x000fe20003fa6270 */
[----:B------:R-:W-:Y:S01]  /*4ae0*/  @!P3 IMAD.MOV R86, RZ, RZ, -R86 ;  /* 0x000000ffff56b224 */ /* 0x000fe200078e0a56 */
[----:B------:R-:W-:-:S02]  /*4af0*/  ISETP.GT.U32.AND P3, PT, R4, R80, PT ;  /* 0x000000500400720c */ /* 0x000fc40003f64070 */
[-C--:B------:R-:W-:Y:S01]  /*4b00*/  @!P0 IADD3 R84, R84, -R4.reuse, RZ ;  /* 0x8000000454548210 */ /* 0x080fe20007ffe0ff */
[----:B------:R-:W-:Y:S01]  /*4b10*/  @!P4 IMAD.MOV R85, RZ, RZ, -R85 ;  /* 0x000000ffff55c224 */ /* 0x000fe200078e0a55 */
[C---:B------:R-:W-:Y:S02]  /*4b20*/  ISETP.GT.U32.AND P0, PT, R4.reuse, R77, PT ;  /* 0x0000004d0400720c */ /* 0x040fe40003f04070 */
[----:B------:R-:W-:Y:S01]  /*4b30*/  @!P6 IADD3 R81, R81, -R4, RZ ;  /* 0x800000045151e210 */ /* 0x000fe20007ffe0ff */
[----:B------:R-:W-:Y:S01]  /*4b40*/  @!P1 IMAD.IADD R83, R83, 0x1, -R4 ;  /* 0x0000000153539824 */ /* 0x000fe200078e0a04 */
[C---:B------:R-:W-:Y:S02]  /*4b50*/  ISETP.GT.U32.AND P4, PT, R4.reuse, R78, PT ;  /* 0x0000004e0400720c */ /* 0x040fe40003f84070 */
[C---:B------:R-:W-:Y:S02]  /*4b60*/  ISETP.GT.U32.AND P6, PT, R4.reuse, R74, PT ;  /* 0x0000004a0400720c */ /* 0x040fe40003fc4070 */
[----:B------:R-:W-:-:S02]  /*4b70*/  ISETP.GT.U32.AND P1, PT, R4, R76, PT ;  /* 0x0000004c0400720c */ /* 0x000fc40003f24070 */
[-C--:B------:R-:W-:Y:S02]  /*4b80*/  @!P2 IADD3 R75, R75, -R4.reuse, RZ ;  /* 0x800000044b4ba210 */ /* 0x080fe40007ffe0ff */
[----:B------:R-:W-:Y:S02]  /*4b90*/  @!P5 IADD3 R87, -R87, RZ, RZ ;  /* 0x000000ff5757d210 */ /* 0x000fe40007ffe1ff */
[----:B------:R-:W-:Y:S02]  /*4ba0*/  ISETP.GE.AND P2, PT, R214, RZ, PT ;  /* 0x000000ffd600720c */ /* 0x000fe40003f46270 */
[----:B------:R-:W-:Y:S01]  /*4bb0*/  ISETP.GT.U32.AND P5, PT, R4, R79, PT ;  /* 0x0000004f0400720c */ /* 0x000fe20003fa4070 */
[--C-:B------:R-:W-:Y:S01]  /*4bc0*/  @!P3 IMAD.IADD R80, R80, 0x1, -R4.reuse ;  /* 0x000000015050b824 */ /* 0x100fe200078e0a04 */
[----:B------:R-:W-:Y:S01]  /*4bd0*/  ISETP.GT.U32.AND P3, PT, R4, R73, PT ;  /* 0x000000490400720c */ /* 0x000fe20003f64070 */
[--C-:B------:R-:W-:Y:S01]  /*4be0*/  @!P0 IMAD.IADD R77, R77, 0x1, -R4.reuse ;  /* 0x000000014d4d8824 */ /* 0x100fe200078e0a04 */
[----:B------:R-:W-:Y:S01]  /*4bf0*/  @!P4 IADD3 R78, R78, -R4, RZ ;  /* 0x800000044e4ec210 */ /* 0x000fe20007ffe0ff */
[--C-:B------:R-:W-:Y:S01]  /*4c00*/  @!P6 IMAD.IADD R74, R74, 0x1, -R4.reuse ;  /* 0x000000014a4ae824 */ /* 0x100fe200078e0a04 */
[----:B------:R-:W-:Y:S01]  /*4c10*/  ISETP.GE.AND P0, PT, R216, RZ, PT ;  /* 0x000000ffd800720c */ /* 0x000fe20003f06270 */
[----:B------:R-:W-:Y:S01]  /*4c20*/  @!P1 IMAD.IADD R76, R76, 0x1, -R4 ;  /* 0x000000014c4c9824 */ /* 0x000fe200078e0a04 */
[----:B------:R-:W-:-:S02]  /*4c30*/  ISETP.GE.AND P4, PT, R217, RZ, PT ;  /* 0x000000ffd900720c */ /* 0x000fc40003f86270 */
[----:B------:R-:W-:Y:S01]  /*4c40*/  ISETP.GE.AND P1, PT, R215, RZ, PT ;  /* 0x000000ffd700720c */ /* 0x000fe20003f26270 */
[----:B------:R-:W-:Y:S01]  /*4c50*/  @!P2 IMAD.MOV R80, RZ, RZ, -R80 ;  /* 0x000000ffff50a224 */ /* 0x000fe200078e0a50 */
[----:B------:R-:W-:Y:S01]  /*4c60*/  ISETP.GT.U32.AND P2, PT, R4, R74, PT ;  /* 0x0000004a0400720c */ /* 0x000fe20003f44070 */
[--C-:B------:R-:W-:Y:S01]  /*4c70*/  @!P5 IMAD.IADD R79, R79, 0x1, -R4.reuse ;  /* 0x000000014f4fd824 */ /* 0x100fe200078e0a04 */
[----:B------:R-:W-:Y:S02]  /*4c80*/  ISETP.GE.AND P5, PT, R218, RZ, PT ;  /* 0x000000ffda00720c */ /* 0x000fe40003fa6270 */
[----:B------:R-:W-:Y:S01]  /*4c90*/  ISETP.GE.AND P6, PT, R213, RZ, PT ;  /* 0x000000ffd500720c */ /* 0x000fe20003fc6270 */
[----:B------:R-:W-:Y:S01]  /*4ca0*/  @!P3 IMAD.IADD R73, R73, 0x1, -R4 ;  /* 0x000000014949b824 */ /* 0x000fe200078e0a04 */
[C---:B------:R-:W-:Y:S01]  /*4cb0*/  ISETP.GT.U32.AND P3, PT, R4.reuse, R78, PT ;  /* 0x0000004e0400720c */ /* 0x040fe20003f64070 */
[----:B------:R-:W-:Y:S01]  /*4cc0*/  @!P0 IMAD.MOV R82, RZ, RZ, -R82 ;  /* 0x000000ffff528224 */ /* 0x000fe200078e0a52 */
[C---:B------:R-:W-:Y:S01]  /*4cd0*/  ISETP.GT.U32.AND P0, PT, R4.reuse, R76, PT ;  /* 0x0000004c0400720c */ /* 0x040fe20003f04070 */
[----:B------:R-:W-:Y:S01]  /*4ce0*/  @!P4 IMAD.MOV R83, RZ, RZ, -R83 ;  /* 0x000000ffff53c224 */ /* 0x000fe200078e0a53 */
[----:B------:R-:W-:-:S02]  /*4cf0*/  ISETP.GT.U32.AND P4, PT, R4, R77, PT ;  /* 0x0000004d0400720c */ /* 0x000fc40003f84070 */
[----:B------:R-:W-:Y:S01]  /*4d00*/  @!P1 IADD3 R81, -R81, RZ, RZ ;  /* 0x000000ff51519210 */ /* 0x000fe20007ffe1ff */
[----:B------:R-:W-:Y:S01]  /*4d10*/  @!P2 IMAD.IADD R74, R74, 0x1, -R4 ;  /* 0x000000014a4aa824 */ /* 0x000fe200078e0a04 */
[----:B------:R-:W-:Y:S02]  /*4d20*/  ISETP.GT.U32.AND P1, PT, R4, R75, PT ;  /* 0x0000004b0400720c */ /* 0x000fe40003f24070 */
[----:B------:R-:W-:Y:S01]  /*4d30*/  @!P5 IADD3 R84, -R84, RZ, RZ ;  /* 0x000000ff5454d210 */ /* 0x000fe20007ffe1ff */
[----:B------:R-:W-:Y:S01]  /*4d40*/  @!P6 IMAD.MOV R79, RZ, RZ, -R79 ;  /* 0x000000ffff4fe224 */ /* 0x000fe200078e0a4f */
[C---:B------:R-:W-:Y:S02]  /*4d50*/  ISETP.GT.U32.AND P2, PT, R4.reuse, R68, PT ;  /* 0x000000440400720c */ /* 0x040fe40003f44070 */
[C---:B------:R-:W-:Y:S02]  /*4d60*/  ISETP.GT.U32.AND P5, PT, R4.reuse, R73, PT ;  /* 0x000000490400720c */ /* 0x040fe40003fa4070 */
[----:B------:R-:W-:-:S02]  /*4d70*/  ISETP.GT.U32.AND P6, PT, R4, R72, PT ;  /* 0x000000480400720c */ /* 0x000fc40003fc4070 */
[----:B------:R-:W-:Y:S02]  /*4d80*/  @!P3 IADD3 R78, R78, -R4, RZ ;  /* 0x800000044e4eb210 */ /* 0x000fe40007ffe0ff */
[----:B------:R-:W-:Y:S01]  /*4d90*/  ISETP.GE.AND P3, PT, R212, RZ, PT ;  /* 0x000000ffd400720c */ /* 0x000fe20003f66270 */
[--C-:B------:R-:W-:Y:S01]  /*4da0*/  @!P0 IMAD.IADD R76, R76, 0x1, -R4.reuse ;  /* 0x000000014c4c8824 */ /* 0x100fe200078e0a04 */
[C---:B------:R-:W-:Y:S01]  /*4db0*/  ISETP.GT.U32.AND P0, PT, R4.reuse, R70, PT ;  /* 0x000000460400720c */ /* 0x040fe20003f04070 */
[--C-:B------:R-:W-:Y:S01]  /*4dc0*/  @!P4 IMAD.IADD R77, R77, 0x1, -R4.reuse ;  /* 0x000000014d4dc824 */ /* 0x100fe200078e0a04 */
[----:B------:R-:W-:Y:S02]  /*4dd0*/  ISETP.GT.U32.AND P4, PT, R4, R71, PT ;  /* 0x000000470400720c */ /* 0x000fe40003f84070 */
[-C--:B------:R-:W-:Y:S01]  /*4de0*/  @!P1 IADD3 R75, R75, -R4.reuse, RZ ;  /* 0x800000044b4b9210 */ /* 0x080fe20007ffe0ff */
[--C-:B------:R-:W-:Y:S01]  /*4df0*/  @!P2 IMAD.IADD R68, R68, 0x1, -R4.reuse ;  /* 0x000000014444a824 */ /* 0x100fe200078e0a04 */
[----:B------:R-:W-:Y:S01]  /*4e00*/  ISETP.GT.U32.AND P1, PT, R4, R69, PT ;  /* 0x000000450400720c */ /* 0x000fe20003f24070 */
[----:B------:R-:W-:Y:S01]  /*4e10*/  @!P5 IMAD.IADD R73, R73, 0x1, -R4 ;  /* 0x000000014949d824 */ /* 0x000fe200078e0a04 */
[----:B------:R-:W-:-:S02]  /*4e20*/  @!P6 IADD3 R72, R72, -R4, RZ ;  /* 0x800000044848e210 */ /* 0x000fc40007ffe0ff */
[----:B------:R-:W-:Y:S02]  /*4e30*/  ISETP.GE.AND P2, PT, R207, RZ, PT ;  /* 0x000000ffcf00720c */ /* 0x000fe40003f46270 */
[----:B------:R-:W-:Y:S01]  /*4e40*/  ISETP.GE.AND P5, PT, R211, RZ, PT ;  /* 0x000000ffd300720c */ /* 0x000fe20003fa6270 */
[----:B------:R-:W-:Y:S01]  /*4e50*/  @!P3 IMAD.MOV R78, RZ, RZ, -R78 ;  /* 0x000000ffff4eb224 */ /* 0x000fe200078e0a4e */
[----:B------:R-:W-:Y:S01]  /*4e60*/  ISETP.GT.U32.AND P3, PT, R4, R72, PT ;  /* 0x000000480400720c */ /* 0x000fe20003f64070 */
[--C-:B------:R-:W-:Y:S01]  /*4e70*/  @!P0 IMAD.IADD R70, R70, 0x1, -R4.reuse ;  /* 0x0000000146468824 */ /* 0x100fe200078e0a04 */
[----:B------:R-:W-:Y:S01]  /*4e80*/  ISETP.GE.AND P0, PT, R209, RZ, PT ;  /* 0x000000ffd100720c */ /* 0x000fe20003f06270 */
[----:B------:R-:W-:Y:S01]  /*4e90*/  @!P4 IMAD.IADD R71, R71, 0x1, -R4 ;  /* 0x000000014747c824 */ /* 0x000fe200078e0a04 */
[----:B------:R-:W-:Y:S02]  /*4ea0*/  ISETP.GE.AND P4, PT, R210, RZ, PT ;  /* 0x000000ffd200720c */ /* 0x000fe40003f86270 */
[----:B------:R-:W-:-:S02]  /*4eb0*/  ISETP.GT.U32.AND P6, PT, R4, R67, PT ;  /* 0x000000430400720c */ /* 0x000fc40003fc4070 */
[----:B------:R-:W-:Y:S02]  /*4ec0*/  @!P1 IADD3 R69, R69, -R4, RZ ;  /* 0x8000000445459210 */ /* 0x000fe40007ffe0ff */
[----:B------:R-:W-:Y:S01]  /*4ed0*/  ISETP.GE.AND P1, PT, R208, RZ, PT ;  /* 0x000000ffd000720c */ /* 0x000fe20003f26270 */
[----:B------:R-:W-:Y:S01]  /*4ee0*/  @!P5 IMAD.MOV R77, RZ, RZ, -R77 ;  /* 0x000000ffff4dd224 */ /* 0x000fe200078e0a4d */
[----:B------:R-:W-:Y:S02]  /*4ef0*/  @!P2 IADD3 R73, -R73, RZ, RZ ;  /* 0x000000ff4949a210 */ /* 0x000fe40007ffe1ff */
[C---:B------:R-:W-:Y:S02]  /*4f00*/  ISETP.GT.U32.AND P2, PT, R4.reuse, R66, PT ;  /* 0x000000420400720c */ /* 0x040fe40003f44070 */
[----:B------:R-:W-:Y:S01]  /*4f10*/  ISETP.GT.U32.AND P5, PT, R4, R71, PT ;  /* 0x000000470400720c */ /* 0x000fe20003fa4070 */
[----:B------:R-:W-:Y:S01]  /*4f20*/  @!P3 IMAD.IADD R72, R72, 0x1, -R4 ;  /* 0x000000014848b824 */ /* 0x000fe200078e0a04 */
[----:B------:R-:W-:Y:S01]  /*4f30*/  ISETP.GT.U32.AND P3, PT, R4, R65, PT ;  /* 0x000000410400720c */ /* 0x000fe20003f64070 */
[----:B------:R-:W-:Y:S01]  /*4f40*/  @!P0 IMAD.MOV R75, RZ, RZ, -R75 ;  /* 0x000000ffff4b8224 */ /* 0x000fe200078e0a4b */
[----:B------:R-:W-:-:S02]  /*4f50*/  @!P4 IADD3 R76, -R76, RZ, RZ ;  /* 0x000000ff4c4cc210 */ /* 0x000fc40007ffe1ff */
[C---:B------:R-:W-:Y:S01]  /*4f60*/  ISETP.GT.U32.AND P0, PT, R4.reuse, R69, PT ;  /* 0x000000450400720c */ /* 0x040fe20003f04070 */
[----:B------:R-:W-:Y:S01]  /*4f70*/  @!P1 IMAD.MOV R74, RZ, RZ, -R74 ;  /* 0x000000ffff4a9224 */ /* 0x000fe200078e0a4a */
[----:B------:R-:W-:Y:S02]  /*4f80*/  @!P6 IADD3 R67, R67, -R4, RZ ;  /* 0x800000044343e210 */ /* 0x000fe40007ffe0ff */
[----:B------:R-:W-:Y:S01]  /*4f90*/  ISETP.GT.U32.AND P4, PT, R4, R70, PT ;  /* 0x000000460400720c */ /* 0x000fe20003f84070 */
[--C-:B------:R-:W-:Y:S01]  /*4fa0*/  @!P2 IMAD.IADD R66, R66, 0x1, -R4.reuse ;  /* 0x000000014242a824 */ /* 0x100fe200078e0a04 */
[C---:B------:R-:W-:Y:S01]  /*4fb0*/  ISETP.GT.U32.AND P1, PT, R4.reuse, R68, PT ;  /* 0x000000440400720c */ /* 0x040fe20003f24070 */
[----:B------:R-:W-:Y:S01]  /*4fc0*/  @!P5 IMAD.IADD R71, R71, 0x1, -R4 ;  /* 0x000000014747d824 */ /* 0x000fe200078e0a04 */
[----:B------:R-:W-:Y:S02]  /*4fd0*/  ISETP.GT.U32.AND P6, PT, R4, R67, PT ;  /* 0x000000430400720c */ /* 0x000fe40003fc4070 */
[----:B------:R-:W-:-:S02]  /*4fe0*/  ISETP.GE.AND P2, PT, R205, RZ, PT ;  /* 0x000000ffcd00720c */ /* 0x000fc40003f46270 */
[----:B------:R-:W-:Y:S01]  /*4ff0*/  ISETP.GT.U32.AND P5, PT, R4, R64, PT ;  /* 0x000000400400720c */ /* 0x000fe20003fa4070 */
[--C-:B------:R-:W-:Y:S01]  /*5000*/  @!P3 IMAD.IADD R65, R65, 0x1, -R4.reuse ;  /* 0x000000014141b824 */ /* 0x100fe200078e0a04 */
[----:B------:R-:W-:Y:S01]  /*5010*/  ISETP.GE.AND P3, PT, R204, RZ, PT ;  /* 0x000000ffcc00720c */ /* 0x000fe20003f66270 */
[--C-:B------:R-:W-:Y:S01]  /*5020*/  @!P0 IMAD.IADD R69, R69, 0x1, -R4.reuse ;  /* 0x0000000145458824 */ /* 0x100fe200078e0a04 */
[----:B------:R-:W-:Y:S02]  /*5030*/  ISETP.GT.U32.AND P0, PT, R4, R62, PT ;  /* 0x0000003e0400720c */ /* 0x000fe40003f04070 */
[-C--:B------:R-:W-:Y:S01]  /*5040*/  @!P4 IADD3 R70, R70, -R4.reuse, RZ ;  /* 0x800000044646c210 */ /* 0x080fe20007ffe0ff */
[----:B------:R-:W-:Y:S01]  /*5050*/  @!P1 IMAD.IADD R68, R68, 0x1, -R4 ;  /* 0x0000000144449824 */ /* 0x000fe200078e0a04 */
[C---:B------:R-:W-:Y:S02]  /*5060*/  ISETP.GT.U32.AND P4, PT, R4.reuse, R63, PT ;  /* 0x0000003f0400720c */ /* 0x040fe40003f84070 */
[----:B------:R-:W-:Y:S01]  /*5070*/  ISETP.GT.U32.AND P1, PT, R4, R61, PT ;  /* 0x0000003d0400720c */ /* 0x000fe20003f24070 */
[----:B------:R-:W-:Y:S01]  /*5080*/  @!P2 IMAD.MOV R71, RZ, RZ, -R71 ;  /* 0x000000ffff47a224 */ /* 0x000fe200078e0a47 */
[----:B------:R-:W-:-:S02]  /*5090*/  @!P6 IADD3 R67, R67, -R4, RZ ;  /* 0x800000044343e210 */ /* 0x000fc40007ffe0ff */
[----:B------:R-:W-:Y:S02]  /*50a0*/  ISETP.GE.AND P6, PT, R206, RZ, PT ;  /* 0x000000ffce00720c */ /* 0x000fe40003fc6270 */
[----:B------:R-:W-:Y:S02]  /*50b0*/  @!P5 IADD3 R64, R64, -R4, RZ ;  /* 0x800000044040d210 */ /* 0x000fe40007ffe0ff */
[----:B------:R-:W-:Y:S02]  /*50c0*/  ISETP.GT.U32.AND P2, PT, R4, R65, PT ;  /* 0x000000410400720c */ /* 0x000fe40003f44070 */
[----:B------:R-:W-:Y:S02]  /*50d0*/  @!P3 IADD3 R70, -R70, RZ, RZ ;  /* 0x000000ff4646b210 */ /* 0x000fe40007ffe1ff */
[----:B------:R-:W-:Y:S01]  /*50e0*/  ISETP.GT.U32.AND P3, PT, R4, R64, PT ;  /* 0x000000400400720c */ /* 0x000fe20003f64070 */
[--C-:B------:R-:W-:Y:S01]  /*50f0*/  @!P0 IMAD.IADD R62, R62, 0x1, -R4.reuse ;  /* 0x000000013e3e8824 */ /* 0x100fe200078e0a04 */
[----:B------:R-:W-:Y:S01]  /*5100*/  ISETP.GE.AND P0, PT, R138, RZ, PT ;  /* 0x000000ff8a00720c */ /* 0x000fe20003f06270 */
[----:B------:R-:W-:Y:S01]  /*5110*/  @!P4 IMAD.IADD R63, R63, 0x1, -R4 ;  /* 0x000000013f3fc824 */ /* 0x000fe200078e0a04 */
[----:B------:R-:W-:Y:S01]  /*5120*/  @!P1 IADD3 R61, R61, -R4, RZ ;  /* 0x800000043d3d9210 */ /* 0x000fe20007ffe0ff */
[----:B------:R-:W-:Y:S01]  /*5130*/  @!P6 IMAD.MOV R72, RZ, RZ, -R72 ;  /* 0x000000ffff48e224 */ /* 0x000fe200078e0a48 */
[----:B------:R-:W-:-:S02]  /*5140*/  ISETP.GT.U32.AND P1, PT, R4, R66, PT ;  /* 0x000000420400720c */ /* 0x000fc40003f24070 */
[----:B------:R-:W-:Y:S01]  /*5150*/  ISETP.GE.AND P4, PT, R202, RZ, PT ;  /* 0x000000ffca00720c */ /* 0x000fe20003f86270 */
[----:B------:R-:W-:Y:S01]  /*5160*/  @!P2 IMAD.IADD R65, R65, 0x1, -R4 ;  /* 0x000000014141a824 */ /* 0x000fe200078e0a04 */
[C---:B------:R-:W-:Y:S02]  /*5170*/  ISETP.GT.U32.AND P6, PT, R4.reuse, R63, PT ;  /* 0x0000003f0400720c */ /* 0x040fe40003fc4070 */
[----:B------:R-:W-:Y:S02]  /*5180*/  ISETP.GT.U32.AND P2, PT, R4, R58, PT ;  /* 0x0000003a0400720c */ /* 0x000fe40003f44070 */
[----:B------:R-:W-:Y:S02]  /*5190*/  @!P3 IADD3 R64, R64, -R4, RZ ;  /* 0x800000044040b210 */ /* 0x000fe40007ffe0ff */
[----:B------:R-:W-:Y:S02]  /*51a0*/  ISETP.GE.AND P5, PT, R203, RZ, PT ;  /* 0x000000ffcb00720c */ /* 0x000fe40003fa6270 */
[----:B------:R-:W-:-:S02]  /*51b0*/  ISETP.GT.U32.AND P3, PT, R4, R57, PT ;  /* 0x000000390400720c */ /* 0x000fc40003f64070 */
[----:B------:R-:W-:Y:S02]  /*51c0*/  @!P0 IADD3 R67, -R67, RZ, RZ ;  /* 0x000000ff43438210 */ /* 0x000fe40007ffe1ff */
[----:B------:R-:W-:Y:S01]  /*51d0*/  ISETP.GT.U32.AND P0, PT, R4, R60, PT ;  /* 0x0000003c0400720c */ /* 0x000fe20003f04070 */
[----:B------:R-:W-:Y:S01]  /*51e0*/  @!P1 IMAD.IADD R66, R66, 0x1, -R4 ;  /* 0x0000000142429824 */ /* 0x000fe200078e0a04 */
[----:B------:R-:W-:Y:S01]  /*51f0*/  ISETP.GT.U32.AND P1, PT, R4, R59, PT ;  /* 0x0000003b0400720c */ /* 0x000fe20003f24070 */
[----:B------:R-:W-:Y:S01]  /*5200*/  @!P4 IMAD.MOV R68, RZ, RZ, -R68 ;  /* 0x000000ffff44c224 */ /* 0x000fe200078e0a44 */
[----:B------:R-:W-:Y:S01]  /*5210*/  @!P2 IADD3 R58, R58, -R4, RZ ;  /* 0x800000043a3aa210 */ /* 0x000fe20007ffe0ff */
[----:B------:R-:W-:Y:S01]  /*5220*/  @!P6 IMAD.IADD R63, R63, 0x1, -R4 ;  /* 0x000000013f3fe824 */ /* 0x000fe200078e0a04 */
[C---:B------:R-:W-:Y:S02]  /*5230*/  ISETP.GT.U32.AND P4, PT, R4.reuse, R62, PT ;  /* 0x0000003e0400720c */ /* 0x040fe40003f84070 */
[----:B------:R-:W-:-:S02]  /*5240*/  ISETP.GT.U32.AND P6, PT, R4, R56, PT ;  /* 0x000000380400720c */ /* 0x000fc40003fc4070 */
[----:B------:R-:W-:Y:S01]  /*5250*/  ISETP.GE.AND P2, PT, R198, RZ, PT ;  /* 0x000000ffc600720c */ /* 0x000fe20003f46270 */
[----:B------:R-:W-:Y:S01]  /*5260*/  @!P5 IMAD.MOV R69, RZ, RZ, -R69 ;  /* 0x000000ffff45d224 */ /* 0x000fe200078e0a45 */
[----:B------:R-:W-:Y:S01]  /*5270*/  ISETP.GT.U32.AND P5, PT, R4, R61, PT ;  /* 0x0000003d0400720c */ /* 0x000fe20003fa4070 */
[--C-:B------:R-:W-:Y:S01]  /*5280*/  @!P3 IMAD.IADD R57, R57, 0x1, -R4.reuse ;  /* 0x000000013939b824 */ /* 0x100fe200078e0a04 */
[----:B------:R-:W-:Y:S01]  /*5290*/  ISETP.GE.AND P3, PT, R197, RZ, PT ;  /* 0x000000ffc500720c */ /* 0x000fe20003f66270 */
[--C-:B------:R-:W-:Y:S01]  /*52a0*/  @!P0 IMAD.IADD R60, R60, 0x1, -R4.reuse ;  /* 0x000000013c3c8824 */ /* 0x100fe200078e0a04 */
[----:B------:R-:W-:Y:S01]  /*52b0*/  ISETP.GE.AND P0, PT, R200, RZ, PT ;  /* 0x000000ffc800720c */ /* 0x000fe20003f06270 */
[--C-:B------:R-:W-:Y:S01]  /*52c0*/  @!P1 IMAD.IADD R59, R59, 0x1, -R4.reuse ;  /* 0x000000013b3b9824 */ /* 0x100fe200078e0a04 */
[----:B------:R-:W-:Y:S01]  /*52d0*/  ISETP.GE.AND P1, PT, R199, RZ, PT ;  /* 0x000000ffc700720c */ /* 0x000fe20003f26270 */
[--C-:B------:R-:W-:Y:S01]  /*52e0*/  @!P4 IMAD.IADD R62, R62, 0x1, -R4.reuse ;  /* 0x000000013e3ec824 */ /* 0x100fe200078e0a04 */
[----:B------:R-:W-:Y:S01]  /*52f0*/  ISETP.GT.U32.AND P4, PT, R4, R55, PT ;  /* 0x000000370400720c */ /* 0x000fe20003f84070 */
[----:B------:R-:W-:-:S02]  /*5300*/  @!P6 IMAD.IADD R56, R56, 0x1, -R4 ;  /* 0x000000013838e824 */ /* 0x000fc400078e0a04 */
[----:B------:R-:W-:Y:S01]  /*5310*/  @!P2 IMAD.MOV R63, RZ, RZ, -R63 ;  /* 0x000000ffff3fa224 */ /* 0x000fe200078e0a3f */
[C---:B------:R-:W-:Y:S02]  /*5320*/  ISETP.GT.U32.AND P2, PT, R4.reuse, R57, PT ;  /* 0x000000390400720c */ /* 0x040fe40003f44070 */
[----:B------:R-:W-:Y:S01]  /*5330*/  @!P5 IADD3 R61, R61, -R4, RZ ;  /* 0x800000043d3dd210 */ /* 0x000fe20007ffe0ff */
[----:B------:R-:W-:Y:S01]  /*5340*/  @!P3 IMAD.MOV R62, RZ, RZ, -R62 ;  /* 0x000000ffff3eb224 */ /* 0x000fe200078e0a3e */
[----:B------:R-:W-:Y:S02]  /*5350*/  ISETP.GE.AND P5, PT, R201, RZ, PT ;  /* 0x000000ffc900720c */ /* 0x000fe40003fa6270 */
[C---:B------:R-:W-:Y:S01]  /*5360*/  ISETP.GT.U32.AND P3, PT, R4.reuse, R56, PT ;  /* 0x000000380400720c */ /* 0x040fe20003f64070 */
[----:B------:R-:W-:Y:S01]  /*5370*/  @!P0 IMAD.MOV R65, RZ, RZ, -R65 ;  /* 0x000000ffff418224 */ /* 0x000fe200078e0a41 */
[----:B------:R-:W-:Y:S02]  /*5380*/  ISETP.GT.U32.AND P0, PT, R4, R59, PT ;  /* 0x0000003b0400720c */ /* 0x000fe40003f04070 */
[----:B------:R-:W-:-:S02]  /*5390*/  ISETP.GE.AND P6, PT, R196, RZ, PT ;  /* 0x000000ffc400720c */ /* 0x000fc40003fc6270 */
[----:B------:R-:W-:Y:S01]  /*53a0*/  @!P1 IADD3 R64, -R64, RZ, RZ ;  /* 0x000000ff40409210 */ /* 0x000fe20007ffe1ff */
[----:B------:R-:W-:Y:S01]  /*53b0*/  @!P2 IMAD.IADD R57, R57, 0x1, -R4 ;  /* 0x000000013939a824 */ /* 0x000fe200078e0a04 */
[C---:B------:R-:W-:Y:S02]  /*53c0*/  ISETP.GT.U32.AND P1, PT, R4.reuse, R58, PT ;  /* 0x0000003a0400720c */ /* 0x040fe40003f24070 */
[----:B------:R-:W-:Y:S02]  /*53d0*/  @!P4 IADD3 R55, R55, -R4, RZ ;  /* 0x800000043737c210 */ /* 0x000fe40007ffe0ff */
[C---:B------:R-:W-:Y:S02]  /*53e0*/  ISETP.GT.U32.AND P4, PT, R4.reuse, R60, PT ;  /* 0x0000003c0400720c */ /* 0x040fe40003f84070 */
[C---:B------:R-:W-:Y:S01]  /*53f0*/  ISETP.GT.U32.AND P2, PT, R4.reuse, R51, PT ;  /* 0x000000330400720c */ /* 0x040fe20003f44070 */
[----:B------:R-:W-:Y:S01]  /*5400*/  @!P5 IMAD.MOV R66, RZ, RZ, -R66 ;  /* 0x000000ffff42d224 */ /* 0x000fe200078e0a42 */
[----:B------:R-:W-:Y:S01]  /*5410*/  ISETP.GT.U32.AND P5, PT, R4, R55, PT ;  /* 0x000000370400720c */ /* 0x000fe20003fa4070 */
[--C-:B------:R-:W-:Y:S01]  /*5420*/  @!P3 IMAD.IADD R56, R56, 0x1, -R4.reuse ;  /* 0x000000013838b824 */ /* 0x100fe200078e0a04 */
[----:B------:R-:W-:Y:S01]  /*5430*/  ISETP.GT.U32.AND P3, PT, R4, R50, PT ;  /* 0x000000320400720c */ /* 0x000fe20003f64070 */
[----:B------:R-:W-:Y:S01]  /*5440*/  @!P0 IMAD.IADD R59, R59, 0x1, -R4 ;  /* 0x000000013b3b8824 */ /* 0x000fe200078e0a04 */
[----:B------:R-:W-:-:S02]  /*5450*/  @!P6 IADD3 R61, -R61, RZ, RZ ;  /* 0x000000ff3d3de210 */ /* 0x000fc40007ffe1ff */
[C---:B------:R-:W-:Y:S02]  /*5460*/  ISETP.GT.U32.AND P0, PT, R4.reuse, R53, PT ;  /* 0x000000350400720c */ /* 0x040fe40003f04070 */
[----:B------:R-:W-:Y:S02]  /*5470*/  ISETP.GT.U32.AND P6, PT, R4, R54, PT ;  /* 0x000000360400720c */ /* 0x000fe40003fc4070 */
[----:B------:R-:W-:Y:S01]  /*5480*/  @!P1 IADD3 R58, R58, -R4, RZ ;  /* 0x800000043a3a9210 */ /* 0x000fe20007ffe0ff */
[--C-:B------:R-:W-:Y:S01]  /*5490*/  @!P4 IMAD.IADD R60, R60, 0x1, -R4.reuse ;  /* 0x000000013c3cc824 */ /* 0x100fe200078e0a04 */
[----:B------:R-:W-:Y:S01]  /*54a0*/  ISETP.GT.U32.AND P1, PT, R4, R52, PT ;  /* 0x000000340400720c */ /* 0x000fe20003f24070 */
[--C-:B------:R-:W-:Y:S01]  /*54b0*/  @!P2 IMAD.IADD R51, R51, 0x1, -R4.reuse ;  /* 0x000000013333a824 */ /* 0x100fe200078e0a04 */
[----:B------:R-:W-:Y:S02]  /*54c0*/  ISETP.GE.AND P4, PT, R195, RZ, PT ;  /* 0x000000ffc300720c */ /* 0x000fe40003f86270 */
[----:B------:R-:W-:Y:S01]  /*54d0*/  ISETP.GE.AND P2, PT, R191, RZ, PT ;  /* 0x000000ffbf00720c */ /* 0x000fe20003f46270 */
[----:B------:R-:W-:Y:S01]  /*54e0*/  @!P3 IMAD.IADD R50, R50, 0x1, -R4 ;  /* 0x000000013232b824 */ /* 0x000fe200078e0a04 */
[----:B------:R-:W-:-:S02]  /*54f0*/  @!P5 IADD3 R55, R55, -R4, RZ ;  /* 0x800000043737d210 */ /* 0x000fc40007ffe0ff */
[----:B------:R-:W-:Y:S02]  /*5500*/  ISETP.GE.AND P5, PT, R194, RZ, PT ;  /* 0x000000ffc200720c */ /* 0x000fe40003fa6270 */
[----:B------:R-:W-:Y:S01]  /*5510*/  ISETP.GE.AND P3, PT, R190, RZ, PT ;  /* 0x000000ffbe00720c */ /* 0x000fe20003f66270 */
[--C-:B------:R-:W-:Y:S01]  /*5520*/  @!P0 IMAD.IADD R53, R53, 0x1, -R4.reuse ;  /* 0x0000000135358824 */ /* 0x100fe200078e0a04 */
[----:B------:R-:W-:Y:S01]  /*5530*/  ISETP.GE.AND P0, PT, R193, RZ, PT ;  /* 0x000000ffc100720c */ /* 0x000fe20003f06270 */
[----:B------:R-:W-:Y:S01]  /*5540*/  @!P6 IMAD.IADD R54, R54, 0x1, -R4 ;  /* 0x000000013636e824 */ /* 0x000fe200078e0a04 */
[----:B------:R-:W-:Y:S01]  /*5550*/  @!P1 IADD3 R52, R52, -R4, RZ ;  /* 0x8000000434349210 */ /* 0x000fe20007ffe0ff */
[----:B------:R-:W-:Y:S01]  /*5560*/  @!P4 IMAD.MOV R60, RZ, RZ, -R60 ;  /* 0x000000ffff3cc224 */ /* 0x000fe200078e0a3c */
[----:B------:R-:W-:Y:S02]  /*5570*/  ISETP.GE.AND P1, PT, R192, RZ, PT ;  /* 0x000000ffc000720c */ /* 0x000fe40003f26270 */
[----:B------:R-:W-:-:S02]  /*5580*/  @!P2 IADD3 R56, -R56, RZ, RZ ;  /* 0x000000ff3838a210 */ /* 0x000fc40007ffe1ff */
[C---:B------:R-:W-:Y:S02]  /*5590*/  ISETP.GT.U32.AND P4, PT, R4.reuse, R54, PT ;  /* 0x000000360400720c */ /* 0x040fe40003f84070 */
[C---:B------:R-:W-:Y:S01]  /*55a0*/  ISETP.GT.U32.AND P2, PT, R4.reuse, R50, PT ;  /* 0x000000320400720c */ /* 0x040fe20003f44070 */
[----:B------:R-:W-:Y:S01]  /*55b0*/  @!P3 IMAD.MOV R55, RZ, RZ, -R55 ;  /* 0x000000ffff37b224 */ /* 0x000fe200078e0a37 */
[----:B------:R-:W-:Y:S02]  /*55c0*/  @!P5 IADD3 R59, -R59, RZ, RZ ;  /* 0x000000ff3b3bd210 */ /* 0x000fe40007ffe1ff */
[C---:B------:R-:W-:Y:S02]  /*55d0*/  ISETP.GT.U32.AND P5, PT, R4.reuse, R53, PT ;  /* 0x000000350400720c */ /* 0x040fe40003fa4070 */
[C---:B------:R-:W-:Y:S01]  /*55e0*/  ISETP.GT.U32.AND P3, PT, R4.reuse, R48, PT ;  /* 0x000000300400720c */ /* 0x040fe20003f64070 */
[----:B------:R-:W-:Y:S01]  /*55f0*/  @!P0 IMAD.MOV R58, RZ, RZ, -R58 ;  /* 0x000000ffff3a8224 */ /* 0x000fe200078e0a3a */
[C---:B------:R-:W-:Y:S01]  /*5600*/  ISETP.GT.U32.AND P0, PT, R4.reuse, R52, PT ;  /* 0x000000340400720c */ /* 0x040fe20003f04070 */
[----:B------:R-:W-:Y:S01]  /*5610*/  @!P1 IMAD.MOV R57, RZ, RZ, -R57 ;  /* 0x000000ffff399224 */ /* 0x000fe200078e0a39 */
[----:B------:R-:W-:Y:S01]  /*5620*/  ISETP.GT.U32.AND P1, PT, R4, R51, PT ;  /* 0x000000330400720c */ /* 0x000fe20003f24070 */
[----:B------:R-:W-:Y:S01]  /*5630*/  @!P4 IMAD.IADD R54, R54, 0x1, -R4 ;  /* 0x000000013636c824 */ /* 0x000fe200078e0a04 */
[----:B------:R-:W-:-:S02]  /*5640*/  ISETP.GT.U32.AND P4, PT, R4, R47, PT ;  /* 0x0000002f0400720c */ /* 0x000fc40003f84070 */
[-C--:B------:R-:W-:Y:S02]  /*5650*/  @!P2 IADD3 R50, R50, -R4.reuse, RZ ;  /* 0x800000043232a210 */ /* 0x080fe40007ffe0ff */
[----:B------:R-:W-:Y:S02]  /*5660*/  ISETP.GT.U32.AND P2, PT, R4, R43, PT ;  /* 0x0000002b0400720c */ /* 0x000fe40003f44070 */
[----:B------:R-:W-:Y:S01]  /*5670*/  @!P5 IADD3 R53, R53, -R4, RZ ;  /* 0x800000043535d210 */ /* 0x000fe20007ffe0ff */
[--C-:B------:R-:W-:Y:S01]  /*5680*/  @!P3 IMAD.IADD R48, R48, 0x1, -R4.reuse ;  /* 0x000000013030b824 */ /* 0x100fe200078e0a04 */
[C---:B------:R-:W-:Y:S02]  /*5690*/  ISETP.GT.U32.AND P6, PT, R4.reuse, R49, PT ;  /* 0x000000310400720c */ /* 0x040fe40003fc4070 */
[----:B------:R-:W-:Y:S02]  /*56a0*/  ISETP.GT.U32.AND P5, PT, R4, R46, PT ;  /* 0x0000002e0400720c */ /* 0x000fe40003fa4070 */
[----:B------:R-:W-:Y:S01]  /*56b0*/  ISETP.GE.AND P3, PT, R188, RZ, PT ;  /* 0x000000ffbc00720c */ /* 0x000fe20003f66270 */
[--C-:B------:R-:W-:Y:S01]  /*56c0*/  @!P0 IMAD.IADD R52, R52, 0x1, -R4.reuse ;  /* 0x0000000134348824 */ /* 0x100fe200078e0a04 */
[C---:B------:R-:W-:Y:S01]  /*56d0*/  ISETP.GT.U32.AND P0, PT, R4.reuse, R45, PT ;  /* 0x0000002d0400720c */ /* 0x040fe20003f04070 */
[--C-:B------:R-:W-:Y:S01]  /*56e0*/  @!P1 IMAD.IADD R51, R51, 0x1, -R4.reuse ;  /* 0x0000000133339824 */ /* 0x100fe200078e0a04 */
[----:B------:R-:W-:Y:S01]  /*56f0*/  ISETP.GT.U32.AND P1, PT, R4, R44, PT ;  /* 0x0000002c0400720c */ /* 0x000fe20003f24070 */
[----:B------:R-:W-:Y:S01]  /*5700*/  @!P2 IMAD.IADD R43, R43, 0x1, -R4 ;  /* 0x000000012b2ba824 */ /* 0x000fe200078e0a04 */
[----:B------:R-:W-:-:S02]  /*5710*/  @!P4 IADD3 R47, R47, -R4, RZ ;  /* 0x800000042f2fc210 */ /* 0x000fc40007ffe0ff */
[----:B------:R-:W-:Y:S02]  /*5720*/  ISETP.GE.AND P4, PT, R187, RZ, PT ;  /* 0x000000ffbb00720c */ /* 0x000fe40003f86270 */
[----:B------:R-:W-:Y:S01]  /*5730*/  ISETP.GT.U32.AND P2, PT, R4, R48, PT ;  /* 0x000000300400720c */ /* 0x000fe20003f44070 */
[--C-:B------:R-:W-:Y:S02]  /*5740*/  @!P6 IMAD.IADD R49, R49, 0x1, -R4.reuse ;  /* 0x000000013131e824 */ /* 0x100fe400078e0a04 */
[--C-:B------:R-:W-:Y:S01]  /*5750*/  @!P5 IMAD.IADD R46, R46, 0x1, -R4.reuse ;  /* 0x000000012e2ed824 */ /* 0x100fe200078e0a04 */
[----:B------:R-:W-:Y:S02]  /*5760*/  @!P3 IADD3 R53, -R53, RZ, RZ ;  /* 0x000000ff3535b210 */ /* 0x000fe40007ffe1ff */
[----:B------:R-:W-:Y:S02]  /*5770*/  ISETP.GE.AND P5, PT, R186, RZ, PT ;  /* 0x000000ffba00720c */ /* 0x000fe40003fa6270 */
[C---:B------:R-:W-:Y:S01]  /*5780*/  ISETP.GT.U32.AND P3, PT, R4.reuse, R47, PT ;  /* 0x0000002f0400720c */ /* 0x040fe20003f64070 */
[----:B------:R-:W-:Y:S01]  /*5790*/  @!P0 IMAD.IADD R45, R45, 0x1, -R4 ;  /* 0x000000012d2d8824 */ /* 0x000fe200078e0a04 */
[----:B------:R-:W-:-:S02]  /*57a0*/  ISETP.GT.U32.AND P6, PT, R4, R49, PT ;  /* 0x000000310400720c */ /* 0x000fc40003fc4070 */
[----:B------:R-:W-:Y:S02]  /*57b0*/  ISETP.GE.AND P0, PT, R185, RZ, PT ;  /* 0x000000ffb900720c */ /* 0x000fe40003f06270 */
[----:B------:R-:W-:Y:S01]  /*57c0*/  @!P1 IADD3 R44, R44, -R4, RZ ;  /* 0x800000042c2c9210 */ /* 0x000fe20007ffe0ff */
[----:B------:R-:W-:Y:S01]  /*57d0*/  @!P4 IMAD.MOV R52, RZ, RZ, -R52 ;  /* 0x000000ffff34c224 */ /* 0x000fe200078e0a34 */
[----:B------:R-:W-:Y:S01]  /*57e0*/  ISETP.GE.AND P1, PT, R184, RZ, PT ;  /* 0x000000ffb800720c */ /* 0x000fe20003f26270 */
[----:B------:R-:W-:Y:S01]  /*57f0*/  @!P2 IMAD.IADD R48, R48, 0x1, -R4 ;  /* 0x000000013030a824 */ /* 0x000fe200078e0a04 */
[C---:B------:R-:W-:Y:S02]  /*5800*/  ISETP.GT.U32.AND P4, PT, R4.reuse, R46, PT ;  /* 0x0000002e0400720c */ /* 0x040fe40003f84070 */
[----:B------:R-:W-:Y:S01]  /*5810*/  ISETP.GT.U32.AND P2, PT, R4, R41, PT ;  /* 0x000000290400720c */ /* 0x000fe20003f44070 */
[----:B------:R-:W-:Y:S01]  /*5820*/  @!P5 IMAD.MOV R51, RZ, RZ, -R51 ;  /* 0x000000ffff33d224 */ /* 0x000fe200078e0a33 */
[----:B------:R-:W-:-:S02]  /*5830*/  @!P3 IADD3 R47, R47, -R4, RZ ;  /* 0x800000042f2fb210 */ /* 0x000fc40007ffe0ff */
[C---:B------:R-:W-:Y:S02]  /*5840*/  ISETP.GT.U32.AND P5, PT, R4.reuse, R45, PT ;  /* 0x0000002d0400720c */ /* 0x040fe40003fa4070 */
[----:B------:R-:W-:Y:S01]  /*5850*/  ISETP.GT.U32.AND P3, PT, R4, R40, PT ;  /* 0x000000280400720c */ /* 0x000fe20003f64070 */
[--C-:B------:R-:W-:Y:S01]  /*5860*/  @!P6 IMAD.IADD R49, R49, 0x1, -R4.reuse ;  /* 0x000000013131e824 */ /* 0x100fe200078e0a04 */
[----:B------:R-:W-:Y:S02]  /*5870*/  @!P0 IADD3 R50, -R50, RZ, RZ ;  /* 0x000000ff32328210 */ /* 0x000fe40007ffe1ff */
[----:B------:R-:W-:Y:S01]  /*5880*/  ISETP.GT.U32.AND P0, PT, R4, R43, PT ;  /* 0x0000002b0400720c */ /* 0x000fe20003f04070 */
[----:B------:R-:W-:Y:S01]  /*5890*/  @!P1 IMAD.MOV R49, RZ, RZ, -R49 ;  /* 0x000000ffff319224 */ /* 0x000fe200078e0a31 */
[----:B------:R-:W-:Y:S01]  /*58a0*/  ISETP.GE.AND P6, PT, R189, RZ, PT ;  /* 0x000000ffbd00720c */ /* 0x000fe20003fc6270 */
[----:B------:R-:W-:Y:S01]  /*58b0*/  @!P4 IMAD.IADD R46, R46, 0x1, -R4 ;  /* 0x000000012e2ec824 */ /* 0x000fe200078e0a04 */
[----:B------:R-:W-:-:S02]  /*58c0*/  ISETP.GT.U32.AND P1, PT, R4, R42, PT ;  /* 0x0000002a0400720c */ /* 0x000fc40003f24070 */
[----:B------:R-:W-:Y:S02]  /*58d0*/  @!P2 IADD3 R41, R41, -R4, RZ ;  /* 0x800000042929a210 */ /* 0x000fe40007ffe0ff */
[C---:B------:R-:W-:Y:S02]  /*58e0*/  ISETP.GT.U32.AND P4, PT, R4.reuse, R39, PT ;  /* 0x000000270400720c */ /* 0x040fe40003f84070 */
[----:B------:R-:W-:Y:S01]  /*58f0*/  ISETP.GE.AND P2, PT, R181, RZ, PT ;  /* 0x000000ffb500720c */ /* 0x000fe20003f46270 */
[--C-:B------:R-:W-:Y:S01]  /*5900*/  @!P5 IMAD.IADD R45, R45, 0x1, -R4.reuse ;  /* 0x000000012d2dd824 */ /* 0x100fe200078e0a04 */
[----:B------:R-:W-:Y:S01]  /*5910*/  ISETP.GT.U32.AND P5, PT, R4, R38, PT ;  /* 0x000000260400720c */ /* 0x000fe20003fa4070 */
[--C-:B------:R-:W-:Y:S01]  /*5920*/  @!P3 IMAD.IADD R40, R40, 0x1, -R4.reuse ;  /* 0x000000012828b824 */ /* 0x100fe200078e0a04 */
[----:B------:R-:W-:Y:S01]  /*5930*/  ISETP.GE.AND P3, PT, R180, RZ, PT ;  /* 0x000000ffb400720c */ /* 0x000fe20003f66270 */
[----:B------:R-:W-:Y:S01]  /*5940*/  @!P0 IMAD.IADD R43, R43, 0x1, -R4 ;  /* 0x000000012b2b8824 */ /* 0x000fe200078e0a04 */
[----:B------:R-:W-:Y:S01]  /*5950*/  ISETP.GE.AND P0, PT, R183, RZ, PT ;  /* 0x000000ffb700720c */ /* 0x000fe20003f06270 */
[----:B------:R-:W-:Y:S01]  /*5960*/  @!P6 IMAD.MOV R54, RZ, RZ, -R54 ;  /* 0x000000ffff36e224 */ /* 0x000fe200078e0a36 */
[----:B------:R-:W-:Y:S01]  /*5970*/  ISETP.GT.U32.AND P6, PT, R4, R44, PT ;  /* 0x0000002c0400720c */ /* 0x000fe20003fc4070 */
[--C-:B------:R-:W-:Y:S01]  /*5980*/  @!P1 IMAD.IADD R42, R42, 0x1, -R4.reuse ;  /* 0x000000012a2a9824 */ /* 0x100fe200078e0a04 */
[----:B------:R-:W-:Y:S01]  /*5990*/  ISETP.GE.AND P1, PT, R182, RZ, PT ;  /* 0x000000ffb600720c */ /* 0x000fe20003f26270 */
[----:B------:R-:W-:-:S02]  /*59a0*/  @!P4 IMAD.IADD R39, R39, 0x1, -R4 ;  /* 0x000000012727c824 */ /* 0x000fc400078e0a04 */
[----:B------:R-:W-:Y:S01]  /*59b0*/  @!P2 IMAD.MOV R46, RZ, RZ, -R46 ;  /* 0x000000ffff2ea224 */ /* 0x000fe200078e0a2e */
[----:B------:R-:W-:Y:S02]  /*59c0*/  ISETP.GT.U32.AND P2, PT, R4, R40, PT ;  /* 0x000000280400720c */ /* 0x000fe40003f44070 */
[----:B------:R-:W-:Y:S01]  /*59d0*/  ISETP.GE.AND P4, PT, R179, RZ, PT ;  /* 0x000000ffb300720c */ /* 0x000fe20003f86270 */
[----:B------:R-:W-:Y:S01]  /*59e0*/  @!P3 IMAD.MOV R45, RZ, RZ, -R45 ;  /* 0x000000ffff2db224 */ /* 0x000fe200078e0a2d */
[----:B------:R-:W-:Y:S02]  /*59f0*/  @!P5 IADD3 R38, R38, -R4, RZ ;  /* 0x800000042626d210 */ /* 0x000fe40007ffe0ff */
[----:B------:R-:W-:Y:S02]  /*5a00*/  ISETP.GE.AND P5, PT, R178, RZ, PT ;  /* 0x000000ffb200720c */ /* 0x000fe40003fa6270 */
[C---:B------:R-:W-:Y:S01]  /*5a10*/  ISETP.GT.U32.AND P3, PT, R4.reuse, R39, PT ;  /* 0x000000270400720c */ /* 0x040fe20003f64070 */
[----:B------:R-:W-:Y:S01]  /*5a20*/  @!P0 IMAD.MOV R48, RZ, RZ, -R48 ;  /* 0x000000ffff308224 */ /* 0x000fe200078e0a30 */
[----:B------:R-:W-:-:S02]  /*5a30*/  ISETP.GT.U32.AND P0, PT, R4, R42, PT ;  /* 0x0000002a0400720c */ /* 0x000fc40003f04070 */
[----:B------:R-:W-:Y:S02]  /*5a40*/  @!P6 IADD3 R44, R44, -R4, RZ ;  /* 0x800000042c2ce210 */ /* 0x000fe40007ffe0ff */
[----:B------:R-:W-:Y:S01]  /*5a50*/  @!P1 IADD3 R47, -R47, RZ, RZ ;  /* 0x000000ff2f2f9210 */ /* 0x000fe20007ffe1ff */
[--C-:B------:R-:W-:Y:S01]  /*5a60*/  @!P2 IMAD.IADD R40, R40, 0x1, -R4.reuse ;  /* 0x000000012828a824 */ /* 0x100fe200078e0a04 */
[----:B------:R-:W-:Y:S02]  /*5a70*/  ISETP.GT.U32.AND P1, PT, R4, R41, PT ;  /* 0x000000290400720c */ /* 0x000fe40003f24070 */
[----:B------:R-:W-:Y:S02]  /*5a80*/  @!P4 IADD3 R44, -R44, RZ, RZ ;  /* 0x000000ff2c2cc210 */ /* 0x000fe40007ffe1ff */
[C---:B------:R-:W-:Y:S02]  /*5a90*/  ISETP.GT.U32.AND P2, PT, R4.reuse, R34, PT ;  /* 0x000000220400720c */ /* 0x040fe40003f44070 */
[C---:B------:R-:W-:Y:S01]  /*5aa0*/  ISETP.GT.U32.AND P4, PT, R4.reuse, R38, PT ;  /* 0x000000260400720c */ /* 0x040fe20003f84070 */
[----:B------:R-:W-:Y:S01]  /*5ab0*/  @!P5 IMAD.MOV R43, RZ, RZ, -R43 ;  /* 0x000000ffff2bd224 */ /* 0x000fe200078e0a2b */
[C---:B------:R-:W-:Y:S01]  /*5ac0*/  ISETP.GT.U32.AND P5, PT, R4.reuse, R36, PT ;  /* 0x000000240400720c */ /* 0x040fe20003fa4070 */
[----:B------:R-:W-:Y:S01]  /*5ad0*/  @!P3 IMAD.IADD R39, R39, 0x1, -R4 ;  /* 0x000000012727b824 */ /* 0x000fe200078e0a04 */
[----:B------:R-:W-:-:S02]  /*5ae0*/  ISETP.GT.U32.AND P3, PT, R4, R33, PT ;  /* 0x000000210400720c */ /* 0x000fc40003f64070 */
[----:B------:R-:W-:Y:S01]  /*5af0*/  ISETP.GT.U32.AND P6, PT, R4, R37, PT ;  /* 0x000000250400720c */ /* 0x000fe20003fc4070 */
[--C-:B------:R-:W-:Y:S01]  /*5b00*/  @!P0 IMAD.IADD R42, R42, 0x1, -R4.reuse ;  /* 0x000000012a2a8824 */ /* 0x100fe200078e0a04 */
[----:B------:R-:W-:Y:S02]  /*5b10*/  ISETP.GE.AND P0, PT, R177, RZ, PT ;  /* 0x000000ffb100720c */ /* 0x000fe40003f06270 */
[-C--:B------:R-:W-:Y:S01]  /*5b20*/  @!P1 IADD3 R41, R41, -R4.reuse, RZ ;  /* 0x8000000429299210 */ /* 0x080fe20007ffe0ff */
[----:B------:R-:W-:Y:S01]  /*5b30*/  @!P2 IMAD.IADD R34, R34, 0x1, -R4 ;  /* 0x000000012222a824 */ /* 0x000fe200078e0a04 */
[----:B------:R-:W-:Y:S02]  /*5b40*/  ISETP.GT.U32.AND P1, PT, R4, R35, PT ;  /* 0x000000230400720c */ /* 0x000fe40003f24070 */
[----:B------:R-:W-:Y:S02]  /*5b50*/  @!P4 IADD3 R38, R38, -R4, RZ ;  /* 0x800000042626c210 */ /* 0x000fe40007ffe0ff */
[----:B------:R-:W-:-:S02]  /*5b60*/  ISETP.GE.AND P2, PT, R174, RZ, PT ;  /* 0x000000ffae00720c */ /* 0x000fc40003f46270 */
[----:B------:R-:W-:Y:S01]  /*5b70*/  ISETP.GT.U32.AND P4, PT, R4, R32, PT ;  /* 0x000000200400720c */ /* 0x000fe20003f84070 */
[--C-:B------:R-:W-:Y:S01]  /*5b80*/  @!P5 IMAD.IADD R36, R36, 0x1, -R4.reuse ;  /* 0x000000012424d824 */ /* 0x100fe200078e0a04 */
[----:B------:R-:W-:Y:S01]  /*5b90*/  ISETP.GT.U32.AND P5, PT, R4, R31, PT ;  /* 0x0000001f0400720c */ /* 0x000fe20003fa4070 */
[--C-:B------:R-:W-:Y:S01]  /*5ba0*/  @!P3 IMAD.IADD R33, R33, 0x1, -R4.reuse ;  /* 0x000000012121b824 */ /* 0x100fe200078e0a04 */
[----:B------:R-:W-:Y:S01]  /*5bb0*/  ISETP.GE.AND P3, PT, R173, RZ, PT ;  /* 0x000000ffad00720c */ /* 0x000fe20003f66270 */
[----:B------:R-:W-:Y:S01]  /*5bc0*/  @!P6 IMAD.IADD R37, R37, 0x1, -R4 ;  /* 0x000000012525e824 */ /* 0x000fe200078e0a04 */
[----:B------:R-:W-:Y:S02]  /*5bd0*/  @!P0 IADD3 R42, -R42, RZ, RZ ;  /* 0x000000ff2a2a8210 */ /* 0x000fe40007ffe1ff */
[C---:B------:R-:W-:Y:S02]  /*5be0*/  ISETP.GT.U32.AND P0, PT, R4.reuse, R36, PT ;  /* 0x000000240400720c */ /* 0x040fe40003f04070 */
[----:B------:R-:W-:-:S02]  /*5bf0*/  ISETP.GT.U32.AND P6, PT, R4, R37, PT ;  /* 0x000000250400720c */ /* 0x000fc40003fc4070 */
[-C--:B------:R-:W-:Y:S02]  /*5c00*/  @!P1 IADD3 R35, R35, -R4.reuse, RZ ;  /* 0x8000000423239210 */ /* 0x080fe40007ffe0ff */
[----:B------:R-:W-:Y:S02]  /*5c10*/  ISETP.GE.AND P1, PT, R175, RZ, PT ;  /* 0x000000ffaf00720c */ /* 0x000fe40003f26270 */
[----:B------:R-:W-:Y:S02]  /*5c20*/  @!P2 IADD3 R39, -R39, RZ, RZ ;  /* 0x000000ff2727a210 */ /* 0x000fe40007ffe1ff */
[----:B------:R-:W-:Y:S02]  /*5c30*/  @!P4 IADD3 R32, R32, -R4, RZ ;  /* 0x800000042020c210 */ /* 0x000fe40007ffe0ff */
[----:B------:R-:W-:Y:S02]  /*5c40*/  ISETP.GT.U32.AND P2, PT, R4, R33, PT ;  /* 0x000000210400720c */ /* 0x000fe40003f44070 */
[----:B------:R-:W-:Y:S01]  /*5c50*/  ISETP.GE.AND P4, PT, R172, RZ, PT ;  /* 0x000000ffac00720c */ /* 0x000fe20003f86270 */
[----:B------:R-:W-:Y:S01]  /*5c60*/  @!P5 IMAD.IADD R31, R31, 0x1, -R4 ;  /* 0x000000011f1fd824 */ /* 0x000fe200078e0a04 */
[C---:B------:R-:W-:Y:S01]  /*5c70*/  ISETP.GT.U32.AND P5, PT, R4.reuse, R35, PT ;  /* 0x000000230400720c */ /* 0x040fe20003fa4070 */
[----:B------:R-:W-:Y:S01]  /*5c80*/  @!P3 IMAD.MOV R38, RZ, RZ, -R38 ;  /* 0x000000ffff26b224 */ /* 0x000fe200078e0a26 */
[----:B------:R-:W-:Y:S01]  /*5c90*/  ISETP.GT.U32.AND P3, PT, R4, R32, PT ;  /* 0x000000200400720c */ /* 0x000fe20003f64070 */
[----:B------:R-:W-:Y:S01]  /*5ca0*/  @!P6 IMAD.IADD R37, R37, 0x1, -R4 ;  /* 0x000000012525e824 */ /* 0x000fe200078e0a04 */
[----:B------:R-:W-:-:S02]  /*5cb0*/  @!P0 IADD3 R36, R36, -R4, RZ ;  /* 0x8000000424248210 */ /* 0x000fc40007ffe0ff */
[----:B------:R-:W-:Y:S02]  /*5cc0*/  ISETP.GE.AND P6, PT, R176, RZ, PT ;  /* 0x000000ffb000720c */ /* 0x000fe40003fc6270 */
[C---:B------:R-:W-:Y:S01]  /*5cd0*/  ISETP.GT.U32.AND P0, PT, R4.reuse, R29, PT ;  /* 0x0000001d0400720c */ /* 0x040fe20003f04070 */
[----:B------:R-:W-:Y:S01]  /*5ce0*/  @!P1 IMAD.MOV R40, RZ, RZ, -R40 ;  /* 0x000000ffff289224 */ /* 0x000fe200078e0a28 */
[C---:B------:R-:W-:Y:S01]  /*5cf0*/  ISETP.GT.U32.AND P1, PT, R4.reuse, R34, PT ;  /* 0x000000220400720c */ /* 0x040fe20003f24070 */
[----:B------:R-:W-:Y:S01]  /*5d00*/  @!P4 IMAD.MOV R37, RZ, RZ, -R37 ;  /* 0x000000ffff25c224 */ /* 0x000fe200078e0a25 */
[----:B------:R-:W-:Y:S02]  /*5d10*/  @!P2 IADD3 R33, R33, -R4, RZ ;  /* 0x800000042121a210 */ /* 0x000fe40007ffe0ff */
[C---:B------:R-:W-:Y:S02]  /*5d20*/  ISETP.GT.U32.AND P2, PT, R4.reuse, R26, PT ;  /* 0x0000001a0400720c */ /* 0x040fe40003f44070 */
[C---:B------:R-:W-:Y:S01]  /*5d30*/  ISETP.GT.U32.AND P4, PT, R4.reuse, R30, PT ;  /* 0x0000001e0400720c */ /* 0x040fe20003f84070 */
[--C-:B------:R-:W-:Y:S01]  /*5d40*/  @!P5 IMAD.IADD R35, R35, 0x1, -R4.reuse ;  /* 0x000000012323d824 */ /* 0x100fe200078e0a04 */
[----:B------:R-:W-:Y:S01]  /*5d50*/  ISETP.GT.U32.AND P5, PT, R4, R28, PT ;  /* 0x0000001c0400720c */ /* 0x000fe20003fa4070 */
[--C-:B------:R-:W-:Y:S01]  /*5d60*/  @!P3 IMAD.IADD R32, R32, 0x1, -R4.reuse ;  /* 0x000000012020b824 */ /* 0x100fe200078e0a04 */
[C---:B------:R-:W-:Y:S01]  /*5d70*/  ISETP.GT.U32.AND P3, PT, R4.reuse, R25, PT ;  /* 0x000000190400720c */ /* 0x040fe20003f64070 */
[----:B------:R-:W-:Y:S01]  /*5d80*/  @!P6 IMAD.MOV R41, RZ, RZ, -R41 ;  /* 0x000000ffff29e224 */ /* 0x000fe200078e0a29 */
[----:B------:R-:W-:Y:S01]  /*5d90*/  ISETP.GT.U32.AND P6, PT, R4, R31, PT ;  /* 0x0000001f0400720c */ /* 0x000fe20003fc4070 */
[--C-:B------:R-:W-:Y:S01]  /*5da0*/  @!P0 IMAD.IADD R29, R29, 0x1, -R4.reuse ;  /* 0x000000011d1d8824 */ /* 0x100fe200078e0a04 */
[----:B------:R-:W-:Y:S01]  /*5db0*/  ISETP.GE.AND P0, PT, R169, RZ, PT ;  /* 0x000000ffa900720c */ /* 0x000fe20003f06270 */
[--C-:B------:R-:W-:Y:S01]  /*5dc0*/  @!P1 IMAD.IADD R34, R34, 0x1, -R4.reuse ;  /* 0x0000000122229824 */ /* 0x100fe200078e0a04 */
[----:B------:R-:W-:Y:S01]  /*5dd0*/  ISETP.GT.U32.AND P1, PT, R4, R27, PT ;  /* 0x0000001b0400720c */ /* 0x000fe20003f24070 */
[----:B------:R-:W-:Y:S01]  /*5de0*/  @!P2 IMAD.IADD R26, R26, 0x1, -R4 ;  /* 0x000000011a1aa824 */ /* 0x000fe200078e0a04 */
[----:B------:R-:W-:-:S02]  /*5df0*/  ISETP.GE.AND P2, PT, R166, RZ, PT ;  /* 0x000000ffa600720c */ /* 0x000fc40003f46270 */
[----:B------:R-:W-:Y:S02]  /*5e00*/  @!P4 IADD3 R30, R30, -R4, RZ ;  /* 0x800000041e1ec210 */ /* 0x000fe40007ffe0ff */
[----:B------:R-:W-:Y:S01]  /*5e10*/  ISETP.GE.AND P4, PT, R170, RZ, PT ;  /* 0x000000ffaa00720c */ /* 0x000fe20003f86270 */
[--C-:B------:R-:W-:Y:S01]  /*5e20*/  @!P5 IMAD.IADD R28, R28, 0x1, -R4.reuse ;  /* 0x000000011c1cd824 */ /* 0x100fe200078e0a04 */
[----:B------:R-:W-:Y:S01]  /*5e30*/  ISETP.GE.AND P5, PT, R168, RZ, PT ;  /* 0x000000ffa800720c */ /* 0x000fe20003fa6270 */
[--C-:B------:R-:W-:Y:S01]  /*5e40*/  @!P3 IMAD.IADD R25, R25, 0x1, -R4.reuse ;  /* 0x000000011919b824 */ /* 0x100fe200078e0a04 */
[C---:B------:R-:W-:Y:S01]  /*5e50*/  ISETP.GT.U32.AND P3, PT, R4.reuse, R30, PT ;  /* 0x0000001e0400720c */ /* 0x040fe20003f64070 */
[----:B------:R-:W-:Y:S02]  /*5e60*/  @!P6 IMAD.IADD R31, R31, 0x1, -R4 ;  /* 0x000000011f1fe824 */ /* 0x000fe400078e0a04 */
[----:B------:R-:W-:Y:S01]  /*5e70*/  @!P0 IMAD.MOV R34, RZ, RZ, -R34 ;  /* 0x000000ffff228224 */ /* 0x000fe200078e0a22 */
        /* <DEDUP_REMOVED lines=8> */
[----:B------:R-:W-:-:S02]  /*5f00*/  @!P5 IADD3 R33, -R33, RZ, RZ ;  /* 0x000000ff2121d210 */ /* 0x000fc40007ffe1ff */
[C---:B------:R-:W-:Y:S02]  /*5f10*/  ISETP.GT.U32.AND P5, PT, R4.reuse, R27, PT ;  /* 0x0000001b0400720c */ /* 0x040fe40003fa4070 */
[----:B------:R-:W-:Y:S02]  /*5f20*/  ISETP.GT.U32.AND P3, PT, R4, R23, PT ;  /* 0x000000170400720c */ /* 0x000fe40003f64070 */
[----:B------:R-:W-:Y:S02]  /*5f30*/  ISETP.GE.AND P6, PT, R171, RZ, PT ;  /* 0x000000ffab00720c */ /* 0x000fe40003fc6270 */
[----:B------:R-:W-:Y:S02]  /*5f40*/  @!P0 IADD3 R28, R28, -R4, RZ ;  /* 0x800000041c1c8210 */ /* 0x000fe40007ffe0ff */
[C---:B------:R-:W-:Y:S01]  /*5f50*/  ISETP.GT.U32.AND P0, PT, R4.reuse, R21, PT ;  /* 0x000000150400720c */ /* 0x040fe20003f04070 */
[----:B------:R-:W-:Y:S01]  /*5f60*/  @!P1 IMAD.MOV R32, RZ, RZ, -R32 ;  /* 0x000000ffff209224 */ /* 0x000fe200078e0a20 */
[----:B------:R-:W-:Y:S01]  /*5f70*/  ISETP.GT.U32.AND P1, PT, R4, R26, PT ;  /* 0x0000001a0400720c */ /* 0x000fe20003f24070 */
[--C-:B------:R-:W-:Y:S01]  /*5f80*/  @!P2 IMAD.IADD R24, R24, 0x1, -R4.reuse ;  /* 0x000000011818a824 */ /* 0x100fe200078e0a04 */
[----:B------:R-:W-:Y:S01]  /*5f90*/  ISETP.GE.AND P2, PT, R164, RZ, PT ;  /* 0x000000ffa400720c */ /* 0x000fe20003f46270 */
[--C-:B------:R-:W-:Y:S01]  /*5fa0*/  @!P4 IMAD.IADD R29, R29, 0x1, -R4.reuse ;  /* 0x000000011d1dc824 */ /* 0x100fe200078e0a04 */
[C---:B------:R-:W-:Y:S01]  /*5fb0*/  ISETP.GT.U32.AND P4, PT, R4.reuse, R22, PT ;  /* 0x000000160400720c */ /* 0x040fe20003f84070 */
[--C-:B------:R-:W-:Y:S01]  /*5fc0*/  @!P5 IMAD.IADD R27, R27, 0x1, -R4.reuse ;  /* 0x000000011b1bd824 */ /* 0x100fe200078e0a04 */
[----:B------:R-:W-:Y:S01]  /*5fd0*/  ISETP.GT.U32.AND P5, PT, R4, R20, PT ;  /* 0x000000140400720c */ /* 0x000fe20003fa4070 */
[----:B------:R-:W-:Y:S01]  /*5fe0*/  @!P3 IMAD.IADD R23, R23, 0x1, -R4 ;  /* 0x000000011717b824 */ /* 0x000fe200078e0a04 */
[----:B------:R-:W-:-:S02]  /*5ff0*/  ISETP.GE.AND P3, PT, R163, RZ, PT ;  /* 0x000000ffa300720c */ /* 0x000fc40003f66270 */
[----:B------:R-:W-:Y:S01]  /*6000*/  @!P6 IADD3 R36, -R36, RZ, RZ ;  /* 0x000000ff2424e210 */ /* 0x000fe20007ffe1ff */
[--C-:B------:R-:W-:Y:S01]  /*6010*/  @!P0 IMAD.IADD R21, R21, 0x1, -R4.reuse ;  /* 0x0000000115158824 */ /* 0x100fe200078e0a04 */
[----:B------:R-:W-:Y:S02]  /*6020*/  ISETP.GT.U32.AND P6, PT, R4, R25, PT ;  /* 0x000000190400720c */ /* 0x000fe40003fc4070 */
[----:B------:R-:W-:Y:S01]  /*6030*/  ISETP.GE.AND P0, PT, R161, RZ, PT ;  /* 0x000000ffa100720c */ /* 0x000fe20003f06270 */
[--C-:B------:R-:W-:Y:S01]  /*6040*/  @!P1 IMAD.IADD R26, R26, 0x1, -R4.reuse ;  /* 0x000000011a1a9824 */ /* 0x100fe200078e0a04 */
[----:B------:R-:W-:Y:S01]  /*6050*/  ISETP.GT.U32.AND P1, PT, R4, R19, PT ;  /* 0x000000130400720c */ /* 0x000fe20003f24070 */
[----:B------:R-:W-:Y:S01]  /*6060*/  @!P2 IMAD.MOV R29, RZ, RZ, -R29 ;  /* 0x000000ffff1da224 */ /* 0x000fe200078e0a1d */
[----:B------:R-:W-:Y:S02]  /*6070*/  @!P4 IADD3 R22, R22, -R4, RZ ;  /* 0x800000041616c210 */ /* 0x000fe40007ffe0ff */
[----:B------:R-:W-:Y:S01]  /*6080*/  ISETP.GT.U32.AND P2, PT, R4, R23, PT ;  /* 0x000000170400720c */ /* 0x000fe20003f44070 */
[----:B------:R-:W-:Y:S01]  /*6090*/  @!P5 IMAD.IADD R20, R20, 0x1, -R4 ;  /* 0x000000011414d824 */ /* 0x000fe200078e0a04 */
[----:B------:R-:W-:-:S02]  /*60a0*/  ISETP.GE.AND P4, PT, R162, RZ, PT ;  /* 0x000000ffa200720c */ /* 0x000fc40003f86270 */
[----:B------:R-:W-:Y:S02]  /*60b0*/  @!P3 IADD3 R28, -R28, RZ, RZ ;  /* 0x000000ff1c1cb210 */ /* 0x000fe40007ffe1ff */
[----:B------:R-:W-:Y:S02]  /*60c0*/  ISETP.GE.AND P5, PT, R160, RZ, PT ;  /* 0x000000ffa000720c */ /* 0x000fe40003fa6270 */
[C---:B------:R-:W-:Y:S01]  /*60d0*/  ISETP.GT.U32.AND P3, PT, R4.reuse, R22, PT ;  /* 0x000000160400720c */ /* 0x040fe20003f64070 */
[----:B------:R-:W-:Y:S01]  /*60e0*/  @!P0 IMAD.MOV R26, RZ, RZ, -R26 ;  /* 0x000000ffff1a8224 */ /* 0x000fe200078e0a1a */
[----:B------:R-:W-:Y:S02]  /*60f0*/  @!P6 IADD3 R25, R25, -R4, RZ ;  /* 0x800000041919e210 */ /* 0x000fe40007ffe0ff */
[----:B------:R-:W-:Y:S02]  /*6100*/  ISETP.GE.AND P6, PT, R165, RZ, PT ;  /* 0x000000ffa500720c */ /* 0x000fe40003fc6270 */
[----:B------:R-:W-:-:S02]  /*6110*/  ISETP.GT.U32.AND P0, PT, R4, R20, PT ;  /* 0x000000140400720c */ /* 0x000fc40003f04070 */
[----:B------:R-:W-:Y:S01]  /*6120*/  @!P1 IADD3 R19, R19, -R4, RZ ;  /* 0x8000000413139210 */ /* 0x000fe20007ffe0ff */
[----:B------:R-:W-:Y:S01]  /*6130*/  @!P2 IMAD.IADD R23, R23, 0x1, -R4 ;  /* 0x000000011717a824 */ /* 0x000fe200078e0a04 */
[C---:B------:R-:W-:Y:S01]  /*6140*/  ISETP.GT.U32.AND P1, PT, R4.reuse, R24, PT ;  /* 0x000000180400720c */ /* 0x040fe20003f24070 */
[----:B------:R-:W-:Y:S01]  /*6150*/  @!P4 IMAD.MOV R27, RZ, RZ, -R27 ;  /* 0x000000ffff1bc224 */ /* 0x000fe200078e0a1b */
[C---:B------:R-:W-:Y:S02]  /*6160*/  ISETP.GT.U32.AND P2, PT, R4.reuse, R16, PT ;  /* 0x000000100400720c */ /* 0x040fe40003f44070 */
[----:B------:R-:W-:Y:S02]  /*6170*/  ISETP.GT.U32.AND P4, PT, R4, R21, PT ;  /* 0x000000150400720c */ /* 0x000fe40003f84070 */
[----:B------:R-:W-:Y:S02]  /*6180*/  @!P5 IADD3 R25, -R25, RZ, RZ ;  /* 0x000000ff1919d210 */ /* 0x000fe40007ffe1ff */
[----:B------:R-:W-:-:S02]  /*6190*/  @!P3 IADD3 R22, R22, -R4, RZ ;  /* 0x800000041616b210 */ /* 0x000fc40007ffe0ff */
[C---:B------:R-:W-:Y:S02]  /*61a0*/  ISETP.GT.U32.AND P5, PT, R4.reuse, R18, PT ;  /* 0x000000120400720c */ /* 0x040fe40003fa4070 */
[C---:B------:R-:W-:Y:S01]  /*61b0*/  ISETP.GT.U32.AND P3, PT, R4.reuse, R15, PT ;  /* 0x0000000f0400720c */ /* 0x040fe20003f64070 */
[----:B------:R-:W-:Y:S01]  /*61c0*/  @!P6 IMAD.MOV R30, RZ, RZ, -R30 ;  /* 0x000000ffff1ee224 */ /* 0x000fe200078e0a1e */
[----:B------:R-:W-:Y:S01]  /*61d0*/  ISETP.GT.U32.AND P6, PT, R4, R19, PT ;  /* 0x000000130400720c */ /* 0x000fe20003fc4070 */
[--C-:B------:R-:W-:Y:S01]  /*61e0*/  @!P0 IMAD.IADD R20, R20, 0x1, -R4.reuse ;  /* 0x0000000114148824 */ /* 0x100fe200078e0a04 */
[----:B------:R-:W-:Y:S01]  /*61f0*/  ISETP.GE.AND P0, PT, R159, RZ, PT ;  /* 0x000000ff9f00720c */ /* 0x000fe20003f06270 */
[----:B------:R-:W-:Y:S01]  /*6200*/  @!P1 IMAD.IADD R24, R24, 0x1, -R4 ;  /* 0x0000000118189824 */ /* 0x000fe200078e0a04 */
[----:B------:R-:W-:Y:S02]  /*6210*/  IABS R11, R146 ;  /* 0x00000092000b7213 */ /* 0x000fe40000000000 */
[----:B------:R-:W-:-:S02]  /*6220*/  ISETP.GT.U32.AND P1, PT, R4, R17, PT ;  /* 0x000000110400720c */ /* 0x000fc40003f24070 */
[----:B------:R-:W-:Y:S01]  /*6230*/  @!P2 IADD3 R16, R16, -R4, RZ ;  /* 0x800000041010a210 */ /* 0x000fe20007ffe0ff */
[--C-:B------:R-:W-:Y:S01]  /*6240*/  @!P4 IMAD.IADD R21, R21, 0x1, -R4.reuse ;  /* 0x000000011515c824 */ /* 0x100fe200078e0a04 */
[----:B------:R-:W-:Y:S01]  /*6250*/  ISETP.GE.AND P2, PT, R155, RZ, PT ;  /* 0x000000ff9b00720c */ /* 0x000fe20003f46270 */
[----:B------:R-:W-:Y:S01]  /*6260*/  IMAD.HI.U32 R2, R134, R11, RZ ;  /* 0x0000000b86027227 */ /* 0x000fe200078e00ff */
[----:B------:R-:W-:Y:S02]  /*6270*/  IADD3 R145, R137, 0x7a, RZ ;  /* 0x0000007a89917810 */ /* 0x000fe40007ffe0ff */
[----:B------:R-:W-:Y:S01]  /*6280*/  ISETP.GT.U32.AND P4, PT, R4, R14, PT ;  /* 0x0000000e0400720c */ /* 0x000fe20003f84070 */
[--C-:B------:R-:W-:Y:S01]  /*6290*/  @!P5 IMAD.IADD R18, R18, 0x1, -R4.reuse ;  /* 0x000000011212d824 */ /* 0x100fe200078e0a04 */
[----:B------:R-:W-:Y:S01]  /*62a0*/  ISETP.GE.AND P5, PT, R157, RZ, PT ;  /* 0x000000ff9d00720c */ /* 0x000fe20003fa6270 */
[----:B------:R-:W-:Y:S01]  /*62b0*/  @!P3 IMAD.IADD R15, R15, 0x1, -R4 ;  /* 0x000000010f0fb824 */ /* 0x000fe200078e0a04 */
[----:B------:R-:W-:Y:S01]  /*62c0*/  ISETP.GE.AND P3, PT, R154, RZ, PT ;  /* 0x000000ff9a00720c */ /* 0x000fe20003f66270 */
[----:B------:R-:W-:Y:S01]  /*62d0*/  IMAD.MOV R2, RZ, RZ, -R2 ;  /* 0x000000ffff027224 */ /* 0x000fe200078e0a02 */
[----:B------:R-:W-:-:S02]  /*62e0*/  IABS R10, R145 ;  /* 0x00000091000a7213 */ /* 0x000fc40000000000 */
[----:B------:R-:W-:Y:S02]  /*62f0*/  @!P6 IADD3 R19, R19, -R4, RZ ;  /* 0x800000041313e210 */ /* 0x000fe40007ffe0ff */
[----:B------:R-:W-:Y:S02]  /*6300*/  ISETP.GE.AND P6, PT, R158, RZ, PT ;  /* 0x000000ff9e00720c */ /* 0x000fe40003fc6270 */
[----:B------:R-:W-:Y:S01]  /*6310*/  @!P0 IADD3 R24, -R24, RZ, RZ ;  /* 0x000000ff18188210 */ /* 0x000fe20007ffe1ff */
[C---:B------:R-:W-:Y:S01]  /*6320*/  IMAD R11, R4.reuse, R2, R11 ;  /* 0x00000002040b7224 */ /* 0x040fe200078e020b */
[----:B------:R-:W-:Y:S01]  /*6330*/  ISETP.GT.U32.AND P0, PT, R4, R18, PT ;  /* 0x000000120400720c */ /* 0x000fe20003f04070 */
[----:B------:R-:W-:Y:S01]  /*6340*/  IMAD.HI.U32 R2, R134, R10, RZ ;  /* 0x0000000a86027227 */ /* 0x000fe200078e00ff */
[----:B------:R-:W-:-:S03]  /*6350*/  IADD3 R141, R137, 0x7b, RZ ;  /* 0x0000007b898d7810 */ /* 0x000fc60007ffe0ff */
[----:B------:R-:W-:Y:S02]  /*6360*/  @!P1 IMAD.IADD R17, R17, 0x1, -R4 ;  /* 0x0000000111119824 */ /* 0x000fe400078e0a04 */
[----:B------:R-:W-:Y:S01]  /*6370*/  @!P2 IMAD.MOV R20, RZ, RZ, -R20 ;  /* 0x000000ffff14a224 */ /* 0x000fe200078e0a14 */
[----:B------:R-:W-:Y:S01]  /*6380*/  ISETP.GT.U32.AND P2, PT, R4, R13, PT ;  /* 0x0000000d0400720c */ /* 0x000fe20003f44070 */
[----:B------:R-:W-:Y:S01]  /*6390*/  @!P4 IMAD.IADD R14, R14, 0x1, -R4 ;  /* 0x000000010e0ec824 */ /* 0x000fe200078e0a04 */
[----:B------:R-:W-:Y:S01]  /*63a0*/  IADD3 R2, -R2, RZ, RZ ;  /* 0x000000ff02027210 */ /* 0x000fe20007ffe1ff */
[----:B------:R-:W-:Y:S01]  /*63b0*/  @!P5 IMAD.MOV R22, RZ, RZ, -R22 ;  /* 0x000000ffff16d224 */ /* 0x000fe200078e0a16 */
[----:B------:R-:W-:Y:S01]  /*63c0*/  ISETP.GT.U32.AND P4, PT, R4, R17, PT ;  /* 0x000000110400720c */ /* 0x000fe20003f84070 */
[----:B------:R-:W-:Y:S01]  /*63d0*/  @!P3 IMAD.MOV R19, RZ, RZ, -R19 ;  /* 0x000000ffff13b224 */ /* 0x000fe200078e0a13 */
[----:B------:R-:W-:Y:S02]  /*63e0*/  IABS R9, R141 ;  /* 0x0000008d00097213 */ /* 0x000fe40000000000 */
[----:B------:R-:W-:-:S02]  /*63f0*/  ISETP.GE.AND P1, PT, R156, RZ, PT ;  /* 0x000000ff9c00720c */ /* 0x000fc40003f26270 */
[C---:B------:R-:W-:Y:S02]  /*6400*/  ISETP.GT.U32.AND P5, PT, R4.reuse, R16, PT ;  /* 0x000000100400720c */ /* 0x040fe40003fa4070 */
[C---:B------:R-:W-:Y:S01]  /*6410*/  ISETP.GT.U32.AND P3, PT, R4.reuse, R12, PT ;  /* 0x0000000c0400720c */ /* 0x040fe20003f64070 */
[C---:B------:R-:W-:Y:S01]  /*6420*/  IMAD R10, R4.reuse, R2, R10 ;  /* 0x00000002040a7224 */ /* 0x040fe200078e020a */
[----:B------:R-:W-:Y:S01]  /*6430*/  IADD3 R140, R137, 0x7c, RZ ;  /* 0x0000007c898c7810 */ /* 0x000fe20007ffe0ff */
[----:B------:R-:W-:Y:S01]  /*6440*/  @!P6 IMAD.MOV R23, RZ, RZ, -R23 ;  /* 0x000000ffff17e224 */ /* 0x000fe200078e0a17 */
[----:B------:R-:W-:Y:S01]  /*6450*/  ISETP.GT.U32.AND P6, PT, R4, R14, PT ;  /* 0x0000000e0400720c */ /* 0x000fe20003fc4070 */
[----:B------:R-:W-:Y:S01]  /*6460*/  IMAD.HI.U32 R2, R134, R9, RZ ;  /* 0x0000000986027227 */ /* 0x000fe200078e00ff */
[----:B------:R-:W-:Y:S02]  /*6470*/  @!P0 IADD3 R18, R18, -R4, RZ ;  /* 0x8000000412128210 */ /* 0x000fe40007ffe0ff */
[----:B------:R-:W-:Y:S01]  /*6480*/  ISETP.GE.AND P0, PT, R153, RZ, PT ;  /* 0x000000ff9900720c */ /* 0x000fe20003f06270 */
[----:B------:R-:W-:Y:S01]  /*6490*/  IMAD.MOV R2, RZ, RZ, -R2 ;  /* 0x000000ffff027224 */ /* 0x000fe200078e0a02 */
[----:B------:R-:W-:Y:S01]  /*64a0*/  IABS R8, R140 ;  /* 0x0000008c00087213 */ /* 0x000fe20000000000 */
[--C-:B------:R-:W-:Y:S01]  /*64b0*/  @!P2 IMAD.IADD R13, R13, 0x1, -R4.reuse ;  /* 0x000000010d0da824 */ /* 0x100fe200078e0a04 */
[----:B------:R-:W-:Y:S01]  /*64c0*/  @!P1 IADD3 R21, -R21, RZ, RZ ;  /* 0x000000ff15159210 */ /* 0x000fe20007ffe1ff */
[----:B------:R-:W-:Y:S01]  /*64d0*/  @!P4 IMAD.IADD R17, R17, 0x1, -R4 ;  /* 0x000000011111c824 */ /* 0x000fe200078e0a04 */
[----:B------:R-:W-:Y:S01]  /*64e0*/  ISETP.GE.AND P4, PT, R152, RZ, PT ;  /* 0x000000ff9800720c */ /* 0x000fe20003f86270 */
[----:B------:R-:W-:Y:S01]  /*64f0*/  IMAD R9, R4, R2, R9 ;  /* 0x0000000204097224 */ /* 0x000fe200078e0209 */
[----:B------:R-:W-:Y:S01]  /*6500*/  IADD3 R138, R137, 0x7d, RZ ;  /* 0x0000007d898a7810 */ /* 0x000fe20007ffe0ff */
[----:B------:R-:W-:Y:S01]  /*6510*/  IMAD.HI.U32 R2, R134, R8, RZ ;  /* 0x0000000886027227 */ /* 0x000fe200078e00ff */
[----:B------:R-:W-:-:S02]  /*6520*/  ISETP.GT.U32.AND P1, PT, R4, R15, PT ;  /* 0x0000000f0400720c */ /* 0x000fc40003f24070 */
[----:B------:R-:W-:Y:S01]  /*6530*/  @!P3 IADD3 R12, R12, -R4, RZ ;  /* 0x800000040c0cb210 */ /* 0x000fe20007ffe0ff */
[----:B------:R-:W-:Y:S01]  /*6540*/  @!P5 IMAD.IADD R16, R16, 0x1, -R4 ;  /* 0x000000011010d824 */ /* 0x000fe200078e0a04 */
[C---:B------:R-:W-:Y:S02]  /*6550*/  ISETP.GT.U32.AND P5, PT, R4.reuse, R11, PT ;  /* 0x0000000b0400720c */ /* 0x040fe40003fa4070 */
[----:B------:R-:W-:Y:S01]  /*6560*/  ISETP.GT.U32.AND P3, PT, R4, R13, PT ;  /* 0x0000000d0400720c */ /* 0x000fe20003f64070 */
[----:B------:R-:W-:Y:S01]  /*6570*/  IMAD.MOV R2, RZ, RZ, -R2 ;  /* 0x000000ffff027224 */ /* 0x000fe200078e0a02 */
[----:B------:R-:W-:Y:S01]  /*6580*/  IABS R6, R138 ;  /* 0x0000008a00067213 */ /* 0x000fe20000000000 */
[----:B------:R-:W-:Y:S01]  /*6590*/  @!P6 IMAD.IADD R14, R14, 0x1, -R4 ;  /* 0x000000010e0ee824 */ /* 0x000fe200078e0a04 */
[----:B------:R-:W-:Y:S01]  /*65a0*/  ISETP.GE.AND P6, PT, R150, RZ, PT ;  /* 0x000000ff9600720c */ /* 0x000fe20003fc6270 */
[----:B------:R-:W-:Y:S01]  /*65b0*/  @!P0 IMAD.MOV R18, RZ, RZ, -R18 ;  /* 0x000000ffff128224 */ /* 0x000fe200078e0a12 */
[C---:B------:R-:W-:Y:S01]  /*65c0*/  ISETP.GT.U32.AND P0, PT, R4.reuse, R10, PT ;  /* 0x0000000a0400720c */ /* 0x040fe20003f04070 */
[----:B------:R-:W-:Y:S01]  /*65d0*/  IMAD R8, R4, R2, R8 ;  /* 0x0000000204087224 */ /* 0x000fe200078e0208 */
[----:B------:R-:W-:Y:S01]  /*65e0*/  ISETP.GE.AND P2, PT, R149, RZ, PT ;  /* 0x000000ff9500720c */ /* 0x000fe20003f46270 */
[----:B------:R-:W-:Y:S01]  /*65f0*/  IMAD.HI.U32 R2, R134, R6, RZ ;  /* 0x0000000686027227 */ /* 0x000fe200078e00ff */
[----:B------:R-:W-:-:S02]  /*6600*/  @!P4 IADD3 R17, -R17, RZ, RZ ;  /* 0x000000ff1111c210 */ /* 0x000fc40007ffe1ff */
[----:B------:R-:W-:Y:S01]  /*6610*/  @!P1 IADD3 R15, R15, -R4, RZ ;  /* 0x800000040f0f9210 */ /* 0x000fe20007ffe0ff */
[----:B------:R-:W-:Y:S01]  /*6620*/  @!P5 IMAD.IADD R11, R11, 0x1, -R4 ;  /* 0x000000010b0bd824 */ /* 0x000fe200078e0a04 */
[----:B------:R-:W-:Y:S02]  /*6630*/  ISETP.GT.U32.AND P4, PT, R4, R12, PT ;  /* 0x0000000c0400720c */ /* 0x000fe40003f84070 */
[----:B------:R-:W-:Y:S02]  /*6640*/  IADD3 R2, -R2, RZ, RZ ;  /* 0x000000ff02027210 */ /* 0x000fe40007ffe1ff */
[----:B------:R-:W-:Y:S02]  /*6650*/  @!P3 IADD3 R13, R13, -R4, RZ ;  /* 0x800000040d0db210 */ /* 0x000fe40007ffe0ff */
[C---:B------:R-:W-:Y:S02]  /*6660*/  ISETP.GT.U32.AND P3, PT, R4.reuse, R9, PT ;  /* 0x000000090400720c */ /* 0x040fe40003f64070 */
[----:B------:R-:W-:Y:S01]  /*6670*/  IADD3 R137, R137, 0x7e, RZ ;  /* 0x0000007e89897810 */ /* 0x000fe20007ffe0ff */
[----:B------:R-:W-:Y:S01]  /*6680*/  @!P6 IMAD.MOV R15, RZ, RZ, -R15 ;  /* 0x000000ffff0fe224 */ /* 0x000fe200078e0a0f */
[----:B------:R-:W-:Y:S01]  /*6690*/  ISETP.GE.AND P5, PT, R147, RZ, PT ;  /* 0x000000ff9300720c */ /* 0x000fe20003fa6270 */
[C---:B------:R-:W-:Y:S01]  /*66a0*/  IMAD R6, R4.reuse, R2, R6 ;  /* 0x0000000204067224 */ /* 0x040fe200078e0206 */
[----:B------:R-:W-:Y:S01]  /*66b0*/  ISETP.GT.U32.AND P6, PT, R4, R11, PT ;  /* 0x0000000b0400720c */ /* 0x000fe20003fc4070 */
[----:B------:R-:W-:Y:S01]  /*66c0*/  @!P0 IMAD.IADD R10, R10, 0x1, -R4 ;  /* 0x000000010a0a8824 */ /* 0x000fe200078e0a04 */
[----:B------:R-:W-:Y:S01]  /*66d0*/  IABS R2, R137 ;  /* 0x0000008900027213 */ /* 0x000fe20000000000 */
[----:B------:R-:W-:Y:S01]  /*66e0*/  @!P2 IMAD.MOV R14, RZ, RZ, -R14 ;  /* 0x000000ffff0ea224 */ /* 0x000fe200078e0a0e */
[----:B------:R-:W-:-:S02]  /*66f0*/  ISETP.GE.AND P2, PT, R146, RZ, PT ;  /* 0x000000ff9200720c */ /* 0x000fc40003f46270 */
[----:B------:R-:W-:Y:S01]  /*6700*/  ISETP.GT.U32.AND P0, PT, R4, R10, PT ;  /* 0x0000000a0400720c */ /* 0x000fe20003f04070 */
[----:B------:R-:W-:Y:S01]  /*6710*/  IMAD.HI.U32 R134, R134, R2, RZ ;  /* 0x0000000286867227 */ /* 0x000fe200078e00ff */
[----:B------:R-:W-:Y:S02]  /*6720*/  @!P4 IADD3 R12, R12, -R4, RZ ;  /* 0x800000040c0cc210 */ /* 0x000fe40007ffe0ff */
[C---:B------:R-:W-:Y:S01]  /*6730*/  ISETP.GT.U32.AND P4, PT, R4.reuse, R8, PT ;  /* 0x000000080400720c */ /* 0x040fe20003f84070 */
[----:B------:R-:W-:Y:S01]  /*6740*/  IMAD.MOV R134, RZ, RZ, -R134 ;  /* 0x000000ffff867224 */ /* 0x000fe200078e0a86 */
[----:B------:R-:W-:Y:S01]  /*6750*/  @!P3 IADD3 R9, R9, -R4, RZ ;  /* 0x800000040909b210 */ /* 0x000fe20007ffe0ff */
[----:B------:R-:W-:Y:S02]  /*6760*/  @!P5 IMAD.MOV R12, RZ, RZ, -R12 ;  /* 0x000000ffff0cd224 */ /* 0x000fe400078e0a0c */
[----:B------:R-:W-:Y:S01]  /*6770*/  @!P6 IMAD.IADD R11, R11, 0x1, -R4 ;  /* 0x000000010b0be824 */ /* 0x000fe200078e0a04 */
[C---:B------:R-:W-:Y:S01]  /*6780*/  ISETP.GT.U32.AND P5, PT, R4.reuse, R9, PT ;  /* 0x000000090400720c */ /* 0x040fe20003fa4070 */
[----:B------:R-:W-:-:S02]  /*6790*/  IMAD R2, R4, R134, R2 ;  /* 0x0000008604027224 */ /* 0x000fc400078e0202 */
[----:B------:R-:W-:Y:S01]  /*67a0*/  @!P2 IMAD.MOV R11, RZ, RZ, -R11 ;  /* 0x000000ffff0ba224 */ /* 0x000fe200078e0a0b */
[----:B------:R-:W-:Y:S02]  /*67b0*/  ISETP.GT.U32.AND P2, PT, R4, R6, PT ;  /* 0x000000060400720c */ /* 0x000fe40003f44070 */
[----:B------:R-:W-:Y:S02]  /*67c0*/  @!P0 IADD3 R10, R10, -R4, RZ ;  /* 0x800000040a0a8210 */ /* 0x000fe40007ffe0ff */
[----:B------:R-:W-:Y:S01]  /*67d0*/  ISETP.GT.U32.AND P0, PT, R4, R2, PT ;  /* 0x000000020400720c */ /* 0x000fe20003f04070 */
[----:B------:R-:W-:Y:S01]  /*67e0*/  @!P4 IMAD.IADD R8, R8, 0x1, -R4 ;  /* 0x000000010808c824 */ /* 0x000fe200078e0a04 */
[----:B------:R-:W-:-:S03]  /*67f0*/  ISETP.GE.AND P3, PT, R143, RZ, PT ;  /* 0x000000ff8f00720c */ /* 0x000fc60003f66270 */
[--C-:B------:R-:W-:Y:S01]  /*6800*/  @!P5 IMAD.IADD R9, R9, 0x1, -R4.reuse ;  /* 0x000000010909d824 */ /* 0x100fe200078e0a04 */
[----:B------:R-:W-:Y:S02]  /*6810*/  ISETP.GT.U32.AND P4, PT, R4, R8, PT ;  /* 0x000000080400720c */ /* 0x000fe40003f84070 */
[----:B------:R-:W-:Y:S01]  /*6820*/  ISETP.GE.AND P5, PT, R141, RZ, PT ;  /* 0x000000ff8d00720c */ /* 0x000fe20003fa6270 */
[----:B------:R-:W-:-:S04]  /*6830*/  @!P2 IMAD.IADD R6, R6, 0x1, -R4 ;  /* 0x000000010606a824 */ /* 0x000fc800078e0a04 */
[----:B------:R-:W-:Y:S02]  /*6840*/  @!P0 IADD3 R2, R2, -R4, RZ ;  /* 0x8000000402028210 */ /* 0x000fe40007ffe0ff */
[----:B------:R-:W-:Y:S01]  /*6850*/  @!P3 IMAD.MOV R3, RZ, RZ, -R3 ;  /* 0x000000ffff03b224 */ /* 0x000fe200078e0a03 */
[C---:B------:R-:W-:Y:S02]  /*6860*/  ISETP.GT.U32.AND P3, PT, R4.reuse, R6, PT ;  /* 0x000000060400720c */ /* 0x040fe40003f64070 */
[----:B------:R-:W-:Y:S01]  /*6870*/  ISETP.GT.U32.AND P0, PT, R4, R2, PT ;  /* 0x000000020400720c */ /* 0x000fe20003f04070 */
[----:B------:R-:W-:Y:S01]  /*6880*/  @!P4 IMAD.IADD R8, R8, 0x1, -R4 ;  /* 0x000000010808c824 */ /* 0x000fe200078e0a04 */
[----:B------:R-:W-:Y:S01]  /*6890*/  ISETP.GE.AND P4, PT, R139, RZ, PT ;  /* 0x000000ff8b00720c */ /* 0x000fe20003f86270 */
[----:B------:R-:W-:Y:S01]  /*68a0*/  @!P5 IMAD.MOV R9, RZ, RZ, -R9 ;  /* 0x000000ffff09d224 */ /* 0x000fe200078e0a09 */
[----:B------:R-:W-:Y:S01]  /*68b0*/  ISETP.GE.AND P5, PT, R138, RZ, PT ;  /* 0x000000ff8a00720c */ /* 0x000fe20003fa6270 */
[----:B------:R-:W-:-:S06]  /*68c0*/  IMAD.MOV.U32 R135, RZ, RZ, c[0x0][0x180] ;  /* 0x00006000ff877624 */ /* 0x000fcc00078e00ff */
[----:B------:R-:W-:Y:S02]  /*68d0*/  @!P3 IADD3 R6, R6, -R4, RZ ;  /* 0x800000040606b210 */ /* 0x000fe40007ffe0ff */
[----:B------:R-:W-:Y:S01]  /*68e0*/  @!P0 IMAD.IADD R2, R2, 0x1, -R4 ;  /* 0x0000000102028824 */ /* 0x000fe200078e0a04 */
[----:B------:R-:W-:Y:S01]  /*68f0*/  IADD3 R4, R135, -0x11, RZ ;  /* 0xffffffef87047810 */ /* 0x000fe20007ffe0ff */
[----:B------:R-:W-:Y:S02]  /*6900*/  @!P4 IMAD.MOV R7, RZ, RZ, -R7 ;  /* 0x000000ffff07c224 */ /* 0x000fe400078e0a07 */
[----:B------:R-:W-:Y:S02]  /*6910*/  @!P5 IADD3 R6, -R6, RZ, RZ ;  /* 0x000000ff0606d210 */ /* 0x000fe40007ffe1ff */
[----:B------:R-:W-:Y:S02]  /*6920*/  ISETP.GE.U32.AND P4, PT, R4, 0x7fffffb0, PT ;  /* 0x7fffffb00400780c */ /* 0x000fe40003f86070 */
[----:B------:R-:W-:-:S02]  /*6930*/  ISETP.NE.AND P5, PT, RZ, c[0x0][0x17c], PT ;  /* 0x00005f00ff007a0c */ /* 0x000fc40003fa5270 */
[----:B------:R-:W-:Y:S01]  /*6940*/  LOP3.LUT R4, RZ, c[0x0][0x17c], RZ, 0x33, !PT ;  /* 0x00005f00ff047a12 */ /* 0x000fe200078e33ff */
[----:B------:R-:W-:Y:S03]  /*6950*/  STL [R1+0x1c88], R145 ;  /* 0x001c889101007387 */ /* 0x000fe60000100800 */
[C---:B------:R-:W-:Y:S01]  /*6960*/  SEL R133, R4.reuse, R133, !P5 ;  /* 0x0000008504857207 */ /* 0x040fe20006800000 */
[----:B------:R-:W-:Y:S01]  /*6970*/  STL [R1+0x1c84], R141 ;  /* 0x001c848d01007387 */ /* 0x000fe20000100800 */
[C---:B------:R-:W-:Y:S02]  /*6980*/  SEL R132, R4.reuse, R132, !P5 ;  /* 0x0000008404847207 */ /* 0x040fe40006800000 */
[C---:B------:R-:W-:Y:S01]  /*6990*/  SEL R131, R4.reuse, R131, !P5 ;  /* 0x0000008304837207 */ /* 0x040fe20006800000 */
[----:B------:R-:W-:Y:S01]  /*69a0*/  STL [R1+0x1c7c], R140 ;  /* 0x001c7c8c01007387 */ /* 0x000fe20000100800 */
[----:B------:R-:W-:-:S02]  /*69b0*/  SEL R130, R4, R130, !P5 ;  /* 0x0000008204827207 */ /* 0x000fc40006800000 */
[C---:B------:R-:W-:Y:S01]  /*69c0*/  SEL R129, R4.reuse, R129, !P5 ;  /* 0x0000008104817207 */ /* 0x040fe20006800000 */
[----:B------:R-:W-:Y:S01]  /*69d0*/  STL [R1+0x1c78], R138 ;  /* 0x001c788a01007387 */ /* 0x000fe20000100800 */
[----:B------:R-:W-:-:S03]  /*69e0*/  SEL R128, R4, R128, !P5 ;  /* 0x0000008004807207 */ /* 0x000fc60006800000 */
        /* <DEDUP_REMOVED lines=89> */
[----:B------:R-:W-:Y:S02]  /*6f80*/  ISETP.GE.AND P1, PT, R151, RZ, PT ;  /* 0x000000ff9700720c */ /* 0x000fe40003f26270 */
        /* <DEDUP_REMOVED lines=24> */
[C---:B------:R-:W-:Y:S01]  /*7110*/  SEL R71, R4.reuse, R71, !P5 ;  /* 0x0000004704477207 */ /* 0x040fe20006800000 */
[----:B------:R-:W-:Y:S02]  /*7120*/  @!P1 IMAD.MOV R16, RZ, RZ, -R16 ;  /* 0x000000ffff109224 */ /* 0x000fe400078e0a10 */
        /* <DEDUP_REMOVED lines=61> */
[----:B------:R-:W-:Y:S02]  /*7500*/  @!P1 IADD3 R10, -R10, RZ, RZ ;  /* 0x000000ff0a0a9210 */ /* 0x000fe40007ffe1ff */
[----:B------:R-:W-:Y:S01]  /*7510*/  SEL R42, R4, R42, !P5 ;  /* 0x0000002a042a7207 */ /* 0x000fe20006800000 */
        /* <DEDUP_REMOVED lines=12> */
[----:B------:R-:W-:Y:S02]  /*75e0*/  IADD3 R134, R135, -0x1, RZ ;  /* 0xffffffff87867810 */ /* 0x000fe40007ffe0ff */
[----:B------:R-:W-:Y:S01]  /*75f0*/  ISETP.GE.AND P2, PT, R140, RZ, PT ;  /* 0x000000ff8c00720c */ /* 0x000fe20003f46270 */
[----:B------:R-:W-:Y:S01]  /*7600*/  STL [R1+0x3f8], R42 ;  /* 0x0003f82a01007387 */ /* 0x000fe20000100800 */
[C---:B------:R-:W-:Y:S02]  /*7610*/  SEL R36, R4.reuse, R36, !P5 ;  /* 0x0000002404247207 */ /* 0x040fe40006800000 */
[C---:B------:R-:W-:Y:S01]  /*7620*/  SEL R35, R4.reuse, R35, !P5 ;  /* 0x0000002304237207 */ /* 0x040fe20006800000 */
[----:B------:R-:W-:Y:S01]  /*7630*/  STL [R1+0x3f4], R41 ;  /* 0x0003f42901007387 */ /* 0x000fe20000100800 */
[----:B------:R-:W-:Y:S01]  /*7640*/  SEL R34, R4, R34, !P5 ;  /* 0x0000002204227207 */ /* 0x000fe20006800000 */
[----:B------:R-:W-:-:S02]  /*7650*/  @!P6 IMAD.MOV R0, RZ, RZ, -R0 ;  /* 0x000000ffff00e224 */ /* 0x000fc400078e0a00 */
[----:B------:R-:W-:Y:S01]  /*7660*/  STL [R1+0x3f0], R40 ;  /* 0x0003f02801007387 */ /* 0x000fe20000100800 */
[----:B------:R-:W-:-:S03]  /*7670*/  SEL R33, R4, R33, !P5 ;  /* 0x0000002104217207 */ /* 0x000fc60006800000 */
[----:B------:R-:W-:Y:S01]  /*7680*/  STL [R1+0x3ec], R39 ;  /* 0x0003ec2701007387 */ /* 0x000fe20000100800 */
[----:B------:R-:W-:Y:S02]  /*7690*/  ISETP.GE.U32.AND P6, PT, R134, 0x7fffffc0, PT ;  /* 0x7fffffc08600780c */ /* 0x000fe40003fc6070 */
[C---:B------:R-:W-:Y:S01]  /*76a0*/  SEL R32, R4.reuse, R32, !P5 ;  /* 0x0000002004207207 */ /* 0x040fe20006800000 */
[----:B------:R-:W-:Y:S01]  /*76b0*/  STL [R1+0x3e8], R38 ;  /* 0x0003e82601007387 */ /* 0x000fe20000100800 */
[----:B------:R-:W-:Y:S02]  /*76c0*/  IADD3 R134, R135, -0x5, RZ ;  /* 0xfffffffb87867810 */ /* 0x000fe40007ffe0ff */
[C---:B------:R-:W-:Y:S01]  /*76d0*/  SEL R31, R4.reuse, R31, !P5 ;  /* 0x0000001f041f7207 */ /* 0x040fe20006800000 */
[----:B------:R-:W-:Y:S01]  /*76e0*/  STL [R1+0x3e4], R37 ;  /* 0x0003e42501007387 */ /* 0x000fe20000100800 */
[----:B------:R-:W-:Y:S02]  /*76f0*/  ISETP.GE.AND P3, PT, R137, RZ, PT ;  /* 0x000000ff8900720c */ /* 0x000fe40003f66270 */
[C---:B------:R-:W-:Y:S01]  /*7700*/  SEL R30, R4.reuse, R30, !P5 ;  /* 0x0000001e041e7207 */ /* 0x040fe20006800000 */
[----:B------:R-:W-:Y:S01]  /*7710*/  STL [R1+0x3e0], R36 ;  /* 0x0003e02401007387 */ /* 0x000fe20000100800 */
[----:B------:R-:W-:-:S03]  /*7720*/  SEL R29, R4, R29, !P5 ;  /* 0x0000001d041d7207 */ /* 0x000fc60006800000 */
[----:B------:R-:W-:Y:S01]  /*7730*/  STL [R1+0x3dc], R35 ;  /* 0x0003dc2301007387 */ /* 0x000fe20000100800 */
[----:B------:R-:W-:Y:S02]  /*7740*/  @!P1 IADD3 R5, -R5, RZ, RZ ;  /* 0x000000ff05059210 */ /* 0x000fe40007ffe1ff */
[----:B------:R-:W-:Y:S01]  /*7750*/  SEL R28, R4, R28, !P5 ;  /* 0x0000001c041c7207 */ /* 0x000fe20006800000 */
[----:B------:R-:W-:Y:S01]  /*7760*/  STL [R1+0x3d8], R34 ;  /* 0x0003d82201007387 */ /* 0x000fe20000100800 */
[----:B------:R-:W-:Y:S02]  /*7770*/  ISETP.GE.U32.AND P1, PT, R134, 0x7fffffbc, PT ;  /* 0x7fffffbc8600780c */ /* 0x000fe40003f26070 */
[C---:B------:R-:W-:Y:S01]  /*7780*/  SEL R27, R4.reuse, R27, !P5 ;  /* 0x0000001b041b7207 */ /* 0x040fe20006800000 */
[----:B------:R-:W-:Y:S01]  /*7790*/  STL [R1+0x3d4], R33 ;  /* 0x0003d42101007387 */ /* 0x000fe20000100800 */
[----:B------:R-:W-:Y:S02]  /*77a0*/  IADD3 R134, R135, -0x9, RZ ;  /* 0xfffffff787867810 */ /* 0x000fe40007ffe0ff */
[C---:B------:R-:W-:Y:S01]  /*77b0*/  SEL R26, R4.reuse, R26, !P5 ;  /* 0x0000001a041a7207 */ /* 0x040fe20006800000 */
        /* <DEDUP_REMOVED lines=16> */
[----:B------:R-:W-:-:S03]  /*78c0*/  SEL R19, R4, R19, !P5 ;  /* 0x0000001304137207 */ /* 0x000fc60006800000 */
[----:B------:R-:W-:Y:S01]  /*78d0*/  STL [R1+0x3b4], R25 ;  /* 0x0003b41901007387 */ /* 0x000fe20000100800 */
[----:B------:R-:W-:Y:S01]  /*78e0*/  SEL R18, R4, R18, !P5 ;  /* 0x0000001204127207 */ /* 0x000fe20006800000 */
[----:B------:R-:W-:Y:S02]  /*78f0*/  @!P3 IMAD.MOV R2, RZ, RZ, -R2 ;  /* 0x000000ffff02b224 */ /* 0x000fe400078e0a02 */
[----:B------:R-:W-:Y:S01]  /*7900*/  STL [R1+0x3b0], R24 ;  /* 0x0003b01801007387 */ /* 0x000fe20000100800 */
[----:B------:R-:W-:Y:S02]  /*7910*/  ISETP.GE.U32.AND P0, PT, R134, 0x7fffffb4, PT ;  /* 0x7fffffb48600780c */ /* 0x000fe40003f06070 */
[C---:B------:R-:W-:Y:S01]  /*7920*/  SEL R17, R4.reuse, R17, !P5 ;  /* 0x0000001104117207 */ /* 0x040fe20006800000 */
[----:B------:R-:W-:Y:S01]  /*7930*/  STL [R1+0x3ac], R23 ;  /* 0x0003ac1701007387 */ /* 0x000fe20000100800 */
[----:B------:R-:W-:Y:S02]  /*7940*/  ISETP.NE.AND P3, PT, RZ, c[0x0][0x178], PT ;  /* 0x00005e00ff007a0c */ /* 0x000fe40003f65270 */
[----:B------:R-:W-:Y:S01]  /*7950*/  LOP3.LUT R134, RZ, c[0x0][0x178], RZ, 0x33, !PT ;  /* 0x00005e00ff867a12 */ /* 0x000fe200078e33ff */
        /* <DEDUP_REMOVED lines=8> */
[----:B------:R-:W-:Y:S02]  /*79e0*/  SEL R12, R4, R12, !P5 ;  /* 0x0000000c040c7207 */ /* 0x000fe40006800000 */
[----:B------:R-:W-:Y:S01]  /*79f0*/  SEL R0, R134, R0, !P3 ;  /* 0x0000000086007207 */ /* 0x000fe20005800000 */
        /* <DEDUP_REMOVED lines=8> */
[----:B------:R-:W-:Y:S01]  /*7a80*/  SEL R8, R4, R8, !P5 ;  /* 0x0000000804087207 */ /* 0x000fe20006800000 */
[----:B------:R-:W-:Y:S02]  /*7a90*/  IMAD R0, R0, c[0x0][0x184], RZ ;  /* 0x0000610000007a24 */ /* 0x000fe400078e02ff */
[----:B------:R-:W-:Y:S01]  /*7aa0*/  STL [R1+0x388], R14 ;  /* 0x0003880e01007387 */ /* 0x000fe20000100800 */
[----:B------:R-:W-:Y:S02]  /*7ab0*/  SEL R6, R4, R6, !P5 ;  /* 0x0000000604067207 */ /* 0x000fe40006800000 */
[----:B------:R-:W-:Y:S01]  /*7ac0*/  SEL R5, R134, R5, !P3 ;  /* 0x0000000586057207 */ /* 0x000fe20005800000 */
[----:B------:R-:W-:Y:S01]  /*7ad0*/  STL [R1+0x384], R13 ;  /* 0x0003840d01007387 */ /* 0x000fe20000100800 */
[----:B------:R-:W-:Y:S01]  /*7ae0*/  SEL R2, R4, R2, !P5 ;  /* 0x0000000204027207 */ /* 0x000fe20006800000 */
[----:B------:R-:W-:-:S02]  /*7af0*/  IMAD R3, R3, c[0x0][0x184], RZ ;  /* 0x0000610003037a24 */ /* 0x000fc400078e02ff */
[----:B------:R-:W-:Y:S01]  /*7b00*/  STL [R1+0x380], R12 ;  /* 0x0003800c01007387 */ /* 0x000fe20000100800 */
[----:B------:R-:W-:-:S03]  /*7b10*/  SEL R7, R134, R7, !P3 ;  /* 0x0000000786077207 */ /* 0x000fc60005800000 */
[----:B------:R1:W-:Y:S01]  /*7b20*/  STL [R1+0x37c], R11 ;  /* 0x00037c0b01007387 */ /* 0x0003e20000100800 */
[----:B------:R-:W-:-:S03]  /*7b30*/  IMAD R5, R5, c[0x0][0x184], RZ ;  /* 0x0000610005057a24 */ /* 0x000fc600078e02ff */
[----:B------:R-:W-:Y:S04]  /*7b40*/  STL [R1+0x378], R10 ;  /* 0x0003780a01007387 */ /* 0x000fe80000100800 */
[----:B------:R-:W-:Y:S01]  /*7b50*/  STL [R1+0x374], R9 ;  /* 0x0003740901007387 */ /* 0x000fe20000100800 */
[----:B------:R-:W-:-:S03]  /*7b60*/  IMAD R7, R7, c[0x0][0x184], RZ ;  /* 0x0000610007077a24 */ /* 0x000fc600078e02ff */
[----:B------:R2:W-:Y:S01]  /*7b70*/  STL [R1+0x370], R8 ;  /* 0x0003700801007387 */ /* 0x0005e20000100800 */
[----:B-1----:R-:W-:-:S03]  /*7b80*/  IMAD R11, R136, c[0x0][0x18c], RZ ;  /* 0x00006300880b7a24 */ /* 0x002fc600078e02ff */
[----:B------:R1:W-:Y:S04]  /*7b90*/  STL [R1+0x36c], R6 ;  /* 0x00036c0601007387 */ /* 0x0003e80000100800 */
[----:B------:R3:W-:Y:S01]  /*7ba0*/  STL [R1+0x368], R2 ;  /* 0x0003680201007387 */ /* 0x0007e20000100800 */
[----:B--2---:R-:W-:Y:S01]  /*7bb0*/  LEA R8, P5, R0, c[0x0][0x160], 0x2 ;  /* 0x0000580000087a11 */ /* 0x004fe200078a10ff */
[----:B-1----:R-:W-:-:S03]  /*7bc0*/  IMAD.MOV.U32 R6, RZ, RZ, c[0x0][0x18c] ;  /* 0x00006300ff067624 */ /* 0x002fc600078e00ff */
[----:B------:R-:W-:Y:S02]  /*7bd0*/  LEA.HI.X.SX32 R9, R0, c[0x0][0x164], 0x2, P5 ;  /* 0x0000590000097a11 */ /* 0x000fe400028f16ff */
[----:B---3--:R-:W-:Y:S02]  /*7be0*/  LEA R2, P3, R3, c[0x0][0x160], 0x2 ;  /* 0x0000580003027a11 */ /* 0x008fe400078610ff */
[----:B------:R-:W-:Y:S02]  /*7bf0*/  LEA R4, P5, R5, c[0x0][0x160], 0x2 ;  /* 0x0000580005047a11 */ /* 0x000fe400078a10ff */
[----:B------:R-:W-:Y:S02]  /*7c00*/  LEA R0, R6, R11, 0x5 ;  /* 0x0000000b06007211 */ /* 0x000fe400078e28ff */
[----:B------:R-:W-:Y:S02]  /*7c10*/  LEA.HI.X.SX32 R3, R3, c[0x0][0x164], 0x2, P3 ;  /* 0x0000590003037a11 */ /* 0x000fe400018f16ff */
[----:B------:R-:W-:-:S02]  /*7c20*/  LEA R6, P3, R7, c[0x0][0x160], 0x2 ;  /* 0x0000580007067a11 */ /* 0x000fc400078610ff */
[----:B------:R-:W-:Y:S02]  /*7c30*/  LEA.HI.X.SX32 R5, R5, c[0x0][0x164], 0x2, P5 ;  /* 0x0000590005057a11 */ /* 0x000fe400028f16ff */
[----:B------:R-:W-:Y:S02]  /*7c40*/  LEA R10, P5, R11, c[0x0][0x168], 0x2 ;  /* 0x00005a000b0a7a11 */ /* 0x000fe400078a10ff */
[----:B------:R-:W-:Y:S02]  /*7c50*/  IADD3 R13, R135, -0x15, RZ ;  /* 0xffffffeb870d7810 */ /* 0x000fe40007ffe0ff */
[----:B------:R-:W-:Y:S01]  /*7c60*/  LEA.HI.X.SX32 R7, R7, c[0x0][0x164], 0x2, P3 ;  /* 0x0000590007077a11 */ /* 0x000fe200018f16ff */
[----:B------:R-:W-:Y:S01]  /*7c70*/  IMAD.MOV.U32 R252, RZ, RZ, c[0x0][0x188] ;  /* 0x00006200fffc7624 */ /* 0x000fe200078e00ff */
[----:B------:R-:W-:Y:S02]  /*7c80*/  LEA R12, P3, R0, c[0x0][0x168], 0x2 ;  /* 0x00005a00000c7a11 */ /* 0x000fe400078610ff */
[----:B------:R-:W-:-:S02]  /*7c90*/  LEA.HI.X.SX32 R11, R11, c[0x0][0x16c], 0x2, P5 ;  /* 0x00005b000b0b7a11 */ /* 0x000fc400028f16ff */
[----:B------:R-:W-:Y:S02]  /*7ca0*/  IADD3 R14, R135, -0x19, RZ ;  /* 0xffffffe7870e7810 */ /* 0x000fe40007ffe0ff */
[----:B------:R-:W-:Y:S02]  /*7cb0*/  ISETP.GE.U32.AND P5, PT, R13, 0x7fffffac, PT ;  /* 0x7fffffac0d00780c */ /* 0x000fe40003fa6070 */
[----:B------:R-:W-:Y:S02]  /*7cc0*/  SHF.L.U32 R212, R136, 0x2, RZ ;  /* 0x0000000288d47819 */ /* 0x000fe400000006ff */
[----:B------:R-:W-:Y:S01]  /*7cd0*/  LEA.HI.X.SX32 R13, R0, c[0x0][0x16c], 0x2, P3 ;  /* 0x00005b00000d7a11 */ /* 0x000fe200018f16ff */
[----:B------:R-:W-:Y:S01]  /*7ce0*/  IMAD.SHL.U32 R0, R252, 0x4, RZ ;  /* 0x00000004fc007824 */ /* 0x000fe200078e00ff */
[----:B------:R-:W-:Y:S01]  /*7cf0*/  ULDC.64 UR4, c[0x0][0x118] ;  /* 0x0000460000047ab9 */ /* 0x000fe20000000a00 */
[----:B------:R-:W-:Y:S01]  /*7d00*/  ISETP.GE.U32.AND P3, PT, R14, 0x7fffffa8, PT ;  /* 0x7fffffa80e00780c */ /* 0x000fe20003f66070 */
[----:B------:R1:W-:Y:S01]  /*7d10*/  LDGSTS.E [R212], [R8.64], !P6 ;  /* 0x0000000008d47fae */ /* 0x0003e2000f121844 */
[----:B------:R-:W-:Y:S01]  /*7d20*/  IADD3 R14, R135, -0x1d, RZ ;  /* 0xffffffe3870e7810 */ /* 0x000fe20007ffe0ff */
[----:B------:R-:W-:-:S02]  /*7d30*/  IMAD.WIDE R22, R0, 0x4, R8 ;  /* 0x0000000400167825 */ /* 0x000fc400078e0208 */
[----:B------:R1:W-:Y:S02]  /*7d40*/  LDGSTS.E [R212+0x80], [R2.64], !P6 ;  /* 0x0008000002d47fae */ /* 0x0003e4000f121844 */
[C---:B------:R-:W-:Y:S02]  /*7d50*/  IMAD.WIDE R20, R0.reuse, 0x4, R2 ;  /* 0x0000000400147825 */ /* 0x040fe400078e0202 */
[----:B------:R1:W-:Y:S02]  /*7d60*/  LDGSTS.E [R212+0x100], [R4.64], !P6 ;  /* 0x0010000004d47fae */ /* 0x0003e4000f121844 */
[----:B------:R-:W-:Y:S02]  /*7d70*/  IMAD.WIDE R18, R0, 0x4, R4 ;  /* 0x0000000400127825 */ /* 0x000fe400078e0204 */
[----:B------:R1:W-:Y:S01]  /*7d80*/  LDGSTS.E [R212+0x180], [R6.64], !P6 ;  /* 0x0018000006d47fae */ /* 0x0003e2000f121844 */
[----:B------:R-:W-:Y:S01]  /*7d90*/  ISETP.GE.U32.AND P6, PT, R14, 0x7fffffa4, PT ;  /* 0x7fffffa40e00780c */ /* 0x000fe20003fc6070 */
[----:B------:R-:W-:Y:S01]  /*7da0*/  IMAD.WIDE R16, R0, 0x4, R6 ;  /* 0x0000000400107825 */ /* 0x000fe200078e0206 */
[----:B------:R-:W-:Y:S01]  /*7db0*/  IADD3 R0, R135, -0x21, RZ ;  /* 0xffffffdf87007810 */ /* 0x000fe20007ffe0ff */
[----:B------:R2:W-:Y:S02]  /*7dc0*/  LDGSTS.E [R212+0x800], [R22.64], !P1 ;  /* 0x0080000016d47fae */ /* 0x0005e4000c921844 */
[----:B------:R-:W-:-:S02]  /*7dd0*/  IMAD.SHL.U32 R14, R252, 0x8, RZ ;  /* 0x00000008fc0e7824 */ /* 0x000fc400078e00ff */
[----:B------:R3:W-:Y:S04]  /*7de0*/  LDGSTS.E [R212+0x880], [R20.64], !P1 ;  /* 0x0088000014d47fae */ /* 0x0007e8000c921844 */
[----:B------:R2:W-:Y:S04]  /*7df0*/  STL.64 [R1+0x210], R22 ;  /* 0x0002101601007387 */ /* 0x0005e80000100a00 */
[----:B------:R4:W-:Y:S04]  /*7e00*/  LDGSTS.E [R212+0x900], [R18.64], !P1 ;  /* 0x0090000012d47fae */ /* 0x0009e8000c921844 */
[----:B------:R3:W-:Y:S04]  /*7e10*/  STL.64 [R1+0x208], R20 ;  /* 0x0002081401007387 */ /* 0x0007e80000100a00 */
[----:B------:R1:W-:Y:S01]  /*7e20*/  LDGSTS.E [R212+0x980], [R16.64], !P1 ;  /* 0x0098000010d47fae */ /* 0x0003e2000c921844 */
[----:B--2---:R-:W-:Y:S01]  /*7e30*/  IMAD.WIDE R22, R14, 0x4, R8 ;  /* 0x000000040e167825 */ /* 0x004fe200078e0208 */
[----:B------:R-:W-:-:S02]  /*7e40*/  ISETP.GE.U32.AND P1, PT, R0, 0x7fffffa0, PT ;  /* 0x7fffffa00000780c */ /* 0x000fc40003f26070 */
[----:B------:R4:W-:Y:S01]  /*7e50*/  STL.64 [R1+0x200], R18 ;  /* 0x0002001201007387 */ /* 0x0009e20000100a00 */
[----:B------:R-:W-:Y:S02]  /*7e60*/  IMAD R0, R252, 0xc, RZ ;  /* 0x0000000cfc007824 */ /* 0x000fe400078e02ff */
[C---:B---3--:R-:W-:Y:S01]  /*7e70*/  IMAD.WIDE R20, R14.reuse, 0x4, R2 ;  /* 0x000000040e147825 */ /* 0x048fe200078e0202 */
[----:B------:R1:W-:Y:S04]  /*7e80*/  STL.64 [R1+0x1f8], R16 ;  /* 0x0001f81001007387 */ /* 0x0003e80000100a00 */
[----:B------:R2:W-:Y:S01]  /*7e90*/  STL.64 [R1+0x190], R22 ;  /* 0x0001901601007387 */ /* 0x0005e20000100a00 */
[----:B----4-:R-:W-:-:S03]  /*7ea0*/  IMAD.WIDE R18, R14, 0x4, R4 ;  /* 0x000000040e127825 */ /* 0x010fc600078e0204 */
[----:B------:R2:W-:Y:S01]  /*7eb0*/  LDGSTS.E [R212+0x1000], [R22.64], !P2 ;  /* 0x0100000016d47fae */ /* 0x0005e2000d121844 */
[----:B-1----:R-:W-:Y:S01]  /*7ec0*/  IMAD.WIDE R16, R14, 0x4, R6 ;  /* 0x000000040e107825 */ /* 0x002fe200078e0206 */
[----:B------:R-:W-:Y:S02]  /*7ed0*/  IADD3 R14, R135, -0x25, RZ ;  /* 0xffffffdb870e7810 */ /* 0x000fe40007ffe0ff */
[----:B------:R1:W-:Y:S04]  /*7ee0*/  STL.64 [R1+0x188], R20 ;  /* 0x0001881401007387 */ /* 0x0003e80000100a00 */
[----:B------:R1:W-:Y:S01]  /*7ef0*/  LDGSTS.E [R212+0x1080], [R20.64], !P2 ;  /* 0x0108000014d47fae */ /* 0x0003e2000d121844 */
[----:B--2---:R-:W-:-:S03]  /*7f00*/  IMAD.WIDE R22, R0, 0x4, R8 ;  /* 0x0000000400167825 */ /* 0x004fc600078e0208 */
[----:B------:R2:W-:Y:S04]  /*7f10*/  STL.64 [R1+0x180], R18 ;  /* 0x0001801201007387 */ /* 0x0005e80000100a00 */
[----:B------:R2:W-:Y:S01]  /*7f20*/  LDGSTS.E [R212+0x1100], [R18.64], !P2 ;  /* 0x0110000012d47fae */ /* 0x0005e2000d121844 */
[----:B-1----:R-:W-:-:S03]  /*7f30*/  IMAD.WIDE R20, R0, 0x4, R2 ;  /* 0x0000000400147825 */ /* 0x002fc600078e0202 */
[----:B------:R1:W-:Y:S04]  /*7f40*/  STL.64 [R1+0x178], R16 ;  /* 0x0001781001007387 */ /* 0x0003e80000100a00 */
[----:B------:R1:W-:Y:S01]  /*7f50*/  LDGSTS.E [R212+0x1180], [R16.64], !P2 ;  /* 0x0118000010d47fae */ /* 0x0003e2000d121844 */
[----:B------:R-:W-:Y:S01]  /*7f60*/  ISETP.GE.U32.AND P2, PT, R14, 0x7fffff9c, PT ;  /* 0x7fffff9c0e00780c */ /* 0x000fe20003f46070 */
[----:B--2---:R-:W-:Y:S02]  /*7f70*/  IMAD.WIDE R18, R0, 0x4, R4 ;  /* 0x0000000400127825 */ /* 0x004fe400078e0204 */
[----:B------:R2:W-:Y:S02]  /*7f80*/  LDGSTS.E [R212+0x1800], [R22.64], !P0 ;  /* 0x0180000016d47fae */ /* 0x0005e4000c121844 */
[----:B------:R-:W-:-:S02]  /*7f90*/  IMAD.SHL.U32 R14, R252, 0x10, RZ ;  /* 0x00000010fc0e7824 */ /* 0x000fc400078e00ff */
[----:B------:R3:W-:Y:S01]  /*7fa0*/  LDGSTS.E [R212+0x1880], [R20.64], !P0 ;  /* 0x0188000014d47fae */ /* 0x0007e2000c121844 */
[----:B-1----:R-:W-:Y:S01]  /*7fb0*/  IMAD.WIDE R16, R0, 0x4, R6 ;  /* 0x0000000400107825 */ /* 0x002fe200078e0206 */
[----:B------:R-:W-:Y:S02]  /*7fc0*/  IADD3 R0, R135, -0x29, RZ ;  /* 0xffffffd787007810 */ /* 0x000fe40007ffe0ff */
[----:B------:R1:W-:Y:S04]  /*7fd0*/  LDGSTS.E [R212+0x1900], [R18.64], !P0 ;  /* 0x0190000012d47fae */ /* 0x0003e8000c121844 */
[----:B------:R2:W-:Y:S04]  /*7fe0*/  STL.64 [R1+0x120], R22 ;  /* 0x0001201601007387 */ /* 0x0005e80000100a00 */
[----:B------:R4:W-:Y:S01]  /*7ff0*/  LDGSTS.E [R212+0x1980], [R16.64], !P0 ;  /* 0x0198000010d47fae */ /* 0x0009e2000c121844 */
[----:B------:R-:W-:Y:S01]  /*8000*/  ISETP.GE.U32.AND P0, PT, R0, 0x7fffff98, PT ;  /* 0x7fffff980000780c */ /* 0x000fe20003f06070 */
[----:B------:R-:W-:-:S02]  /*8010*/  IMAD R0, R252, 0x14, RZ ;  /* 0x00000014fc007824 */ /* 0x000fc400078e02ff */
[----:B------:R3:W-:Y:S01]  /*8020*/  STL.64 [R1+0x118], R20 ;  /* 0x0001181401007387 */ /* 0x0007e20000100a00 */
[----:B--2---:R-:W-:-:S03]  /*8030*/  IMAD.WIDE R22, R14, 0x4, R8 ;  /* 0x000000040e167825 */ /* 0x004fc600078e0208 */
[----:B------:R1:W-:Y:S04]  /*8040*/  STL.64 [R1+0x110], R18 ;  /* 0x0001101201007387 */ /* 0x0003e80000100a00 */
[----:B------:R4:W-:Y:S01]  /*8050*/  STL.64 [R1+0x108], R16 ;  /* 0x0001081001007387 */ /* 0x0009e20000100a00 */
[----:B---3--:R-:W-:-:S03]  /*8060*/  IMAD.WIDE R20, R14, 0x4, R2 ;  /* 0x000000040e147825 */ /* 0x008fc600078e0202 */
[----:B------:R2:W-:Y:S01]  /*8070*/  STL.64 [R1+0xc0], R22 ;  /* 0x0000c01601007387 */ /* 0x0005e20000100a00 */
[----:B-1----:R-:W-:-:S03]  /*8080*/  IMAD.WIDE R18, R14, 0x4, R4 ;  /* 0x000000040e127825 */ /* 0x002fc600078e0204 */
[----:B------:R2:W-:Y:S01]  /*8090*/  LDGSTS.E [R212+0x2000], [R22.64], !P4 ;  /* 0x0200000016d47fae */ /* 0x0005e2000e121844 */
[----:B----4-:R-:W-:-:S03]  /*80a0*/  IMAD.WIDE R16, R14, 0x4, R6 ;  /* 0x000000040e107825 */ /* 0x010fc600078e0206 */
[----:B------:R1:W-:Y:S01]  /*80b0*/  STL.64 [R1+0xb8], R20 ;  /* 0x0000b81401007387 */ /* 0x0003e20000100a00 */
[----:B------:R-:W-:-:S03]  /*80c0*/  IMAD.WIDE R24, R0, 0x4, R8 ;  /* 0x0000000400187825 */ /* 0x000fc600078e0208 */
[----:B------:R1:W-:Y:S01]  /*80d0*/  LDGSTS.E [R212+0x2080], [R20.64], !P4 ;  /* 0x0208000014d47fae */ /* 0x0003e2000e121844 */
[----:B------:R-:W-:Y:S01]  /*80e0*/  IADD3 R14, R135, -0x2d, RZ ;  /* 0xffffffd3870e7810 */ /* 0x000fe20007ffe0ff */
[C---:B--2---:R-:W-:Y:S02]  /*80f0*/  IMAD.WIDE R22, R0.reuse, 0x4, R2 ;  /* 0x0000000400167825 */ /* 0x044fe400078e0202 */
[----:B------:R2:W-:Y:S04]  /*8100*/  STL.64 [R1+0xb0], R18 ;  /* 0x0000b01201007387 */ /* 0x0005e80000100a00 */
[----:B------:R2:W-:Y:S01]  /*8110*/  LDGSTS.E [R212+0x2100], [R18.64], !P4 ;  /* 0x0210000012d47fae */ /* 0x0005e2000e121844 */
[----:B-1----:R-:W-:-:S03]  /*8120*/  IMAD.WIDE R20, R0, 0x4, R4 ;  /* 0x0000000400147825 */ /* 0x002fc600078e0204 */
[----:B------:R1:W-:Y:S04]  /*8130*/  STL.64 [R1+0xa8], R16 ;  /* 0x0000a81001007387 */ /* 0x0003e80000100a00 */
[----:B------:R1:W-:Y:S01]  /*8140*/  LDGSTS.E [R212+0x2180], [R16.64], !P4 ;  /* 0x0218000010d47fae */ /* 0x0003e2000e121844 */
[----:B--2---:R-:W-:-:S03]  /*8150*/  IMAD R18, R252, 0x18, RZ ;  /* 0x00000018fc127824 */ /* 0x004fc600078e02ff */
[----:B------:R-:W-:Y:S01]  /*8160*/  STL.64 [R1+0x60], R24 ;  /* 0x0000601801007387 */ /* 0x000fe20000100a00 */
[----:B------:R-:W-:-:S03]  /*8170*/  ISETP.GE.U32.AND P4, PT, R14, 0x7fffff94, PT ;  /* 0x7fffff940e00780c */ /* 0x000fc60003f86070 */
[----:B------:R2:W-:Y:S01]  /*8180*/  LDGSTS.E [R212+0x2800], [R24.64], !P5 ;  /* 0x0280000018d47fae */ /* 0x0005e2000e921844 */
[----:B-1----:R-:W-:-:S03]  /*8190*/  IMAD.WIDE R16, R0, 0x4, R6 ;  /* 0x0000000400107825 */ /* 0x002fc600078e0206 */
[----:B------:R-:W-:Y:S04]  /*81a0*/  STL.64 [R1+0x58], R22 ;  /* 0x0000581601007387 */ /* 0x000fe80000100a00 */
[----:B------:R1:W-:Y:S01]  /*81b0*/  LDGSTS.E [R212+0x2880], [R22.64], !P5 ;  /* 0x0288000016d47fae */ /* 0x0003e2000e921844 */
[----:B------:R-:W-:-:S03]  /*81c0*/  IMAD.WIDE R14, R18, 0x4, R2 ;  /* 0x00000004120e7825 */ /* 0x000fc600078e0202 */
[----:B------:R3:W-:Y:S04]  /*81d0*/  STL.64 [R1+0x50], R20 ;  /* 0x0000501401007387 */ /* 0x0007e80000100a00 */
[----:B------:R3:W-:Y:S01]  /*81e0*/  LDGSTS.E [R212+0x2900], [R20.64], !P5 ;  /* 0x0290000014d47fae */ /* 0x0007e2000e921844 */
[----:B------:R-:W-:-:S03]  /*81f0*/  IADD3 R0, R135, -0x31, RZ ;  /* 0xffffffcf87007810 */ /* 0x000fc60007ffe0ff */
[----:B------:R4:W-:Y:S04]  /*8200*/  STL.64 [R1+0x48], R16 ;  /* 0x0000481001007387 */ /* 0x0009e80000100a00 */
[----:B------:R4:W-:Y:S01]  /*8210*/  LDGSTS.E [R212+0x2980], [R16.64], !P5 ;  /* 0x0298000010d47fae */ /* 0x0009e2000e921844 */
[----:B---3--:R-:W-:Y:S01]  /*8220*/  IMAD.WIDE R20, R18, 0x4, R8 ;  /* 0x0000000412147825 */ /* 0x008fe200078e0208 */
[----:B------:R-:W-:-:S03]  /*8230*/  ISETP.GE.U32.AND P5, PT, R0, 0x7fffff90, PT ;  /* 0x7fffff900000780c */ /* 0x000fc60003fa6070 */
[----:B------:R-:W-:Y:S01]  /*8240*/  IMAD R26, R252, 0x1c, RZ ;  /* 0x0000001cfc1a7824 */ /* 0x000fe200078e02ff */
[----:B------:R3:W-:Y:S01]  /*8250*/  STL.64 [R1], R20 ;  /* 0x0000001401007387 */ /* 0x0007e20000100a00 */
[----:B----4-:R-:W-:-:S03]  /*8260*/  IMAD.WIDE R16, R18, 0x4, R4 ;  /* 0x0000000412107825 */ /* 0x010fc600078e0204 */
[----:B------:R3:W-:Y:S01]  /*8270*/  LDGSTS.E [R212+0x3000], [R20.64], !P3 ;  /* 0x0300000014d47fae */ /* 0x0007e2000d921844 */
[----:B------:R-:W-:-:S03]  /*8280*/  IMAD.WIDE R18, R18, 0x4, R6 ;  /* 0x0000000412127825 */ /* 0x000fc600078e0206 */
[----:B------:R4:W-:Y:S01]  /*8290*/  LDGSTS.E [R212+0x3080], [R14.64], !P3 ;  /* 0x030800000ed47fae */ /* 0x0009e2000d921844 */
[----:B------:R-:W-:-:S03]  /*82a0*/  IADD3 R0, R135, -0x35, RZ ;  /* 0xffffffcb87007810 */ /* 0x000fc60007ffe0ff */
[----:B------:R-:W-:Y:S01]  /*82b0*/  STL.64 [R1+0x1dd8], R14 ;  /* 0x001dd80e01007387 */ /* 0x000fe20000100a00 */
[----:B------:R-:W-:-:S03]  /*82c0*/  SHF.L.U32 R34, R252, 0x5, RZ ;  /* 0x00000005fc227819 */ /* 0x000fc600000006ff */
[----:B------:R4:W-:Y:S01]  /*82d0*/  LDGSTS.E [R212+0x3100], [R16.64], !P3 ;  /* 0x0310000010d47fae */ /* 0x0009e2000d921844 */
[----:B---3--:R-:W-:-:S03]  /*82e0*/  IMAD.WIDE R20, R26, 0x4, R8 ;  /* 0x000000041a147825 */ /* 0x008fc600078e0208 */
[----:B------:R-:W-:Y:S01]  /*82f0*/  STL.64 [R1+0x1de0], R16 ;  /* 0x001de01001007387 */ /* 0x000fe20000100a00 */
[----:B-1----:R-:W-:-:S03]  /*8300*/  IMAD.WIDE R22, R26, 0x4, R2 ;  /* 0x000000041a167825 */ /* 0x002fc600078e0202 */
[----:B------:R1:W-:Y:S01]  /*8310*/  LDGSTS.E [R212+0x3180], [R18.64], !P3 ;  /* 0x0318000012d47fae */ /* 0x0003e2000d921844 */
[----:B--2---:R-:W-:-:S03]  /*8320*/  IMAD.WIDE R24, R26, 0x4, R4 ;  /* 0x000000041a187825 */ /* 0x004fc600078e0204 */
[----:B------:R1:W-:Y:S01]  /*8330*/  STL.64 [R1+0x1de8], R18 ;  /* 0x001de81201007387 */ /* 0x0003e20000100a00 */
[----:B------:R-:W-:Y:S01]  /*8340*/  IMAD.WIDE R26, R26, 0x4, R6 ;  /* 0x000000041a1a7825 */ /* 0x000fe200078e0206 */
[----:B------:R-:W-:Y:S02]  /*8350*/  ISETP.GE.U32.AND P3, PT, R0, 0x7fffff8c, PT ;  /* 0x7fffff8c0000780c */ /* 0x000fe40003f66070 */
[----:B------:R2:W-:Y:S01]  /*8360*/  LDGSTS.E [R212+0x3800], [R20.64], !P6 ;  /* 0x0380000014d47fae */ /* 0x0005e2000f121844 */
[----:B------:R-:W-:-:S03]  /*8370*/  IMAD.WIDE R28, R34, 0x4, R8 ;  /* 0x00000004221c7825 */ /* 0x000fc600078e0208 */
[----:B------:R3:W-:Y:S01]  /*8380*/  LDGSTS.E [R212+0x3880], [R22.64], !P6 ;  /* 0x0388000016d47fae */ /* 0x0007e2000f121844 */
[----:B-1----:R-:W-:-:S03]  /*8390*/  IMAD.MOV.U32 R19, RZ, RZ, c[0x0][0x180] ;  /* 0x00006000ff137624 */ /* 0x002fc600078e00ff */
[----:B------:R1:W-:Y:S01]  /*83a0*/  LDGSTS.E [R212+0x3900], [R24.64], !P6 ;  /* 0x0390000018d47fae */ /* 0x0003e2000f121844 */
[----:B------:R-:W-:Y:S02]  /*83b0*/  IMAD R42, R252, 0x24, RZ ;  /* 0x00000024fc2a7824 */ /* 0x000fe400078e02ff */
[C---:B------:R-:W-:Y:S01]  /*83c0*/  IMAD.WIDE R30, R34.reuse, 0x4, R2 ;  /* 0x00000004221e7825 */ /* 0x040fe200078e0202 */
[C---:B------:R-:W-:Y:S01]  /*83d0*/  IADD3 R0, R19.reuse, -0x39, RZ ;  /* 0xffffffc713007810 */ /* 0x040fe20007ffe0ff */
[----:B------:R1:W-:Y:S02]  /*83e0*/  LDGSTS.E [R212+0x3980], [R26.64], !P6 ;  /* 0x039800001ad47fae */ /* 0x0003e4000f121844 */
[----:B------:R-:W-:Y:S01]  /*83f0*/  IMAD.WIDE R32, R34, 0x4, R4 ;  /* 0x0000000422207825 */ /* 0x000fe200078e0204 */
[----:B------:R-:W-:Y:S01]  /*8400*/  ISETP.GE.U32.AND P6, PT, R0, 0x7fffff88, PT ;  /* 0x7fffff880000780c */ /* 0x000fe20003fc6070 */
[----:B------:R1:W-:Y:S02]  /*8410*/  LDGSTS.E [R212+0x4000], [R28.64], !P1 ;  /* 0x040000001cd47fae */ /* 0x0003e4000c921844 */
[----:B------:R-:W-:Y:S01]  /*8420*/  IMAD.WIDE R34, R34, 0x4, R6 ;  /* 0x0000000422227825 */ /* 0x000fe200078e0206 */
[----:B------:R-:W-:Y:S01]  /*8430*/  IADD3 R0, R19, -0x3d, RZ ;  /* 0xffffffc313007810 */ /* 0x000fe20007ffe0ff */
[----:B------:R1:W-:Y:S02]  /*8440*/  LDGSTS.E [R212+0x4080], [R30.64], !P1 ;  /* 0x040800001ed47fae */ /* 0x0003e4000c921844 */
[----:B------:R-:W-:-:S02]  /*8450*/  IMAD.WIDE R36, R42, 0x4, R8 ;  /* 0x000000042a247825 */ /* 0x000fc400078e0208 */
[----:B------:R1:W-:Y:S02]  /*8460*/  LDGSTS.E [R212+0x4100], [R32.64], !P1 ;  /* 0x0410000020d47fae */ /* 0x0003e4000c921844 */
[----:B------:R-:W-:Y:S02]  /*8470*/  IMAD R50, R252, 0x28, RZ ;  /* 0x00000028fc327824 */ /* 0x000fe400078e02ff */
[----:B------:R-:W-:Y:S01]  /*8480*/  IMAD.WIDE R38, R42, 0x4, R2 ;  /* 0x000000042a267825 */ /* 0x000fe200078e0202 */
[----:B------:R1:W-:Y:S01]  /*8490*/  LDGSTS.E [R212+0x4180], [R34.64], !P1 ;  /* 0x0418000022d47fae */ /* 0x0003e2000c921844 */
[----:B------:R-:W-:Y:S02]  /*84a0*/  ISETP.GE.U32.AND P1, PT, R0, 0x7fffff84, PT ;  /* 0x7fffff840000780c */ /* 0x000fe40003f26070 */
[C---:B------:R-:W-:Y:S01]  /*84b0*/  IMAD.WIDE R40, R42.reuse, 0x4, R4 ;  /* 0x000000042a287825 */ /* 0x040fe200078e0204 */
[----:B------:R-:W-:Y:S01]  /*84c0*/  IADD3 R0, R19, -0x2, RZ ;  /* 0xfffffffe13007810 */ /* 0x000fe20007ffe0ff */
[----:B------:R1:W-:Y:S02]  /*84d0*/  LDGSTS.E [R212+0x4800], [R36.64], !P2 ;  /* 0x0480000024d47fae */ /* 0x0003e4000d121844 */
[----:B------:R-:W-:-:S02]  /*84e0*/  IMAD.WIDE R42, R42, 0x4, R6 ;  /* 0x000000042a2a7825 */ /* 0x000fc400078e0206 */
[----:B------:R1:W-:Y:S02]  /*84f0*/  LDGSTS.E [R212+0x4880], [R38.64], !P2 ;  /* 0x0488000026d47fae */ /* 0x0003e4000d121844 */
[----:B------:R-:W-:Y:S02]  /*8500*/  IMAD.WIDE R44, R50, 0x4, R8 ;  /* 0x00000004322c7825 */ /* 0x000fe400078e0208 */
[----:B------:R1:W-:Y:S02]  /*8510*/  LDGSTS.E [R212+0x4900], [R40.64], !P2 ;  /* 0x0490000028d47fae */ /* 0x0003e4000d121844 */
[----:B------:R-:W-:Y:S02]  /*8520*/  IMAD R58, R252, 0x2c, RZ ;  /* 0x0000002cfc3a7824 */ /* 0x000fe400078e02ff */
[----:B------:R-:W-:Y:S01]  /*8530*/  IMAD.WIDE R46, R50, 0x4, R2 ;  /* 0x00000004322e7825 */ /* 0x000fe200078e0202 */
[----:B------:R1:W-:Y:S01]  /*8540*/  LDGSTS.E [R212+0x4980], [R42.64], !P2 ;  /* 0x049800002ad47fae */ /* 0x0003e2000d121844 */
[----:B------:R-:W-:-:S02]  /*8550*/  ISETP.GE.U32.AND P2, PT, R0, 0x7fffffbf, PT ;  /* 0x7fffffbf0000780c */ /* 0x000fc40003f46070 */
[C---:B------:R-:W-:Y:S01]  /*8560*/  IMAD.WIDE R48, R50.reuse, 0x4, R4 ;  /* 0x0000000432307825 */ /* 0x040fe200078e0204 */
[----:B------:R-:W-:Y:S01]  /*8570*/  IADD3 R0, R19, -0x6, RZ ;  /* 0xfffffffa13007810 */ /* 0x000fe20007ffe0ff */
[----:B------:R1:W-:Y:S02]  /*8580*/  LDGSTS.E [R212+0x5000], [R44.64], !P0 ;  /* 0x050000002cd47fae */ /* 0x0003e4000c121844 */
[----:B------:R-:W-:Y:S02]  /*8590*/  IMAD.WIDE R50, R50, 0x4, R6 ;  /* 0x0000000432327825 */ /* 0x000fe400078e0206 */
[----:B------:R-:W-:Y:S02]  /*85a0*/  STL.64 [R1+0x1df0], R20 ;  /* 0x001df01401007387 */ /* 0x000fe40000100a00 */
[----:B------:R-:W-:Y:S02]  /*85b0*/  IMAD.WIDE R52, R58, 0x4, R8 ;  /* 0x000000043a347825 */ /* 0x000fe400078e0208 */
[----:B------:R1:W-:Y:S02]  /*85c0*/  LDGSTS.E [R212+0x5080], [R46.64], !P0 ;  /* 0x050800002ed47fae */ /* 0x0003e4000c121844 */
[----:B------:R-:W-:-:S02]  /*85d0*/  IMAD R66, R252, 0x30, RZ ;  /* 0x00000030fc427824 */ /* 0x000fc400078e02ff */
[C---:B------:R-:W-:Y:S01]  /*85e0*/  IMAD.WIDE R54, R58.reuse, 0x4, R2 ;  /* 0x000000043a367825 */ /* 0x040fe200078e0202 */
[----:B------:R3:W-:Y:S03]  /*85f0*/  STL.64 [R1+0x1df8], R22 ;  /* 0x001df81601007387 */ /* 0x0007e60000100a00 */
[C---:B------:R-:W-:Y:S01]  /*8600*/  IMAD.WIDE R56, R58.reuse, 0x4, R4 ;  /* 0x000000043a387825 */ /* 0x040fe200078e0204 */
[----:B------:R1:W-:Y:S03]  /*8610*/  LDGSTS.E [R212+0x5100], [R48.64], !P0 ;  /* 0x0510000030d47fae */ /* 0x0003e6000c121844 */
[----:B------:R-:W-:Y:S01]  /*8620*/  IMAD.WIDE R58, R58, 0x4, R6 ;  /* 0x000000043a3a7825 */ /* 0x000fe200078e0206 */
[----:B------:R-:W-:Y:S04]  /*8630*/  STL.64 [R1+0x1e00], R24 ;  /* 0x001e001801007387 */ /* 0x000fe80000100a00 */
[----:B------:R1:W-:Y:S01]  /*8640*/  LDGSTS.E [R212+0x5180], [R50.64], !P0 ;  /* 0x0518000032d47fae */ /* 0x0003e2000c121844 */
[----:B------:R-:W-:Y:S01]  /*8650*/  ISETP.GE.U32.AND P0, PT, R0, 0x7fffffbb, PT ;  /* 0x7fffffbb0000780c */ /* 0x000fe20003f06070 */
[----:B------:R-:W-:Y:S01]  /*8660*/  IMAD.WIDE R60, R66, 0x4, R8 ;  /* 0x00000004423c7825 */ /* 0x000fe200078e0208 */
[----:B------:R-:W-:Y:S01]  /*8670*/  IADD3 R0, R19, -0xa, RZ ;  /* 0xfffffff613007810 */ /* 0x000fe20007ffe0ff */
[----:B------:R-:W-:Y:S02]  /*8680*/  STL.64 [R1+0x1e08], R26 ;  /* 0x001e081a01007387 */ /* 0x000fe40000100a00 */
[----:B------:R-:W-:-:S02]  /*8690*/  IMAD R74, R252, 0x34, RZ ;  /* 0x00000034fc4a7824 */ /* 0x000fc400078e02ff */
[----:B------:R-:W-:Y:S01]  /*86a0*/  STL.64 [R1+0x1dd0], R28 ;  /* 0x001dd01c01007387 */ /* 0x000fe20000100a00 */
[----:B------:R-:W-:-:S03]  /*86b0*/  IMAD.WIDE R62, R66, 0x4, R2 ;  /* 0x00000004423e7825 */ /* 0x000fc600078e0202 */
[----:B------:R1:W-:Y:S01]  /*86c0*/  LDGSTS.E [R212+0x5800], [R52.64], !P4 ;  /* 0x0580000034d47fae */ /* 0x0003e2000e121844 */
[----:B------:R-:W-:-:S03]  /*86d0*/  IMAD.WIDE R64, R66, 0x4, R4 ;  /* 0x0000000442407825 */ /* 0x000fc600078e0204 */
[----:B------:R-:W-:Y:S01]  /*86e0*/  STL.64 [R1+0x1e10], R30 ;  /* 0x001e101e01007387 */ /* 0x000fe20000100a00 */
[----:B------:R-:W-:-:S03]  /*86f0*/  IMAD.WIDE R66, R66, 0x4, R6 ;  /* 0x0000000442427825 */ /* 0x000fc600078e0206 */
[----:B------:R1:W-:Y:S01]  /*8700*/  LDGSTS.E [R212+0x5880], [R54.64], !P4 ;  /* 0x0588000036d47fae */ /* 0x0003e2000e121844 */
[----:B------:R-:W-:-:S03]  /*8710*/  IMAD.WIDE R68, R74, 0x4, R8 ;  /* 0x000000044a447825 */ /* 0x000fc600078e0208 */
[----:B------:R-:W-:Y:S04]  /*8720*/  STL.64 [R1+0x1e18], R32 ;  /* 0x001e182001007387 */ /* 0x000fe80000100a00 */
[----:B------:R1:W-:Y:S01]  /*8730*/  LDGSTS.E [R212+0x5900], [R56.64], !P4 ;  /* 0x0590000038d47fae */ /* 0x0003e2000e121844 */
[----:B------:R-:W-:-:S03]  /*8740*/  IMAD R82, R252, 0x38, RZ ;  /* 0x00000038fc527824 */ /* 0x000fc600078e02ff */
[----:B------:R-:W-:Y:S01]  /*8750*/  STL.64 [R1+0x1e20], R34 ;  /* 0x001e202201007387 */ /* 0x000fe20000100a00 */
[----:B------:R-:W-:-:S03]  /*8760*/  IMAD.WIDE R70, R74, 0x4, R2 ;  /* 0x000000044a467825 */ /* 0x000fc600078e0202 */
[----:B------:R1:W-:Y:S01]  /*8770*/  LDGSTS.E [R212+0x5980], [R58.64], !P4 ;  /* 0x059800003ad47fae */ /* 0x0003e2000e121844 */
[----:B------:R-:W-:Y:S02]  /*8780*/  ISETP.GE.U32.AND P4, PT, R0, 0x7fffffb7, PT ;  /* 0x7fffffb70000780c */ /* 0x000fe40003f86070 */
[----:B------:R-:W-:Y:S01]  /*8790*/  IADD3 R0, R19, -0xe, RZ ;  /* 0xfffffff213007810 */ /* 0x000fe20007ffe0ff */
[----:B------:R-:W-:Y:S01]  /*87a0*/  STL.64 [R1+0x1e28], R36 ;  /* 0x001e282401007387 */ /* 0x000fe20000100a00 */
[----:B------:R-:W-:-:S03]  /*87b0*/  IMAD.WIDE R72, R74, 0x4, R4 ;  /* 0x000000044a487825 */ /* 0x000fc600078e0204 */
[----:B------:R-:W-:Y:S01]  /*87c0*/  STL.64 [R1+0x1e30], R38 ;  /* 0x001e302601007387 */ /* 0x000fe20000100a00 */
[----:B------:R-:W-:-:S03]  /*87d0*/  IMAD.WIDE R74, R74, 0x4, R6 ;  /* 0x000000044a4a7825 */ /* 0x000fc600078e0206 */
[----:B------:R1:W-:Y:S04]  /*87e0*/  LDGSTS.E [R212+0x6000], [R60.64], !P5 ;  /* 0x060000003cd47fae */ /* 0x0003e8000e921844 */
[----:B------:R-:W-:Y:S04]  /*87f0*/  STL.64 [R1+0x1e38], R40 ;  /* 0x001e382801007387 */ /* 0x000fe80000100a00 */
        /* <DEDUP_REMOVED lines=20> */
[----:B------:R-:W-:-:S03]  /*8940*/  IMAD.WIDE R86, R90, 0x4, R2 ;  /* 0x000000045a567825 */ /* 0x000fc600078e0202 */
[----:B------:R-:W-:Y:S04]  /*8950*/  STL.64 [R1+0x1e70], R54 ;  /* 0x001e703601007387 */ /* 0x000fe80000100a00 */
        /* <DEDUP_REMOVED lines=9> */
[----:B------:R1:W-:Y:S04]  /*89f0*/  LDGSTS.E [R212+0x7080], [R78.64], !P6 ;  /* 0x070800004ed47fae */ /* 0x0003e8000f121844 */
[----:B------:R-:W-:Y:S04]  /*8a00*/  STL.64 [R1+0x1e90], R62 ;  /* 0x001e903e01007387 */ /* 0x000fe80000100a00 */
[----:B------:R1:W-:Y:S04]  /*8a10*/  LDGSTS.E [R212+0x7100], [R80.64], !P6 ;  /* 0x0710000050d47fae */ /* 0x0003e8000f121844 */
[----:B------:R-:W-:Y:S04]  /*8a20*/  STL.64 [R1+0x1e98], R64 ;  /* 0x001e984001007387 */ /* 0x000fe80000100a00 */
[----:B------:R1:W-:Y:S01]  /*8a30*/  LDGSTS.E [R212+0x7180], [R82.64], !P6 ;  /* 0x0718000052d47fae */ /* 0x0003e2000f121844 */
[----:B------:R-:W-:-:S02]  /*8a40*/  ISETP.GE.U32.AND P6, PT, R0, 0x7fffffab, PT ;  /* 0x7fffffab0000780c */ /* 0x000fc40003fc6070 */
[----:B------:R-:W-:Y:S01]  /*8a50*/  IADD3 R0, R19, -0x1a, RZ ;  /* 0xffffffe613007810 */ /* 0x000fe20007ffe0ff */
[----:B------:R-:W-:Y:S01]  /*8a60*/  STL.64 [R1+0x1ea0], R66 ;  /* 0x001ea04201007387 */ /* 0x000fe20000100a00 */
[----:B------:R-:W-:-:S03]  /*8a70*/  LOP3.LUT R173, R212, 0x20, RZ, 0x3c, !PT ;  /* 0x00000020d4ad7812 */ /* 0x000fc600078e3cff */
[----:B------:R-:W-:Y:S01]  /*8a80*/  STL.64 [R1+0x1ea8], R68 ;  /* 0x001ea84401007387 */ /* 0x000fe20000100a00 */
[----:B------:R-:W-:-:S03]  /*8a90*/  IMAD.WIDE R100, R252, 0x4, R8 ;  /* 0x00000004fc647825 */ /* 0x000fc600078e0208 */
[----:B------:R1:W-:Y:S01]  /*8aa0*/  LDGSTS.E [R212+0x7800], [R84.64], !P1 ;  /* 0x0780000054d47fae */ /* 0x0003e2000c921844 */
[----:B------:R-:W-:-:S03]  /*8ab0*/  IMAD.WIDE R98, R252, 0x4, R2 ;  /* 0x00000004fc627825 */ /* 0x000fc600078e0202 */
        /* <DEDUP_REMOVED lines=8> */
[----:B------:R-:W-:Y:S01]  /*8b40*/  ISETP.GE.U32.AND P1, PT, R0, 0x7fffffa7, PT ;  /* 0x7fffffa70000780c */ /* 0x000fe20003f26070 */
[----:B------:R-:W-:Y:S02]  /*8b50*/  IMAD R0, R252, 0x5, RZ ;  /* 0x00000005fc007824 */ /* 0x000fe400078e02ff */
[----:B------:R-:W-:Y:S01]  /*8b60*/  STL.64 [R1+0x1ec8], R76 ;  /* 0x001ec84c01007387 */ /* 0x000fe20000100a00 */
[----:B------:R-:W-:-:S03]  /*8b70*/  IADD3 R92, R19, -0x1e, RZ ;  /* 0xffffffe2135c7810 */ /* 0x000fc60007ffe0ff */
[----:B------:R-:W-:Y:S01]  /*8b80*/  STL.64 [R1+0x1ed0], R78 ;  /* 0x001ed04e01007387 */ /* 0x000fe20000100a00 */
[----:B---3--:R-:W-:-:S03]  /*8b90*/  IMAD.WIDE R22, R0, 0x4, R8 ;  /* 0x0000000400167825 */ /* 0x008fc600078e0208 */
[----:B------:R-:W-:Y:S01]  /*8ba0*/  STL.64 [R1+0x1ed8], R80 ;  /* 0x001ed85001007387 */ /* 0x000fe20000100a00 */
[----:B--2---:R-:W-:-:S03]  /*8bb0*/  IMAD.WIDE R20, R0, 0x4, R2 ;  /* 0x0000000400147825 */ /* 0x004fc600078e0202 */
[----:B------:R-:W-:Y:S01]  /*8bc0*/  STL.64 [R1+0x1ee0], R82 ;  /* 0x001ee05201007387 */ /* 0x000fe20000100a00 */
[----:B----4-:R-:W-:-:S03]  /*8bd0*/  IMAD.WIDE R16, R0, 0x4, R4 ;  /* 0x0000000400107825 */ /* 0x010fc600078e0204 */
[----:B------:R-:W-:Y:S04]  /*8be0*/  STL.64 [R1+0x1ee8], R84 ;  /* 0x001ee85401007387 */ /* 0x000fe80000100a00 */
[----:B------:R2:W-:Y:S01]  /*8bf0*/  LDGSTS.E [R173+0x200], [R100.64], !P2 ;  /* 0x0020000064ad7fae */ /* 0x0005e2000d121844 */
[----:B------:R-:W-:-:S03]  /*8c00*/  IMAD.WIDE R14, R0, 0x4, R6 ;  /* 0x00000004000e7825 */ /* 0x000fc600078e0206 */
[----:B------:R-:W-:Y:S04]  /*8c10*/  STL.64 [R1+0x1ef0], R86 ;  /* 0x001ef05601007387 */ /* 0x000fe80000100a00 */
[----:B------:R3:W-:Y:S04]  /*8c20*/  LDGSTS.E [R173+0x280], [R98.64], !P2 ;  /* 0x0028000062ad7fae */ /* 0x0007e8000d121844 */
[----:B------:R-:W-:Y:S04]  /*8c30*/  STL.64 [R1+0x1ef8], R88 ;  /* 0x001ef85801007387 */ /* 0x000fe80000100a00 */
[----:B------:R4:W-:Y:S01]  /*8c40*/  LDGSTS.E [R173+0x300], [R96.64], !P2 ;  /* 0x0030000060ad7fae */ /* 0x0009e2000d121844 */
[----:B------:R-:W-:-:S03]  /*8c50*/  IADD3 R0, R19, -0x22, RZ ;  /* 0xffffffde13007810 */ /* 0x000fc60007ffe0ff */
[----:B------:R-:W-:Y:S04]  /*8c60*/  STL.64 [R1+0x1f00], R90 ;  /* 0x001f005a01007387 */ /* 0x000fe80000100a00 */
[----:B------:R1:W-:Y:S01]  /*8c70*/  LDGSTS.E [R173+0x380], [R94.64], !P2 ;  /* 0x003800005ead7fae */ /* 0x0003e2000d121844 */
[----:B------:R-:W-:Y:S01]  /*8c80*/  ISETP.GE.U32.AND P2, PT, R92, 0x7fffffa3, PT ;  /* 0x7fffffa35c00780c */ /* 0x000fe20003f46070 */
[----:B------:R-:W-:Y:S02]  /*8c90*/  IMAD R92, R252, 0x9, RZ ;  /* 0x00000009fc5c7824 */ /* 0x000fe400078e02ff */
[----:B------:R-:W-:Y:S04]  /*8ca0*/  STL.64 [R1+0x270], R100 ;  /* 0x0002706401007387 */ /* 0x000fe80000100a00 */
[----:B------:R-:W-:Y:S04]  /*8cb0*/  STL.64 [R1+0x268], R98 ;  /* 0x0002686201007387 */ /* 0x000fe80000100a00 */
[----:B------:R-:W-:Y:S04]  /*8cc0*/  STL.64 [R1+0x260], R96 ;  /* 0x0002606001007387 */ /* 0x000fe80000100a00 */
[----:B------:R1:W-:Y:S04]  /*8cd0*/  LDGSTS.E [R173+0xa00], [R22.64], !P0 ;  /* 0x00a0000016ad7fae */ /* 0x0003e8000c121844 */
[----:B------:R-:W-:Y:S04]  /*8ce0*/  STL.64 [R1+0x258], R94 ;  /* 0x0002585e01007387 */ /* 0x000fe80000100a00 */
[----:B------:R1:W-:Y:S04]  /*8cf0*/  LDGSTS.E [R173+0xa80], [R20.64], !P0 ;  /* 0x00a8000014ad7fae */ /* 0x0003e8000c121844 */
[----:B------:R1:W-:Y:S04]  /*8d00*/  STL.64 [R1+0x1f0], R22 ;  /* 0x0001f01601007387 */ /* 0x0003e80000100a00 */
[----:B------:R2:W-:Y:S04]  /*8d10*/  LDGSTS.E [R173+0xb00], [R16.64], !P0 ;  /* 0x00b0000010ad7fae */ /* 0x0005e8000c121844 */
[----:B------:R2:W-:Y:S04]  /*8d20*/  STL.64 [R1+0x1e8], R20 ;  /* 0x0001e81401007387 */ /* 0x0005e80000100a00 */
[----:B------:R3:W-:Y:S01]  /*8d30*/  LDGSTS.E [R173+0xb80], [R14.64], !P0 ;  /* 0x00b800000ead7fae */ /* 0x0007e2000c121844 */
[----:B-1----:R-:W-:Y:S01]  /*8d40*/  IMAD.WIDE R22, R92, 0x4, R8 ;  /* 0x000000045c167825 */ /* 0x002fe200078e0208 */
[----:B------:R-:W-:-:S02]  /*8d50*/  ISETP.GE.U32.AND P0, PT, R0, 0x7fffff9f, PT ;  /* 0x7fffff9f0000780c */ /* 0x000fc40003f06070 */
[----:B------:R1:W-:Y:S01]  /*8d60*/  STL.64 [R1+0x1e0], R16 ;  /* 0x0001e01001007387 */ /* 0x0003e20000100a00 */
[----:B------:R-:W-:Y:S02]  /*8d70*/  IMAD R0, R252, 0xd, RZ ;  /* 0x0000000dfc007824 */ /* 0x000fe400078e02ff */
[C---:B--2---:R-:W-:Y:S01]  /*8d80*/  IMAD.WIDE R20, R92.reuse, 0x4, R2 ;  /* 0x000000045c147825 */ /* 0x044fe200078e0202 */
[----:B------:R3:W-:Y:S04]  /*8d90*/  STL.64 [R1+0x1d8], R14 ;  /* 0x0001d80e01007387 */ /* 0x0007e80000100a00 */
[----:B------:R2:W-:Y:S01]  /*8da0*/  STL.64 [R1+0x170], R22 ;  /* 0x0001701601007387 */ /* 0x0005e20000100a00 */
[----:B-1----:R-:W-:-:S03]  /*8db0*/  IMAD.WIDE R16, R92, 0x4, R4 ;  /* 0x000000045c107825 */ /* 0x002fc600078e0204 */
[----:B------:R2:W-:Y:S01]  /*8dc0*/  LDGSTS.E [R173+0x1200], [R22.64], !P4 ;  /* 0x0120000016ad7fae */ /* 0x0005e2000e121844 */
[----:B---3--:R-:W-:Y:S01]  /*8dd0*/  IMAD.WIDE R14, R92, 0x4, R6 ;  /* 0x000000045c0e7825 */ /* 0x008fe200078e0206 */
        /* <DEDUP_REMOVED lines=12> */
[----:B------:R-:W-:-:S02]  /*8ea0*/  IMAD R92, R252, 0x11, RZ ;  /* 0x00000011fc5c7824 */ /* 0x000fc400078e02ff */
[----:B------:R3:W-:Y:S01]  /*8eb0*/  LDGSTS.E [R173+0x1a80], [R20.64], !P5 ;  /* 0x01a8000014ad7fae */ /* 0x0007e2000e921844 */
[----:B-1----:R-:W-:Y:S01]  /*8ec0*/  IMAD.WIDE R14, R0, 0x4, R6 ;  /* 0x00000004000e7825 */ /* 0x002fe200078e0206 */
[----:B------:R-:W-:Y:S02]  /*8ed0*/  IADD3 R0, R19, -0x2a, RZ ;  /* 0xffffffd613007810 */ /* 0x000fe40007ffe0ff */
        /* <DEDUP_REMOVED lines=11> */
[----:B-1----:R-:W-:-:S03]  /*8f90*/  IMAD.WIDE R16, R92, 0x4, R4 ;  /* 0x000000045c107825 */ /* 0x002fc600078e0204 */
[----:B------:R3:W-:Y:S01]  /*8fa0*/  LDGSTS.E [R173+0x2200], [R22.64], !P3 ;  /* 0x0220000016ad7fae */ /* 0x0007e2000d921844 */
[----:B--2---:R-:W-:Y:S01]  /*8fb0*/  IMAD.WIDE R14, R92, 0x4, R6 ;  /* 0x000000045c0e7825 */ /* 0x004fe200078e0206 */
[----:B------:R-:W-:Y:S02]  /*8fc0*/  IADD3 R92, R19, -0x2e, RZ ;  /* 0xffffffd2135c7810 */ /* 0x000fe40007ffe0ff */
[----:B------:R1:W-:Y:S01]  /*8fd0*/  STL.64 [R1+0x98], R20 ;  /* 0x0000981401007387 */ /* 0x0003e20000100a00 */
[----:B------:R-:W-:-:S03]  /*8fe0*/  IMAD R98, R252, 0x19, RZ ;  /* 0x00000019fc627824 */ /* 0x000fc600078e02ff */
[----:B------:R1:W-:Y:S01]  /*8ff0*/  LDGSTS.E [R173+0x2280], [R20.64], !P3 ;  /* 0x0228000014ad7fae */ /* 0x0003e2000d921844 */
[----:B---3--:R-:W-:-:S03]  /*9000*/  IMAD.WIDE R22, R0, 0x4, R8 ;  /* 0x0000000400167825 */ /* 0x008fc600078e0208 */
        /* <DEDUP_REMOVED lines=8> */
[----:B------:R-:W-:-:S02]  /*9090*/  IMAD.WIDE R92, R98, 0x4, R8 ;  /* 0x00000004625c7825 */ /* 0x000fc400078e0208 */
[----:B------:R3:W-:Y:S02]  /*90a0*/  LDGSTS.E [R173+0x2a80], [R20.64], !P6 ;  /* 0x02a8000014ad7fae */ /* 0x0007e4000f121844 */
[----:B-1----:R-:W-:Y:S01]  /*90b0*/  IMAD.WIDE R14, R0, 0x4, R6 ;  /* 0x00000004000e7825 */ /* 0x002fe200078e0206 */
[----:B------:R-:W-:Y:S01]  /*90c0*/  IADD3 R0, R19, -0x32, RZ ;  /* 0xffffffce13007810 */ /* 0x000fe20007ffe0ff */
[----:B------:R1:W-:Y:S02]  /*90d0*/  LDGSTS.E [R173+0x2b00], [R16.64], !P6 ;  /* 0x02b0000010ad7fae */ /* 0x0003e4000f121844 */
[----:B------:R-:W-:Y:S02]  /*90e0*/  IMAD R106, R252, 0x1d, RZ ;  /* 0x0000001dfc6a7824 */ /* 0x000fe400078e02ff */
[----:B------:R-:W-:Y:S01]  /*90f0*/  IMAD.WIDE R94, R98, 0x4, R2 ;  /* 0x00000004625e7825 */ /* 0x000fe200078e0202 */
[----:B------:R1:W-:Y:S01]  /*9100*/  LDGSTS.E [R173+0x2b80], [R14.64], !P6 ;  /* 0x02b800000ead7fae */ /* 0x0003e2000f121844 */
[----:B------:R-:W-:-:S02]  /*9110*/  ISETP.GE.U32.AND P6, PT, R0, 0x7fffff8f, PT ;  /* 0x7fffff8f0000780c */ /* 0x000fc40003fc6070 */
[C---:B----4-:R-:W-:Y:S01]  /*9120*/  IMAD.WIDE R96, R98.reuse, 0x4, R4 ;  /* 0x0000000462607825 */ /* 0x050fe200078e0204 */
[----:B------:R-:W-:Y:S01]  /*9130*/  IADD3 R0, R19, -0x36, RZ ;  /* 0xffffffca13007810 */ /* 0x000fe20007ffe0ff */
[----:B------:R4:W-:Y:S02]  /*9140*/  LDGSTS.E [R173+0x3200], [R92.64], !P1 ;  /* 0x032000005cad7fae */ /* 0x0009e4000c921844 */
[----:B------:R-:W-:Y:S02]  /*9150*/  IMAD.WIDE R98, R98, 0x4, R6 ;  /* 0x0000000462627825 */ /* 0x000fe400078e0206 */
[----:B------:R4:W-:Y:S02]  /*9160*/  LDGSTS.E [R173+0x3280], [R94.64], !P1 ;  /* 0x032800005ead7fae */ /* 0x0009e4000c921844 */
[----:B------:R-:W-:Y:S02]  /*9170*/  IMAD.WIDE R100, R106, 0x4, R8 ;  /* 0x000000046a647825 */ /* 0x000fe400078e0208 */
[----:B------:R4:W-:Y:S02]  /*9180*/  LDGSTS.E [R173+0x3300], [R96.64], !P1 ;  /* 0x0330000060ad7fae */ /* 0x0009e4000c921844 */
[----:B------:R-:W-:-:S02]  /*9190*/  IMAD R114, R252, 0x21, RZ ;  /* 0x00000021fc727824 */ /* 0x000fc400078e02ff */
[----:B------:R-:W-:Y:S01]  /*91a0*/  IMAD.WIDE R102, R106, 0x4, R2 ;  /* 0x000000046a667825 */ /* 0x000fe200078e0202 */
[----:B------:R4:W-:Y:S01]  /*91b0*/  LDGSTS.E [R173+0x3380], [R98.64], !P1 ;  /* 0x0338000062ad7fae */ /* 0x0009e2000c921844 */
[----:B------:R-:W-:Y:S02]  /*91c0*/  ISETP.GE.U32.AND P1, PT, R0, 0x7fffff8b, PT ;  /* 0x7fffff8b0000780c */ /* 0x000fe40003f26070 */
[C---:B------:R-:W-:Y:S01]  /*91d0*/  IMAD.WIDE R104, R106.reuse, 0x4, R4 ;  /* 0x000000046a687825 */ /* 0x040fe200078e0204 */
[----:B------:R-:W-:Y:S01]  /*91e0*/  IADD3 R0, R19, -0x3a, RZ ;  /* 0xffffffc613007810 */ /* 0x000fe20007ffe0ff */
[----:B------:R4:W-:Y:S02]  /*91f0*/  LDGSTS.E [R173+0x3a00], [R100.64], !P2 ;  /* 0x03a0000064ad7fae */ /* 0x0009e4000d121844 */
[----:B------:R-:W-:Y:S02]  /*9200*/  IMAD.WIDE R106, R106, 0x4, R6 ;  /* 0x000000046a6a7825 */ /* 0x000fe400078e0206 */
[----:B------:R4:W-:Y:S02]  /*9210*/  LDGSTS.E [R173+0x3a80], [R102.64], !P2 ;  /* 0x03a8000066ad7fae */ /* 0x0009e4000d121844 */
[----:B------:R-:W-:-:S02]  /*9220*/  IMAD.WIDE R108, R114, 0x4, R8 ;  /* 0x00000004726c7825 */ /* 0x000fc400078e0208 */
[----:B------:R4:W-:Y:S02]  /*9230*/  LDGSTS.E [R173+0x3b00], [R104.64], !P2 ;  /* 0x03b0000068ad7fae */ /* 0x0009e4000d121844 */
[----:B------:R-:W-:Y:S02]  /*9240*/  IMAD R122, R252, 0x25, RZ ;  /* 0x00000025fc7a7824 */ /* 0x000fe400078e02ff */
[----:B------:R-:W-:Y:S01]  /*9250*/  IMAD.WIDE R110, R114, 0x4, R2 ;  /* 0x00000004726e7825 */ /* 0x000fe200078e0202 */
[----:B------:R4:W-:Y:S01]  /*9260*/  LDGSTS.E [R173+0x3b80], [R106.64], !P2 ;  /* 0x03b800006aad7fae */ /* 0x0009e2000d121844 */
[----:B------:R-:W-:Y:S02]  /*9270*/  ISETP.GE.U32.AND P2, PT, R0, 0x7fffff87, PT ;  /* 0x7fffff870000780c */ /* 0x000fe40003f46070 */
[----:B------:R-:W-:Y:S01]  /*9280*/  IMAD.WIDE R112, R114, 0x4, R4 ;  /* 0x0000000472707825 */ /* 0x000fe200078e0204 */
[----:B------:R-:W-:Y:S01]  /*9290*/  STL.64 [R1+0x40], R22 ;  /* 0x0000401601007387 */ /* 0x000fe20000100a00 */
[----:B------:R-:W-:-:S02]  /*92a0*/  IADD3 R0, R19, -0x3e, RZ ;  /* 0xffffffc213007810 */ /* 0x000fc40007ffe0ff */
[----:B------:R-:W-:Y:S01]  /*92b0*/  IMAD.WIDE R114, R114, 0x4, R6 ;  /* 0x0000000472727825 */ /* 0x000fe200078e0206 */
[----:B------:R4:W-:Y:S03]  /*92c0*/  LDGSTS.E [R173+0x4200], [R108.64], !P0 ;  /* 0x042000006cad7fae */ /* 0x0009e6000c121844 */
[----:B------:R-:W-:Y:S01]  /*92d0*/  IMAD.WIDE R116, R122, 0x4, R8 ;  /* 0x000000047a747825 */ /* 0x000fe200078e0208 */
[----:B------:R-:W-:Y:S03]  /*92e0*/  STL.64 [R1+0x38], R20 ;  /* 0x0000381401007387 */ /* 0x000fe60000100a00 */
[----:B------:R-:W-:Y:S01]  /*92f0*/  IMAD R130, R252, 0x29, RZ ;  /* 0x00000029fc827824 */ /* 0x000fe200078e02ff */
[----:B------:R4:W-:Y:S01]  /*9300*/  LDGSTS.E [R173+0x4280], [R110.64], !P0 ;  /* 0x042800006ead7fae */ /* 0x0009e2000c121844 */
[----:B------:R-:W-:-:S03]  /*9310*/  IMAD.WIDE R118, R122, 0x4, R2 ;  /* 0x000000047a767825 */ /* 0x000fc600078e0202 */
[----:B------:R-:W-:Y:S01]  /*9320*/  STL.64 [R1+0x30], R16 ;  /* 0x0000301001007387 */ /* 0x000fe20000100a00 */
[----:B------:R-:W-:-:S03]  /*9330*/  IMAD.WIDE R120, R122, 0x4, R4 ;  /* 0x000000047a787825 */ /* 0x000fc600078e0204 */
[----:B------:R4:W-:Y:S01]  /*9340*/  LDGSTS.E [R173+0x4300], [R112.64], !P0 ;  /* 0x0430000070ad7fae */ /* 0x0009e2000c121844 */
[----:B------:R-:W-:-:S03]  /*9350*/  IMAD.WIDE R122, R122, 0x4, R6 ;  /* 0x000000047a7a7825 */ /* 0x000fc600078e0206 */
[----:B------:R1:W-:Y:S01]  /*9360*/  STL.64 [R1+0x28], R14 ;  /* 0x0000280e01007387 */ /* 0x0003e20000100a00 */
[----:B------:R-:W-:-:S03]  /*9370*/  IMAD.WIDE R124, R130, 0x4, R8 ;  /* 0x00000004827c7825 */ /* 0x000fc600078e0208 */
[----:B------:R4:W-:Y:S01]  /*9380*/  LDGSTS.E [R173+0x4380], [R114.64], !P0 ;  /* 0x0438000072ad7fae */ /* 0x0009e2000c121844 */
[----:B------:R-:W-:Y:S01]  /*9390*/  ISETP.GE.U32.AND P0, PT, R0, 0x7fffff83, PT ;  /* 0x7fffff830000780c */ /* 0x000fe20003f06070 */
[----:B------:R-:W-:Y:S01]  /*93a0*/  IMAD R138, R252, 0x2d, RZ ;  /* 0x0000002dfc8a7824 */ /* 0x000fe200078e02ff */
[----:B------:R-:W-:Y:S01]  /*93b0*/  IADD3 R0, R19, -0x3, RZ ;  /* 0xfffffffd13007810 */ /* 0x000fe20007ffe0ff */
[----:B------:R-:W-:Y:S01]  /*93c0*/  STL.64 [R1+0x1f08], R92 ;  /* 0x001f085c01007387 */ /* 0x000fe20000100a00 */
[----:B------:R-:W-:-:S03]  /*93d0*/  IMAD.WIDE R126, R130, 0x4, R2 ;  /* 0x00000004827e7825 */ /* 0x000fc600078e0202 */
        /* <DEDUP_REMOVED lines=63> */
[----:B------:R-:W-:-:S03]  /*97d0*/  IMAD R170, R252, 0x3d, RZ ;  /* 0x0000003dfcaa7824 */ /* 0x000fc600078e02ff */
[----:B------:R-:W-:Y:S01]  /*97e0*/  STL.64 [R1+0x1fb0], R134 ;  /* 0x001fb08601007387 */ /* 0x000fe20000100a00 */
[----:B------:R-:W-:-:S03]  /*97f0*/  IMAD.WIDE R160, R162, 0x4, R4 ;  /* 0x00000004a2a07825 */ /* 0x000fc600078e0204 */
[----:B------:R4:W-:Y:S01]  /*9800*/  LDGSTS.E [R173+0x6a00], [R148.64], !P1 ;  /* 0x06a0000094ad7fae */ /* 0x0009e2000c921844 */
[----:B------:R-:W-:-:S03]  /*9810*/  IMAD.WIDE R162, R162, 0x4, R6 ;  /* 0x00000004a2a27825 */ /* 0x000fc600078e0206 */
[----:B------:R-:W-:Y:S04]  /*9820*/  STL.64 [R1+0x1fb8], R136 ;  /* 0x001fb88801007387 */ /* 0x000fe80000100a00 */
[----:B------:R4:W-:Y:S04]  /*9830*/  LDGSTS.E [R173+0x6a80], [R150.64], !P1 ;  /* 0x06a8000096ad7fae */ /* 0x0009e8000c921844 */
        /* <DEDUP_REMOVED lines=21> */
[----:B------:R-:W-:Y:S02]  /*9990*/  IMAD.SHL.U32 R0, R252, 0x2, RZ ;  /* 0x00000002fc007824 */ /* 0x000fe400078e00ff */
[----:B------:R-:W-:Y:S04]  /*99a0*/  STL.64 [R1+0x1ff8], R152 ;  /* 0x001ff89801007387 */ /* 0x000fe80000100a00 */
[----:B------:R-:W-:Y:S01]  /*99b0*/  STL.64 [R1+0x2000], R154 ;  /* 0x0020009a01007387 */ /* 0x000fe20000100a00 */
[----:B-1----:R-:W-:-:S03]  /*99c0*/  LOP3.LUT R14, R212, 0x40, RZ, 0x3c, !PT ;  /* 0x00000040d40e7812 */ /* 0x002fc600078e3cff */
[----:B------:R-:W-:Y:S01]  /*99d0*/  STL.64 [R1+0x2008], R156 ;  /* 0x0020089c01007387 */ /* 0x000fe20000100a00 */
[----:B------:R-:W-:-:S03]  /*99e0*/  IMAD.WIDE R24, R0, 0x4, R8 ;  /* 0x0000000400187825 */ /* 0x000fc600078e0208 */
[----:B------:R4:W-:Y:S01]  /*99f0*/  LDGSTS.E [R173+0x7a00], [R164.64], !P0 ;  /* 0x07a00000a4ad7fae */ /* 0x0009e2000c121844 */
[----:B--2---:R-:W-:-:S03]  /*9a00*/  IMAD.WIDE R22, R0, 0x4, R2 ;  /* 0x0000000400167825 */ /* 0x004fc600078e0202 */
[----:B------:R-:W-:Y:S04]  /*9a10*/  STL.64 [R1+0x2010], R158 ;  /* 0x0020109e01007387 */ /* 0x000fe80000100a00 */
[----:B------:R4:W-:Y:S01]  /*9a20*/  LDGSTS.E [R173+0x7a80], [R166.64], !P0 ;  /* 0x07a80000a6ad7fae */ /* 0x0009e2000c121844 */
[----:B---3--:R-:W-:-:S03]  /*9a30*/  IMAD.WIDE R20, R0, 0x4, R4 ;  /* 0x0000000400147825 */ /* 0x008fc600078e0204 */
        /* <DEDUP_REMOVED lines=9> */
[----:B------:R-:W-:Y:S04]  /*9ad0*/  STL.64 [R1+0x2030], R166 ;  /* 0x002030a601007387 */ /* 0x000fe80000100a00 */
[----:B------:R-:W-:Y:S04]  /*9ae0*/  STL.64 [R1+0x2038], R168 ;  /* 0x002038a801007387 */ /* 0x000fe80000100a00 */
[----:B------:R-:W-:Y:S04]  /*9af0*/  STL.64 [R1+0x2040], R170 ;  /* 0x002040aa01007387 */ /* 0x000fe80000100a00 */
[----:B------:R1:W-:Y:S04]  /*9b00*/  STL.64 [R1+0x250], R24 ;  /* 0x0002501801007387 */ /* 0x0003e80000100a00 */
[----:B------:R1:W-:Y:S04]  /*9b10*/  LDGSTS.E [R14+0x400], [R24.64], !P4 ;  /* 0x00400000180e7fae */ /* 0x0003e8000e121844 */
[----:B------:R2:W-:Y:S04]  /*9b20*/  STL.64 [R1+0x248], R22 ;  /* 0x0002481601007387 */ /* 0x0005e80000100a00 */
[----:B------:R2:W-:Y:S01]  /*9b30*/  LDGSTS.E [R14+0x480], [R22.64], !P4 ;  /* 0x00480000160e7fae */ /* 0x0005e2000e121844 */
[----:B-1----:R-:W-:-:S03]  /*9b40*/  IMAD.WIDE R24, R172, 0x4, R8 ;  /* 0x00000004ac187825 */ /* 0x002fc600078e0208 */
[----:B------:R1:W-:Y:S04]  /*9b50*/  STL.64 [R1+0x240], R20 ;  /* 0x0002401401007387 */ /* 0x0003e80000100a00 */
[----:B------:R1:W-:Y:S01]  /*9b60*/  LDGSTS.E [R14+0x500], [R20.64], !P4 ;  /* 0x00500000140e7fae */ /* 0x0003e2000e121844 */
[----:B--2---:R-:W-:-:S03]  /*9b70*/  IMAD.WIDE R22, R172, 0x4, R2 ;  /* 0x00000004ac167825 */ /* 0x004fc600078e0202 */
[----:B------:R2:W-:Y:S04]  /*9b80*/  STL.64 [R1+0x238], R16 ;  /* 0x0002381001007387 */ /* 0x0005e80000100a00 */
[----:B------:R2:W-:Y:S01]  /*9b90*/  LDGSTS.E [R14+0x580], [R16.64], !P4 ;  /* 0x00580000100e7fae */ /* 0x0005e2000e121844 */
[----:B------:R-:W-:Y:S01]  /*9ba0*/  ISETP.GE.U32.AND P4, PT, R0, 0x7fffffa2, PT ;  /* 0x7fffffa20000780c */ /* 0x000fe20003f86070 */
[----:B------:R-:W-:Y:S02]  /*9bb0*/  IMAD R0, R252, 0xa, RZ ;  /* 0x0000000afc007824 */ /* 0x000fe400078e02ff */
[C---:B-1----:R-:W-:Y:S01]  /*9bc0*/  IMAD.WIDE R20, R172.reuse, 0x4, R4 ;  /* 0x00000004ac147825 */ /* 0x042fe200078e0204 */
[----:B------:R1:W-:Y:S04]  /*9bd0*/  LDGSTS.E [R14+0xc00], [R24.64], !P5 ;  /* 0x00c00000180e7fae */ /* 0x0003e8000e921844 */
[----:B------:R3:W-:Y:S01]  /*9be0*/  LDGSTS.E [R14+0xc80], [R22.64], !P5 ;  /* 0x00c80000160e7fae */ /* 0x0007e2000e921844 */
[----:B--2---:R-:W-:Y:S01]  /*9bf0*/  IMAD.WIDE R16, R172, 0x4, R6 ;  /* 0x00000004ac107825 */ /* 0x004fe200078e0206 */
[----:B------:R-:W-:-:S02]  /*9c00*/  IADD3 R172, R19, -0x23, RZ ;  /* 0xffffffdd13ac7810 */ /* 0x000fc40007ffe0ff */
        /* <DEDUP_REMOVED lines=8> */
[C---:B---3--:R-:W-:Y:S01]  /*9c90*/  IMAD.WIDE R22, R0.reuse, 0x4, R2 ;  /* 0x0000000400167825 */ /* 0x048fe200078e0202 */
[----:B------:R1:W-:Y:S04]  /*9ca0*/  STL.64 [R1+0x1b8], R16 ;  /* 0x0001b81001007387 */ /* 0x0003e80000100a00 */
[----:B------:R3:W-:Y:S01]  /*9cb0*/  STL.64 [R1+0x150], R24 ;  /* 0x0001501801007387 */ /* 0x0007e20000100a00 */
[----:B--2---:R-:W-:-:S03]  /*9cc0*/  IMAD.WIDE R20, R0, 0x4, R4 ;  /* 0x0000000400147825 */ /* 0x004fc600078e0204 */
[----:B------:R3:W-:Y:S01]  /*9cd0*/  LDGSTS.E [R14+0x1400], [R24.64], !P3 ;  /* 0x01400000180e7fae */ /* 0x0007e2000d921844 */
[----:B-1----:R-:W-:Y:S01]  /*9ce0*/  IMAD.WIDE R16, R0, 0x4, R6 ;  /* 0x0000000400107825 */ /* 0x002fe200078e0206 */
[----:B------:R-:W-:Y:S02]  /*9cf0*/  IADD3 R0, R19, -0x27, RZ ;  /* 0xffffffd913007810 */ /* 0x000fe40007ffe0ff */
[----:B------:R1:W-:Y:S04]  /*9d00*/  STL.64 [R1+0x148], R22 ;  /* 0x0001481601007387 */ /* 0x0003e80000100a00 */
        /* <DEDUP_REMOVED lines=22> */
[----:B---3--:R-:W-:Y:S01]  /*9e70*/  IMAD.WIDE R22, R0, 0x4, R2 ;  /* 0x0000000400167825 */ /* 0x008fe200078e0202 */
[----:B------:R2:W-:Y:S03]  /*9e80*/  STL.64 [R1+0xc8], R16 ;  /* 0x0000c81001007387 */ /* 0x0005e60000100a00 */
[----:B------:R-:W-:Y:S01]  /*9e90*/  IMAD R178, R252, 0x1a, RZ ;  /* 0x0000001afcb27824 */ /* 0x000fe200078e02ff */
[----:B------:R3:W-:Y:S01]  /*9ea0*/  STL.64 [R1+0x80], R24 ;  /* 0x0000801801007387 */ /* 0x0007e20000100a00 */
[----:B-1----:R-:W-:-:S03]  /*9eb0*/  IMAD.WIDE R20, R0, 0x4, R4 ;  /* 0x0000000400147825 */ /* 0x002fc600078e0204 */
[----:B------:R3:W-:Y:S01]  /*9ec0*/  LDGSTS.E [R14+0x2400], [R24.64], !P1 ;  /* 0x02400000180e7fae */ /* 0x0007e2000c921844 */
[----:B--2---:R-:W-:-:S03]  /*9ed0*/  IMAD.WIDE R16, R0, 0x4, R6 ;  /* 0x0000000400107825 */ /* 0x004fc600078e0206 */
[----:B------:R1:W-:Y:S01]  /*9ee0*/  STL.64 [R1+0x78], R22 ;  /* 0x0000781601007387 */ /* 0x0003e20000100a00 */
[----:B------:R-:W-:-:S03]  /*9ef0*/  IADD3 R0, R19, -0x2f, RZ ;  /* 0xffffffd113007810 */ /* 0x000fc60007ffe0ff */
[----:B------:R1:W-:Y:S01]  /*9f00*/  LDGSTS.E [R14+0x2480], [R22.64], !P1 ;  /* 0x02480000160e7fae */ /* 0x0003e2000c921844 */
[----:B---3--:R-:W-:-:S03]  /*9f10*/  IMAD.WIDE R24, R172, 0x4, R8 ;  /* 0x00000004ac187825 */ /* 0x008fc600078e0208 */
[----:B------:R2:W-:Y:S04]  /*9f20*/  STL.64 [R1+0x70], R20 ;  /* 0x0000701401007387 */ /* 0x0005e80000100a00 */
[----:B------:R2:W-:Y:S01]  /*9f30*/  LDGSTS.E [R14+0x2500], [R20.64], !P1 ;  /* 0x02500000140e7fae */ /* 0x0005e2000c921844 */
[----:B------:R-:W-:Y:S02]  /*9f40*/  IMAD R186, R252, 0x1e, RZ ;  /* 0x0000001efcba7824 */ /* 0x000fe400078e02ff */
[C---:B-1----:R-:W-:Y:S01]  /*9f50*/  IMAD.WIDE R22, R172.reuse, 0x4, R2 ;  /* 0x00000004ac167825 */ /* 0x042fe200078e0202 */
[----:B------:R1:W-:Y:S04]  /*9f60*/  STL.64 [R1+0x68], R16 ;  /* 0x0000681001007387 */ /* 0x0003e80000100a00 */
[----:B------:R1:W-:Y:S01]  /*9f70*/  LDGSTS.E [R14+0x2580], [R16.64], !P1 ;  /* 0x02580000100e7fae */ /* 0x0003e2000c921844 */
[----:B--2---:R-:W-:Y:S01]  /*9f80*/  IMAD.WIDE R20, R172, 0x4, R4 ;  /* 0x00000004ac147825 */ /* 0x004fe200078e0204 */
[----:B------:R-:W-:-:S02]  /*9f90*/  ISETP.GE.U32.AND P1, PT, R0, 0x7fffff92, PT ;  /* 0x7fffff920000780c */ /* 0x000fc40003f26070 */
[----:B------:R-:W-:Y:S01]  /*9fa0*/  STL.64 [R1+0x20], R24 ;  /* 0x0000201801007387 */ /* 0x000fe20000100a00 */
[----:B------:R-:W-:Y:S01]  /*9fb0*/  IADD3 R0, R19, -0x33, RZ ;  /* 0xffffffcd13007810 */ /* 0x000fe20007ffe0ff */
[----:B------:R-:W-:Y:S02]  /*9fc0*/  IMAD.WIDE R174, R178, 0x4, R2 ;  /* 0x00000004b2ae7825 */ /* 0x000fe400078e0202 */
[----:B------:R-:W-:Y:S02]  /*9fd0*/  STL.64 [R1+0x18], R22 ;  /* 0x0000181601007387 */ /* 0x000fe40000100a00 */
[----:B-1----:R-:W-:Y:S02]  /*9fe0*/  IMAD.WIDE R16, R172, 0x4, R6 ;  /* 0x00000004ac107825 */ /* 0x002fe400078e0206 */
[----:B------:R1:W-:Y:S02]  /*9ff0*/  LDGSTS.E [R14+0x2c00], [R24.64], !P2 ;  /* 0x02c00000180e7fae */ /* 0x0003e4000d121844 */
[----:B----4-:R-:W-:-:S02]  /*a000*/  IMAD.WIDE R172, R178, 0x4, R8 ;  /* 0x00000004b2ac7825 */ /* 0x010fc400078e0208 */
[----:B------:R-:W-:Y:S02]  /*a010*/  STL.64 [R1+0x10], R20 ;  /* 0x0000101401007387 */ /* 0x000fe40000100a00 */
[C---:B------:R-:W-:Y:S02]  /*a020*/  IMAD.WIDE R176, R178.reuse, 0x4, R4 ;  /* 0x00000004b2b07825 */ /* 0x040fe400078e0204 */
[----:B------:R1:W-:Y:S02]  /*a030*/  LDGSTS.E [R14+0x2c80], [R22.64], !P2 ;  /* 0x02c80000160e7fae */ /* 0x0003e4000d121844 */
[----:B------:R-:W-:Y:S02]  /*a040*/  IMAD.WIDE R178, R178, 0x4, R6 ;  /* 0x00000004b2b27825 */ /* 0x000fe400078e0206 */
[----:B------:R-:W-:Y:S02]  /*a050*/  STL.64 [R1+0x8], R16 ;  /* 0x0000081001007387 */ /* 0x000fe40000100a00 */
[----:B------:R-:W-:-:S02]  /*a060*/  IMAD R194, R252, 0x22, RZ ;  /* 0x00000022fcc27824 */ /* 0x000fc400078e02ff */
[----:B------:R2:W-:Y:S01]  /*a070*/  LDGSTS.E [R14+0x2d00], [R20.64], !P2 ;  /* 0x02d00000140e7fae */ /* 0x0005e2000d121844 */
[----:B------:R-:W-:-:S03]  /*a080*/  IMAD.WIDE R180, R186, 0x4, R8 ;  /* 0x00000004bab47825 */ /* 0x000fc600078e0208 */
[----:B------:R1:W-:Y:S01]  /*a090*/  LDGSTS.E [R14+0x2d80], [R16.64], !P2 ;  /* 0x02d80000100e7fae */ /* 0x0003e2000d121844 */
[----:B------:R-:W-:Y:S01]  /*a0a0*/  IMAD.WIDE R182, R186, 0x4, R2 ;  /* 0x00000004bab67825 */ /* 0x000fe200078e0202 */
[----:B------:R-:W-:Y:S02]  /*a0b0*/  ISETP.GE.U32.AND P2, PT, R0, 0x7fffff8e, PT ;  /* 0x7fffff8e0000780c */ /* 0x000fe40003f46070 */
[----:B------:R-:W-:Y:S01]  /*a0c0*/  STL.64 [R1+0x2048], R172 ;  /* 0x002048ac01007387 */ /* 0x000fe20000100a00 */
[C---:B------:R-:W-:Y:S01]  /*a0d0*/  IMAD.WIDE R184, R186.reuse, 0x4, R4 ;  /* 0x00000004bab87825 */ /* 0x040fe200078e0204 */
[----:B------:R-:W-:Y:S02]  /*a0e0*/  IADD3 R0, R19, -0x37, RZ ;  /* 0xffffffc913007810 */ /* 0x000fe40007ffe0ff */
[----:B------:R1:W-:Y:S01]  /*a0f0*/  LDGSTS.E [R14+0x3400], [R172.64], !P0 ;  /* 0x03400000ac0e7fae */ /* 0x0003e2000c121844 */
[----:B------:R-:W-:-:S03]  /*a100*/  IMAD.WIDE R186, R186, 0x4, R6 ;  /* 0x00000004baba7825 */ /* 0x000fc600078e0206 */
[----:B------:R-:W-:Y:S01]  /*a110*/  STL.64 [R1+0x2050], R174 ;  /* 0x002050ae01007387 */ /* 0x000fe20000100a00 */
[----:B------:R-:W-:Y:S02]  /*a120*/  IMAD R202, R252, 0x26, RZ ;  /* 0x00000026fcca7824 */ /* 0x000fe400078e02ff */
[C---:B------:R-:W-:Y:S01]  /*a130*/  IMAD.WIDE R188, R194.reuse, 0x4, R8 ;  /* 0x00000004c2bc7825 */ /* 0x040fe200078e0208 */
[----:B------:R1:W-:Y:S04]  /*a140*/  LDGSTS.E [R14+0x3480], [R174.64], !P0 ;  /* 0x03480000ae0e7fae */ /* 0x0003e8000c121844 */
[----:B------:R-:W-:Y:S01]  /*a150*/  STL.64 [R1+0x2058], R176 ;  /* 0x002058b001007387 */ /* 0x000fe20000100a00 */
[----:B------:R-:W-:-:S03]  /*a160*/  IMAD.WIDE R190, R194, 0x4, R2 ;  /* 0x00000004c2be7825 */ /* 0x000fc600078e0202 */
[----:B------:R1:W-:Y:S01]  /*a170*/  LDGSTS.E [R14+0x3500], [R176.64], !P0 ;  /* 0x03500000b00e7fae */ /* 0x0003e2000c121844 */
[----:B------:R-:W-:-:S03]  /*a180*/  IMAD.WIDE R192, R194, 0x4, R4 ;  /* 0x00000004c2c07825 */ /* 0x000fc600078e0204 */
[----:B------:R-:W-:Y:S01]  /*a190*/  STL.64 [R1+0x2060], R178 ;  /* 0x002060b201007387 */ /* 0x000fe20000100a00 */
[----:B------:R-:W-:-:S03]  /*a1a0*/  IMAD.WIDE R194, R194, 0x4, R6 ;  /* 0x00000004c2c27825 */ /* 0x000fc600078e0206 */
[----:B------:R1:W-:Y:S01]  /*a1b0*/  LDGSTS.E [R14+0x3580], [R178.64], !P0 ;  /* 0x03580000b20e7fae */ /* 0x0003e2000c121844 */
[----:B------:R-:W-:-:S03]  /*a1c0*/  ISETP.GE.U32.AND P0, PT, R0, 0x7fffff8a, PT ;  /* 0x7fffff8a0000780c */ /* 0x000fc60003f06070 */
[----:B------:R-:W-:Y:S01]  /*a1d0*/  STL.64 [R1+0x2068], R180 ;  /* 0x002068b401007387 */ /* 0x000fe20000100a00 */
[----:B------:R-:W-:Y:S01]  /*a1e0*/  IADD3 R0, R19, -0x3b, RZ ;  /* 0xffffffc513007810 */ /* 0x000fe20007ffe0ff */
[----:B------:R-:W-:Y:S02]  /*a1f0*/  IMAD R210, R252, 0x2a, RZ ;  /* 0x0000002afcd27824 */ /* 0x000fe400078e02ff */
[----:B------:R1:W-:Y:S01]  /*a200*/  LDGSTS.E [R14+0x3c00], [R180.64], !P4 ;  /* 0x03c00000b40e7fae */ /* 0x0003e2000e121844 */
[----:B------:R-:W-:-:S03]  /*a210*/  IMAD.WIDE R196, R202, 0x4, R8 ;  /* 0x00000004cac47825 */ /* 0x000fc600078e0208 */
[----:B------:R-:W-:Y:S01]  /*a220*/  STL.64 [R1+0x2070], R182 ;  /* 0x002070b601007387 */ /* 0x000fe20000100a00 */
[----:B------:R-:W-:-:S03]  /*a230*/  IMAD.WIDE R198, R202, 0x4, R2 ;  /* 0x00000004cac67825 */ /* 0x000fc600078e0202 */
[----:B------:R1:W-:Y:S01]  /*a240*/  LDGSTS.E [R14+0x3c80], [R182.64], !P4 ;  /* 0x03c80000b60e7fae */ /* 0x0003e2000e121844 */
[----:B------:R-:W-:-:S03]  /*a250*/  IMAD.WIDE R200, R202, 0x4, R4 ;  /* 0x00000004cac87825 */ /* 0x000fc600078e0204 */
[----:B------:R-:W-:Y:S01]  /*a260*/  STL.64 [R1+0x2078], R184 ;  /* 0x002078b801007387 */ /* 0x000fe20000100a00 */
[----:B------:R-:W-:-:S03]  /*a270*/  IMAD.WIDE R202, R202, 0x4, R6 ;  /* 0x00000004caca7825 */ /* 0x000fc600078e0206 */
[----:B------:R1:W-:Y:S04]  /*a280*/  LDGSTS.E [R14+0x3d00], [R184.64], !P4 ;  /* 0x03d00000b80e7fae */ /* 0x0003e8000e121844 */
[----:B------:R-:W-:Y:S01]  /*a290*/  STL.64 [R1+0x2080], R186 ;  /* 0x002080ba01007387 */ /* 0x000fe20000100a00 */
[----:B------:R-:W-:-:S03]  /*a2a0*/  IMAD.WIDE R204, R210, 0x4, R8 ;  /* 0x00000004d2cc7825 */ /* 0x000fc600078e0208 */
[----:B------:R1:W-:Y:S01]  /*a2b0*/  LDGSTS.E [R14+0x3d80], [R186.64], !P4 ;  /* 0x03d80000ba0e7fae */ /* 0x0003e2000e121844 */
[----:B------:R-:W-:-:S03]  /*a2c0*/  ISETP.GE.U32.AND P4, PT, R0, 0x7fffff86, PT ;  /* 0x7fffff860000780c */ /* 0x000fc60003f86070 */
[----:B------:R-:W-:Y:S01]  /*a2d0*/  STL.64 [R1+0x2088], R188 ;  /* 0x002088bc01007387 */ /* 0x000fe20000100a00 */
[----:B------:R-:W-:-:S03]  /*a2e0*/  IADD3 R0, R19, -0x3f, RZ ;  /* 0xffffffc113007810 */ /* 0x000fc60007ffe0ff */
[----:B------:R1:W-:Y:S01]  /*a2f0*/  LDGSTS.E [R14+0x4400], [R188.64], !P5 ;  /* 0x04400000bc0e7fae */ /* 0x0003e2000e921844 */
[----:B------:R-:W-:-:S03]  /*a300*/  IMAD.WIDE R206, R210, 0x4, R2 ;  /* 0x00000004d2ce7825 */ /* 0x000fc600078e0202 */
[----:B------:R-:W-:Y:S04]  /*a310*/  STL.64 [R1+0x2090], R190 ;  /* 0x002090be01007387 */ /* 0x000fe80000100a00 */
[----:B------:R1:W-:Y:S04]  /*a320*/  LDGSTS.E [R14+0x4480], [R190.64], !P5 ;  /* 0x04480000be0e7fae */ /* 0x0003e8000e921844 */
[----:B------:R-:W-:Y:S04]  /*a330*/  STL.64 [R1+0x2098], R192 ;  /* 0x002098c001007387 */ /* 0x000fe80000100a00 */
[----:B------:R1:W-:Y:S04]  /*a340*/  LDGSTS.E [R14+0x4500], [R192.64], !P5 ;  /* 0x04500000c00e7fae */ /* 0x0003e8000e921844 */
[----:B------:R-:W-:Y:S04]  /*a350*/  STL.64 [R1+0x20a0], R194 ;  /* 0x0020a0c201007387 */ /* 0x000fe80000100a00 */
[----:B------:R1:W-:Y:S04]  /*a360*/  LDGSTS.E [R14+0x4580], [R194.64], !P5 ;  /* 0x04580000c20e7fae */ /* 0x0003e8000e921844 */
[----:B------:R-:W-:Y:S01]  /*a370*/  STL.64 [R1+0x20a8], R196 ;  /* 0x0020a8c401007387 */ /* 0x000fe20000100a00 */
[----:B------:R-:W-:-:S03]  /*a380*/  ISETP.GE.U32.AND P5, PT, R0, 0x7fffff82, PT ;  /* 0x7fffff820000780c */ /* 0x000fc60003fa6070 */
[----:B------:R1:W-:Y:S04]  /*a390*/  LDGSTS.E [R14+0x4c00], [R196.64], !P3 ;  /* 0x04c00000c40e7fae */ /* 0x0003e8000d921844 */
[----:B------:R-:W-:Y:S01]  /*a3a0*/  STL.64 [R1+0x20b0], R198 ;  /* 0x0020b0c601007387 */ /* 0x000fe20000100a00 */
[----:B------:R-:W-:-:S03]  /*a3b0*/  IADD3 R0, R19, -0x4, RZ ;  /* 0xfffffffc13007810 */ /* 0x000fc60007ffe0ff */
[----:B------:R1:W-:Y:S04]  /*a3c0*/  LDGSTS.E [R14+0x4c80], [R198.64], !P3 ;  /* 0x04c80000c60e7fae */ /* 0x0003e8000d921844 */
[----:B------:R-:W-:Y:S01]  /*a3d0*/  STL.64 [R1+0x20b8], R200 ;  /* 0x0020b8c801007387 */ /* 0x000fe20000100a00 */
[----:B------:R-:W-:-:S03]  /*a3e0*/  IMAD R218, R252, 0x2e, RZ ;  /* 0x0000002efcda7824 */ /* 0x000fc600078e02ff */
[----:B------:R1:W-:Y:S04]  /*a3f0*/  LDGSTS.E [R14+0x4d00], [R200.64], !P3 ;  /* 0x04d00000c80e7fae */ /* 0x0003e8000d921844 */
[----:B------:R-:W-:Y:S01]  /*a400*/  STL.64 [R1+0x20c0], R202 ;  /* 0x0020c0ca01007387 */ /* 0x000fe20000100a00 */
[----:B------:R-:W-:-:S03]  /*a410*/  IMAD.WIDE R208, R210, 0x4, R4 ;  /* 0x00000004d2d07825 */ /* 0x000fc600078e0204 */
[----:B------:R1:W-:Y:S04]  /*a420*/  LDGSTS.E [R14+0x4d80], [R202.64], !P3 ;  /* 0x04d80000ca0e7fae */ /* 0x0003e8000d921844 */
[----:B------:R-:W-:Y:S01]  /*a430*/  STL.64 [R1+0x20c8], R204 ;  /* 0x0020c8cc01007387 */ /* 0x000fe20000100a00 */
[----:B------:R-:W-:-:S03]  /*a440*/  IMAD.WIDE R210, R210, 0x4, R6 ;  /* 0x00000004d2d27825 */ /* 0x000fc600078e0206 */
[----:B------:R1:W-:Y:S04]  /*a450*/  LDGSTS.E [R14+0x5400], [R204.64], !P6 ;  /* 0x05400000cc0e7fae */ /* 0x0003e8000f121844 */
[----:B------:R-:W-:Y:S01]  /*a460*/  STL [R1+0x21d8], R206 ;  /* 0x0021d8ce01007387 */ /* 0x000fe20000100800 */
[----:B------:R-:W-:-:S03]  /*a470*/  ISETP.GE.U32.AND P3, PT, R0, 0x7fffffbd, PT ;  /* 0x7fffffbd0000780c */ /* 0x000fc60003f66070 */
[----:B------:R3:W-:Y:S04]  /*a480*/  LDGSTS.E [R14+0x5480], [R206.64], !P6 ;  /* 0x05480000ce0e7fae */ /* 0x0007e8000f121844 */
[----:B------:R3:W-:Y:S01]  /*a490*/  STL [R1+0x20d0], R207 ;  /* 0x0020d0cf01007387 */ /* 0x0007e20000100800 */
[----:B------:R-:W-:-:S03]  /*a4a0*/  IADD3 R0, R19, -0x8, RZ ;  /* 0xfffffff813007810 */ /* 0x000fc60007ffe0ff */
[----:B------:R-:W2:Y:S01]  /*a4b0*/  S2R R15, SR_TID.X ;  /* 0x00000000000f7919 */ /* 0x000ea20000002100 */
[----:B------:R-:W-:Y:S01]  /*a4c0*/  IMAD R226, R252, 0x32, RZ ;  /* 0x00000032fce27824 */ /* 0x000fe200078e02ff */
[----:B---3--:R-:W-:Y:S01]  /*a4d0*/  LOP3.LUT R207, R212, 0x40, RZ, 0x3c, !PT ;  /* 0x00000040d4cf7812 */ /* 0x008fe200078e3cff */
[C---:B------:R-:W-:Y:S01]  /*a4e0*/  IMAD.WIDE R212, R218.reuse, 0x4, R8 ;  /* 0x00000004dad47825 */ /* 0x040fe200078e0208 */
[----:B------:R-:W-:Y:S03]  /*a4f0*/  STL.64 [R1+0x20d8], R208 ;  /* 0x0020d8d001007387 */ /* 0x000fe60000100a00 */
[C---:B------:R-:W-:Y:S01]  /*a500*/  IMAD.WIDE R214, R218.reuse, 0x4, R2 ;  /* 0x00000004dad67825 */ /* 0x040fe200078e0202 */
[----:B------:R3:W-:Y:S03]  /*a510*/  LDGSTS.E [R207+0x5500], [R208.64], !P6 ;  /* 0x05500000d0cf7fae */ /* 0x0007e6000f121844 */
[----:B------:R-:W-:Y:S01]  /*a520*/  IMAD.WIDE R216, R218, 0x4, R4 ;  /* 0x00000004dad87825 */ /* 0x000fe200078e0204 */
[----:B------:R3:W-:Y:S01]  /*a530*/  LDGSTS.E [R207+0x5580], [R210.64], !P6 ;  /* 0x05580000d2cf7fae */ /* 0x0007e2000f121844 */
[----:B------:R-:W-:-:S02]  /*a540*/  ISETP.GE.U32.AND P6, PT, R0, 0x7fffffb9, PT ;  /* 0x7fffffb90000780c */ /* 0x000fc40003fc6070 */
[----:B------:R-:W-:Y:S01]  /*a550*/  IMAD.WIDE R218, R218, 0x4, R6 ;  /* 0x00000004dada7825 */ /* 0x000fe200078e0206 */
[----:B------:R-:W-:Y:S01]  /*a560*/  STL.64 [R1+0x20e0], R210 ;  /* 0x0020e0d201007387 */ /* 0x000fe20000100a00 */
[----:B------:R-:W-:Y:S02]  /*a570*/  IADD3 R0, R19, -0xc, RZ ;  /* 0xfffffff413007810 */ /* 0x000fe40007ffe0ff */
[----:B------:R-:W-:Y:S01]  /*a580*/  IMAD R234, R252, 0x36, RZ ;  /* 0x00000036fcea7824 */ /* 0x000fe200078e02ff */
        /* <DEDUP_REMOVED lines=8> */
[----:B------:R3:W-:Y:S01]  /*a610*/  LDGSTS.E [R207+0x5d00], [R216.64], !P1 ;  /* 0x05d00000d8cf7fae */ /* 0x0007e2000c921844 */
[----:B------:R-:W-:Y:S02]  /*a620*/  IMAD R242, R252, 0x3a, RZ ;  /* 0x0000003afcf27824 */ /* 0x000fe400078e02ff */
[C---:B------:R-:W-:Y:S01]  /*a630*/  IMAD.WIDE R228, R234.reuse, 0x4, R8 ;  /* 0x00000004eae47825 */ /* 0x040fe200078e0208 */
[----:B------:R-:W-:Y:S03]  /*a640*/  STL.64 [R1+0x20f8], R216 ;  /* 0x0020f8d801007387 */ /* 0x000fe60000100a00 */
[----:B------:R-:W-:Y:S01]  /*a650*/  IMAD.WIDE R230, R234, 0x4, R2 ;  /* 0x00000004eae67825 */ /* 0x000fe200078e0202 */
[----:B------:R3:W-:Y:S01]  /*a660*/  LDGSTS.E [R207+0x5d80], [R218.64], !P1 ;  /* 0x05d80000dacf7fae */ /* 0x0007e2000c921844 */
[----:B------:R-:W-:-:S03]  /*a670*/  ISETP.GE.U32.AND P1, PT, R0, 0x7fffffb5, PT ;  /* 0x7fffffb50000780c */ /* 0x000fc60003f26070 */
[----:B------:R-:W-:Y:S01]  /*a680*/  STL.64 [R1+0x2100], R218 ;  /* 0x002100da01007387 */ /* 0x000fe20000100a00 */
[----:B------:R-:W-:Y:S01]  /*a690*/  IADD3 R0, R19, -0x10, RZ ;  /* 0xfffffff013007810 */ /* 0x000fe20007ffe0ff */
[C---:B------:R-:W-:Y:S02]  /*a6a0*/  IMAD.WIDE R232, R234.reuse, 0x4, R4 ;  /* 0x00000004eae87825 */ /* 0x040fe400078e0204 */
[----:B------:R3:W-:Y:S02]  /*a6b0*/  LDGSTS.E [R207+0x6400], [R220.64], !P2 ;  /* 0x06400000dccf7fae */ /* 0x0007e4000d121844 */
[----:B------:R-:W-:Y:S02]  /*a6c0*/  IMAD.WIDE R234, R234, 0x4, R6 ;  /* 0x00000004eaea7825 */ /* 0x000fe400078e0206 */
[----:B------:R-:W-:Y:S02]  /*a6d0*/  STL.64 [R1+0x2108], R220 ;  /* 0x002108dc01007387 */ /* 0x000fe40000100a00 */
[----:B------:R-:W-:-:S02]  /*a6e0*/  IMAD R250, R252, 0x3e, RZ ;  /* 0x0000003efcfa7824 */ /* 0x000fc400078e02ff */
        /* <DEDUP_REMOVED lines=14> */
[----:B------:R-:W-:Y:S01]  /*a7d0*/  STL.64 [R1+0x2128], R228 ;  /* 0x002128e401007387 */ /* 0x000fe20000100a00 */
[----:B------:R-:W-:-:S03]  /*a7e0*/  IMAD.WIDE R246, R250, 0x4, R2 ;  /* 0x00000004faf67825 */ /* 0x000fc600078e0202 */
[----:B------:R3:W-:Y:S04]  /*a7f0*/  LDGSTS.E [R207+0x6c80], [R230.64], !P0 ;  /* 0x06c80000e6cf7fae */ /* 0x0007e8000c121844 */
        /* <DEDUP_REMOVED lines=9> */
[----:B------:R3:W-:Y:S04]  /*a890*/  LDGSTS.E [R207+0x7400], [R236.64], !P4 ;  /* 0x07400000eccf7fae */ /* 0x0007e8000e121844 */
[----:B------:R-:W-:Y:S01]  /*a8a0*/  STL.64 [R1+0x2148], R236 ;  /* 0x002148ec01007387 */ /* 0x000fe20000100a00 */
[----:B--2---:R-:W-:-:S03]  /*a8b0*/  LOP3.LUT R20, R15, 0x1f, RZ, 0xc0, !PT ;  /* 0x0000001f0f147812 */ /* 0x004fc600078ec0ff */
        /* <DEDUP_REMOVED lines=9> */
[----:B------:R-:W-:-:S03]  /*a950*/  IMAD R0, R252, 0x3, RZ ;  /* 0x00000003fc007824 */ /* 0x000fc600078e02ff */
[----:B------:R3:W-:Y:S04]  /*a960*/  LDGSTS.E [R207+0x7c80], [R246.64], !P5 ;  /* 0x07c80000f6cf7fae */ /* 0x0007e8000e921844 */
[----:B------:R-:W-:Y:S04]  /*a970*/  STL.64 [R1+0x2170], R246 ;  /* 0x002170f601007387 */ /* 0x000fe80000100a00 */
[----:B------:R3:W-:Y:S04]  /*a980*/  LDGSTS.E [R207+0x7d00], [R248.64], !P5 ;  /* 0x07d00000f8cf7fae */ /* 0x0007e8000e921844 */
[----:B------:R-:W-:Y:S04]  /*a990*/  STL.64 [R1+0x2178], R248 ;  /* 0x002178f801007387 */ /* 0x000fe80000100a00 */
[----:B------:R3:W-:Y:S04]  /*a9a0*/  LDGSTS.E [R207+0x7d80], [R250.64], !P5 ;  /* 0x07d80000facf7fae */ /* 0x0007e8000e921844 */
[----:B------:R3:W-:Y:S01]  /*a9b0*/  STL [R1+0x22d0], R207 ;  /* 0x0022d0cf01007387 */ /* 0x0007e20000100800 */
[----:B-1----:R-:W-:Y:S01]  /*a9c0*/  IADD3 R14, R19, -0x1c, RZ ;  /* 0xffffffe4130e7810 */ /* 0x002fe20007ffe0ff */
[----:B------:R-:W-:Y:S01]  /*a9d0*/  IMAD.WIDE R26, R0, 0x4, R8 ;  /* 0x00000004001a7825 */ /* 0x000fe200078e0208 */
[----:B---3--:R-:W-:-:S03]  /*a9e0*/  SHF.L.U32 R207, R20, 0x2, RZ ;  /* 0x0000000214cf7819 */ /* 0x008fc600000006ff */
[----:B------:R-:W-:Y:S01]  /*a9f0*/  IMAD.WIDE R24, R0, 0x4, R2 ;  /* 0x0000000400187825 */ /* 0x000fe200078e0202 */
[----:B------:R-:W-:-:S03]  /*aa00*/  LOP3.LUT R18, R207, 0x60, RZ, 0x3c, !PT ;  /* 0x00000060cf127812 */ /* 0x000fc600078e3cff */
[----:B------:R-:W-:Y:S01]  /*aa10*/  IMAD.WIDE R22, R0, 0x4, R4 ;  /* 0x0000000400167825 */ /* 0x000fe200078e0204 */
[----:B------:R-:W-:Y:S01]  /*aa20*/  ISETP.GE.U32.AND P5, PT, R14, 0x7fffffa5, PT ;  /* 0x7fffffa50e00780c */ /* 0x000fe20003fa6070 */
[----:B------:R-:W-:Y:S02]  /*aa30*/  STL.64 [R1+0x2180], R250 ;  /* 0x002180fa01007387 */ /* 0x000fe40000100a00 */
[----:B------:R-:W-:Y:S01]  /*aa40*/  IMAD.WIDE R16, R0, 0x4, R6 ;  /* 0x0000000400107825 */ /* 0x000fe200078e0206 */
[----:B------:R-:W-:Y:S01]  /*aa50*/  IADD3 R0, R19, -0x20, RZ ;  /* 0xffffffe013007810 */ /* 0x000fe20007ffe0ff */
[----:B------:R1:W-:Y:S02]  /*aa60*/  LDGSTS.E [R18+0x600], [R26.64], !P3 ;  /* 0x006000001a127fae */ /* 0x0003e4000d921844 */
[----:B------:R-:W-:Y:S02]  /*aa70*/  IMAD R14, R252, 0x7, RZ ;  /* 0x00000007fc0e7824 */ /* 0x000fe400078e02ff */
[----:B------:R-:W-:Y:S04]  /*aa80*/  STL [R1+0x2480], R207 ;  /* 0x002480cf01007387 */ /* 0x000fe80000100800 */
        /* <DEDUP_REMOVED lines=12> */
[----:B---3--:R-:W-:-:S03]  /*ab50*/  IMAD.WIDE R22, R14, 0x4, R4 ;  /* 0x000000040e167825 */ /* 0x008fc600078e0204 */
[----:B------:R1:W-:Y:S01]  /*ab60*/  LDGSTS.E [R18+0xe00], [R26.64], !P6 ;  /* 0x00e000001a127fae */ /* 0x0003e2000f121844 */
[----:B----4-:R-:W-:Y:S01]  /*ab70*/  IMAD.WIDE R16, R14, 0x4, R6 ;  /* 0x000000040e107825 */ /* 0x010fe200078e0206 */
[----:B------:R-:W-:Y:S02]  /*ab80*/  IADD3 R14, R19, -0x24, RZ ;  /* 0xffffffdc130e7810 */ /* 0x000fe40007ffe0ff */
        /* <DEDUP_REMOVED lines=9> */
[----:B-1----:R-:W-:Y:S02]  /*ac20*/  IMAD.WIDE R22, R0, 0x4, R4 ;  /* 0x0000000400167825 */ /* 0x002fe400078e0204 */
[----:B------:R1:W-:Y:S02]  /*ac30*/  LDGSTS.E [R18+0x1600], [R26.64], !P1 ;  /* 0x016000001a127fae */ /* 0x0003e4000c921844 */
[----:B------:R-:W-:-:S02]  /*ac40*/  IMAD R14, R252, 0xf, RZ ;  /* 0x0000000ffc0e7824 */ /* 0x000fc400078e02ff */
[----:B------:R3:W-:Y:S01]  /*ac50*/  LDGSTS.E [R18+0x1680], [R24.64], !P1 ;  /* 0x0168000018127fae */ /* 0x0007e2000c921844 */
[----:B--2---:R-:W-:Y:S01]  /*ac60*/  IMAD.WIDE R16, R0, 0x4, R6 ;  /* 0x0000000400107825 */ /* 0x004fe200078e0206 */
[----:B------:R-:W-:Y:S02]  /*ac70*/  IADD3 R0, R19, -0x28, RZ ;  /* 0xffffffd813007810 */ /* 0x000fe40007ffe0ff */
        /* <DEDUP_REMOVED lines=103> */
[----:B----4-:R-:W-:-:S03]  /*b2f0*/  IMAD.WIDE R16, R14, 0x4, R6 ;  /* 0x000000040e107825 */ /* 0x010fc600078e0206 */
[----:B------:R2:W-:Y:S04]  /*b300*/  STL.64 [R1+0x328], R24 ;  /* 0x0003281801007387 */ /* 0x0005e80000100a00 */
[----:B------:R2:W-:Y:S01]  /*b310*/  LDGSTS.E [R18+0x4e80], [R24.64], !P1 ;  /* 0x04e8000018127fae */ /* 0x0005e2000c921844 */
[----:B------:R-:W-:Y:S02]  /*b320*/  IMAD R15, R252, 0x2f, RZ ;  /* 0x0000002ffc0f7824 */ /* 0x000fe400078e02ff */
[C---:B-1----:R-:W-:Y:S01]  /*b330*/  IMAD.WIDE R26, R0.reuse, 0x4, R8 ;  /* 0x00000004001a7825 */ /* 0x042fe200078e0208 */
        /* <DEDUP_REMOVED lines=8> */
[----:B--2---:R-:W-:Y:S01]  /*b3c0*/  IMAD.WIDE R16, R0, 0x4, R6 ;  /* 0x0000000400107825 */ /* 0x004fe200078e0206 */
        /* <DEDUP_REMOVED lines=10> */
[----:B-1----:R-:W-:Y:S01]  /*b470*/  IMAD.WIDE R22, R15, 0x4, R4 ;  /* 0x000000040f167825 */ /* 0x002fe200078e0204 */
[----:B------:R-:W-:Y:S01]  /*b480*/  IADD3 R0, R19, -0x4d, RZ ;  /* 0xffffffb313007810 */ /* 0x000fe20007ffe0ff */
[----:B------:R1:W-:Y:S04]  /*b490*/  LDGSTS.E [R18+0x5e00], [R26.64], !P0 ;  /* 0x05e000001a127fae */ /* 0x0003e8000c121844 */
[----:B------:R3:W-:Y:S01]  /*b4a0*/  LDGSTS.E [R18+0x5e80], [R24.64], !P0 ;  /* 0x05e8000018127fae */ /* 0x0007e2000c121844 */
[----:B--2---:R-:W-:-:S03]  /*b4b0*/  IMAD.WIDE R16, R15, 0x4, R6 ;  /* 0x000000040f107825 */ /* 0x004fc600078e0206 */
[----:B------:R2:W-:Y:S04]  /*b4c0*/  LDGSTS.E [R18+0x5f00], [R22.64], !P0 ;  /* 0x05f0000016127fae */ /* 0x0005e8000c121844 */
[----:B------:R4:W-:Y:S01]  /*b4d0*/  LDGSTS.E [R18+0x5f80], [R16.64], !P0 ;  /* 0x05f8000010127fae */ /* 0x0009e2000c121844 */
[----:B------:R-:W-:Y:S01]  /*b4e0*/  ISETP.GE.U32.AND P0, PT, R0, 0x7fffff74, PT ;  /* 0x7fffff740000780c */ /* 0x000fe20003f06070 */
[----:B------:R-:W-:Y:S02]  /*b4f0*/  IMAD R0, R252, 0x33, RZ ;  /* 0x00000033fc007824 */ /* 0x000fe400078e02ff */
[----:B------:R1:W-:Y:S02]  /*b500*/  STL.64 [R1+0x938], R26 ;  /* 0x0009381a01007387 */ /* 0x0003e40000100a00 */
[----:B------:R-:W-:-:S02]  /*b510*/  IMAD.WIDE R30, R0, 0x4, R8 ;  /* 0x00000004001e7825 */ /* 0x000fc400078e0208 */
[----:B------:R3:W-:Y:S02]  /*b520*/  STL.64 [R1+0x940], R24 ;  /* 0x0009401801007387 */ /* 0x0007e40000100a00 */
[----:B------:R-:W-:Y:S02]  /*b530*/  IMAD.WIDE R28, R0, 0x4, R2 ;  /* 0x00000004001c7825 */ /* 0x000fe400078e0202 */
[----:B------:R2:W-:Y:S01]  /*b540*/  STL.64 [R1+0x958], R22 ;  /* 0x0009581601007387 */ /* 0x0005e20000100a00 */
[----:B------:R-:W-:Y:S01]  /*b550*/  IADD3 R14, R19, -0x45, RZ ;  /* 0xffffffbb130e7810 */ /* 0x000fe20007ffe0ff */
[----:B------:R-:W-:Y:S02]  /*b560*/  IMAD R21, R252, 0x3b, RZ ;  /* 0x0000003bfc157824 */ /* 0x000fe400078e02ff */
[C---:B-1----:R-:W-:Y:S01]  /*b570*/  IMAD.WIDE R26, R0.reuse, 0x4, R4 ;  /* 0x00000004001a7825 */ /* 0x042fe200078e0204 */
[----:B------:R4:W-:Y:S03]  /*b580*/  STL.64 [R1+0x960], R16 ;  /* 0x0009601001007387 */ /* 0x0009e60000100a00 */
[----:B---3--:R-:W-:Y:S01]  /*b590*/  IMAD.WIDE R24, R0, 0x4, R6 ;  /* 0x0000000400187825 */ /* 0x008fe200078e0206 */
[----:B------:R1:W-:Y:S03]  /*b5a0*/  STL.64 [R1+0x9b8], R30 ;  /* 0x0009b81e01007387 */ /* 0x0003e60000100a00 */
[----:B--2---:R-:W-:Y:S01]  /*b5b0*/  IMAD R22, R252, 0x37, RZ ;  /* 0x00000037fc167824 */ /* 0x004fe200078e02ff */
[----:B------:R1:W-:Y:S01]  /*b5c0*/  LDGSTS.E [R18+0x6600], [R30.64], !P4 ;  /* 0x066000001e127fae */ /* 0x0003e2000e121844 */
[----:B------:R-:W-:-:S02]  /*b5d0*/  ISETP.GE.U32.AND P1, PT, R14, 0x7fffff7c, PT ;  /* 0x7fffff7c0e00780c */ /* 0x000fc40003f26070 */
[C---:B------:R-:W-:Y:S01]  /*b5e0*/  IMAD.WIDE R34, R22.reuse, 0x4, R8 ;  /* 0x0000000416227825 */ /* 0x040fe200078e0208 */
[----:B----4-:R-:W-:Y:S01]  /*b5f0*/  IADD3 R16, R19, -0x40, RZ ;  /* 0xffffffc013107810 */ /* 0x010fe20007ffe0ff */
[----:B------:R-:W-:Y:S02]  /*b600*/  STL.64 [R1+0x9b0], R28 ;  /* 0x0009b01c01007387 */ /* 0x000fe40000100a00 */
[C---:B------:R-:W-:Y:S02]  /*b610*/  IMAD.WIDE R32, R22.reuse, 0x4, R2 ;  /* 0x0000000416207825 */ /* 0x040fe400078e0202 */
[----:B------:R2:W-:Y:S02]  /*b620*/  LDGSTS.E [R18+0x6680], [R28.64], !P4 ;  /* 0x066800001c127fae */ /* 0x0005e4000e121844 */
[----:B------:R-:W-:Y:S02]  /*b630*/  IMAD.MOV.U32 R14, RZ, RZ, 0x3f ;  /* 0x0000003fff0e7424 */ /* 0x000fe400078e00ff */
[----:B------:R3:W-:Y:S01]  /*b640*/  STL.64 [R1+0x9a8], R26 ;  /* 0x0009a81a01007387 */ /* 0x0007e20000100a00 */
[----:B-1----:R-:W-:-:S03]  /*b650*/  IMAD.WIDE R30, R22, 0x4, R4 ;  /* 0x00000004161e7825 */ /* 0x002fc600078e0204 */
[----:B------:R3:W-:Y:S04]  /*b660*/  LDGSTS.E [R18+0x6700], [R26.64], !P4 ;  /* 0x067000001a127fae */ /* 0x0007e8000e121844 */
[----:B------:R1:W-:Y:S01]  /*b670*/  LDGSTS.E [R18+0x6780], [R24.64], !P4 ;  /* 0x0678000018127fae */ /* 0x0003e2000e121844 */
[----:B------:R-:W-:Y:S01]  /*b680*/  ISETP.GE.U32.AND P4, PT, R16, 0x7fffff81, PT ;  /* 0x7fffff811000780c */ /* 0x000fe20003f86070 */
[C---:B------:R-:W-:Y:S02]  /*b690*/  IMAD.WIDE R16, R21.reuse, 0x4, R2 ;  /* 0x0000000415107825 */ /* 0x040fe400078e0202 */
[----:B------:R1:W-:Y:S02]  /*b6a0*/  STL.64 [R1+0x9d0], R24 ;  /* 0x0009d01801007387 */ /* 0x0003e40000100a00 */
[----:B---3--:R-:W-:-:S02]  /*b6b0*/  IMAD.WIDE R26, R21, 0x4, R8 ;  /* 0x00000004151a7825 */ /* 0x008fc400078e0208 */
[----:B------:R-:W-:Y:S02]  /*b6c0*/  STL.64 [R1+0x9a0], R34 ;  /* 0x0009a02201007387 */ /* 0x000fe40000100a00 */
[----:B--2---:R-:W-:Y:S02]  /*b6d0*/  IMAD.WIDE R28, R22, 0x4, R6 ;  /* 0x00000004161c7825 */ /* 0x004fe400078e0206 */
[----:B------:R-:W-:Y:S01]  /*b6e0*/  STL.64 [R1+0x998], R32 ;  /* 0x0009982001007387 */ /* 0x000fe20000100a00 */
[----:B------:R-:W-:Y:S01]  /*b6f0*/  IADD3 R15, R14, c[0x0][0x180], RZ ;  /* 0x000060000e0f7a10 */ /* 0x000fe20007ffe0ff */
[C---:B-1----:R-:W-:Y:S02]  /*b700*/  IMAD.WIDE R24, R21.reuse, 0x4, R4 ;  /* 0x0000000415187825 */ /* 0x042fe400078e0204 */
[----:B------:R-:W-:Y:S02]  /*b710*/  STL.64 [R1+0x990], R26 ;  /* 0x0009901a01007387 */ /* 0x000fe40000100a00 */
[----:B------:R-:W-:-:S02]  /*b720*/  IMAD.WIDE R22, R21, 0x4, R6 ;  /* 0x0000000415167825 */ /* 0x000fc400078e0206 */
[----:B------:R-:W-:Y:S04]  /*b730*/  STL.64 [R1+0x9e0], R30 ;  /* 0x0009e01e01007387 */ /* 0x000fe80000100a00 */
[----:B------:R-:W-:Y:S04]  /*b740*/  STL.64 [R1+0x988], R16 ;  /* 0x0009881001007387 */ /* 0x000fe80000100a00 */
[----:B------:R1:W-:Y:S04]  /*b750*/  LDGSTS.E [R18+0x6e00], [R34.64], !P5 ;  /* 0x06e0000022127fae */ /* 0x0003e8000e921844 */
[----:B------:R2:W-:Y:S04]  /*b760*/  STL.64 [R1+0x9d8], R28 ;  /* 0x0009d81c01007387 */ /* 0x0005e80000100a00 */
[----:B------:R2:W-:Y:S04]  /*b770*/  LDGSTS.E [R18+0x6e80], [R32.64], !P5 ;  /* 0x06e8000020127fae */ /* 0x0005e8000e921844 */
[----:B------:R4:W-:Y:S04]  /*b780*/  STL.64 [R1+0x9c8], R24 ;  /* 0x0009c81801007387 */ /* 0x0009e80000100a00 */
[----:B------:R1:W-:Y:S04]  /*b790*/  LDGSTS.E [R18+0x6f00], [R30.64], !P5 ;  /* 0x06f000001e127fae */ /* 0x0003e8000e921844 */
[----:B------:R1:W-:Y:S04]  /*b7a0*/  STL.64 [R1+0x9c0], R22 ;  /* 0x0009c01601007387 */ /* 0x0003e80000100a00 */
[----:B------:R2:W-:Y:S01]  /*b7b0*/  LDGSTS.E [R18+0x6f80], [R28.64], !P5 ;  /* 0x06f800001c127fae */ /* 0x0005e2000e921844 */
[----:B------:R-:W-:-:S03]  /*b7c0*/  ISETP.GT.AND P5, PT, R15, 0x3f, PT ;  /* 0x0000003f0f00780c */ /* 0x000fc60003fa4270 */
[----:B------:R1:W-:Y:S04]  /*b7d0*/  LDGSTS.E [R18+0x7600], [R26.64], !P3 ;  /* 0x076000001a127fae */ /* 0x0003e8000d921844 */
[----:B------:R-:W3:Y:S04]  /*b7e0*/  LDL.LU R21, [R1+0x560] ;  /* 0x0005600001157983 */ /* 0x000ee80000300800 */
[----:B------:R1:W-:Y:S04]  /*b7f0*/  LDGSTS.E [R18+0x7680], [R16.64], !P3 ;  /* 0x0768000010127fae */ /* 0x0003e8000d921844 */
[----:B------:R-:W3:Y:S01]  /*b800*/  LDL.LU R15, [R1+0x568] ;  /* 0x00056800010f7983 */ /* 0x000ee20000300800 */
[----:B------:R-:W-:Y:S01]  /*b810*/  IADD3 R14, R19, -0x51, RZ ;  /* 0xffffffaf130e7810 */ /* 0x000fe20007ffe0ff */
[----:B--2---:R-:W-:-:S02]  /*b820*/  IMAD R28, R252, 0x3f, RZ ;  /* 0x0000003ffc1c7824 */ /* 0x004fc400078e02ff */
[----:B------:R4:W-:Y:S04]  /*b830*/  LDGSTS.E [R18+0x7700], [R24.64], !P3 ;  /* 0x0770000018127fae */ /* 0x0009e8000d921844 */
[----:B-1----:R-:W2:Y:S04]  /*b840*/  LDL.LU R16, [R1+0x55c] ;  /* 0x00055c0001107983 */ /* 0x002ea80000300800 */
[----:B------:R-:W2:Y:S01]  /*b850*/  LDL.LU R17, [R1+0x558] ;  /* 0x0005580001117983 */ /* 0x000ea20000300800 */
[----:B------:R-:W-:-:S03]  /*b860*/  SEL R0, RZ, 0x4, !P5 ;  /* 0x00000004ff007807 */ /* 0x000fc60006800000 */
[----:B------:R1:W-:Y:S01]  /*b870*/  LDGSTS.E [R18+0x7780], [R22.64], !P3 ;  /* 0x0778000016127fae */ /* 0x0003e2000d921844 */
[----:B------:R-:W-:Y:S01]  /*b880*/  ISETP.GE.AND P3, PT, R20, c[0x0][0x180], PT ;  /* 0x0000600014007a0c */ /* 0x000fe20003f66270 */
[----:B------:R-:W-:Y:S01]  /*b890*/  IMAD.WIDE R26, R28, 0x4, R8 ;  /* 0x000000041c1a7825 */ /* 0x000fe200078e0208 */
[----:B------:R-:W-:Y:S02]  /*b8a0*/  ISETP.GE.U32.AND P5, PT, R14, 0x7fffff70, PT ;  /* 0x7fffff700e00780c */ /* 0x000fe40003fa6070 */
[----:B------:R-:W2:Y:S01]  /*b8b0*/  LDL.LU R14, [R1+0x554] ;  /* 0x00055400010e7983 */ /* 0x000ea20000300800 */
[----:B----4-:R-:W-:-:S03]  /*b8c0*/  IMAD.WIDE R24, R28, 0x4, R2 ;  /* 0x000000041c187825 */ /* 0x010fc600078e0202 */
[----:B------:R-:W-:Y:S01]  /*b8d0*/  STL [R1+0x2484], R19 ;  /* 0x0024841301007387 */ /* 0x000fe20000100800 */
[----:B-1----:R-:W-:-:S03]  /*b8e0*/  LOP3.LUT R22, R20, 0x20, RZ, 0xfc, !PT ;  /* 0x0000002014167812 */ /* 0x002fc600078efcff */
[----:B------:R-:W-:Y:S01]  /*b8f0*/  STL.64 [R1+0x2188], R8 ;  /* 0x0021880801007387 */ /* 0x000fe20000100a00 */
[----:B------:R-:W-:Y:S02]  /*b900*/  SEL R20, R0, RZ, !P3 ;  /* 0x000000ff00147207 */ /* 0x000fe40005800000 */
[----:B------:R-:W-:Y:S01]  /*b910*/  ISETP.GE.AND P3, PT, R22, c[0x0][0x180], PT ;  /* 0x0000600016007a0c */ /* 0x000fe20003f66270 */
[----:B------:R1:W-:Y:S01]  /*b920*/  STL.64 [R1+0x2190], R2 ;  /* 0x0021900201007387 */ /* 0x0003e20000100a00 */
[----:B------:R-:W-:-:S03]  /*b930*/  IMAD.WIDE R22, R28, 0x4, R4 ;  /* 0x000000041c167825 */ /* 0x000fc600078e0204 */
[----:B------:R4:W-:Y:S04]  /*b940*/  STL.64 [R1+0x980], R26 ;  /* 0x0009801a01007387 */ /* 0x0009e80000100a00 */
[----:B------:R-:W-:Y:S01]  /*b950*/  STL.64 [R1+0x2198], R4 ;  /* 0x0021980401007387 */ /* 0x000fe20000100a00 */
[----:B-1----:R-:W-:-:S03]  /*b960*/  IMAD.WIDE R2, R28, 0x4, R6 ;  /* 0x000000041c027825 */ /* 0x002fc600078e0206 */
[----:B------:R1:W-:Y:S04]  /*b970*/  STL.64 [R1+0x978], R24 ;  /* 0x0009781801007387 */ /* 0x0003e80000100a00 */
[----:B------:R-:W-:Y:S04]  /*b980*/  STL.64 [R1+0x21a0], R6 ;  /* 0x0021a00601007387 */ /* 0x000fe80000100a00 */
[----:B------:R1:W-:Y:S04]  /*b990*/  STL.64 [R1+0x970], R22 ;  /* 0x0009701601007387 */ /* 0x0003e80000100a00 */
[----:B------:R3:W-:Y:S04]  /*b9a0*/  STL.64 [R1+0x968], R2 ;  /* 0x0009680201007387 */ /* 0x0007e80000100a00 */
[----:B------:R1:W-:Y:S04]  /*b9b0*/  STL [R1+0x23a0], R18 ;  /* 0x0023a01201007387 */ /* 0x0003e80000100800 */
[----:B------:R-:W2:Y:S04]  /*b9c0*/  LDL.LU R47, [R1+0x550] ;  /* 0x00055000012f7983 */ /* 0x000ea80000300800 */
        /* <DEDUP_REMOVED lines=17> */
[----:B------:R4:W-:Y:S04]  /*bae0*/  LDGSTS.E [R18+0x7e00], [R26.64], !P4 ;  /* 0x07e000001a127fae */ /* 0x0009e8000e121844 */
[----:B------:R-:W2:Y:S04]  /*baf0*/  LDL.LU R29, [R1+0x508] ;  /* 0x00050800011d7983 */ /* 0x000ea80000300800 */
[----:B------:R1:W-:Y:S04]  /*bb00*/  LDGSTS.E [R18+0x7e80], [R24.64], !P4 ;  /* 0x07e8000018127fae */ /* 0x0003e8000e121844 */
[----:B----4-:R-:W4:Y:S04]  /*bb10*/  LDL.LU R26, [R1+0x504] ;  /* 0x00050400011a7983 */ /* 0x010f280000300800 */
[----:B------:R-:W4:Y:S04]  /*bb20*/  LDL.LU R27, [R1+0x500] ;  /* 0x00050000011b7983 */ /* 0x000f280000300800 */
[----:B-1----:R-:W4:Y:S04]  /*bb30*/  LDL.LU R24, [R1+0x4fc] ;  /* 0x0004fc0001187983 */ /* 0x002f280000300800 */
[----:B------:R1:W-:Y:S04]  /*bb40*/  LDGSTS.E [R18+0x7f00], [R22.64], !P4 ;  /* 0x07f0000016127fae */ /* 0x0003e8000e121844 */
[----:B------:R-:W4:Y:S01]  /*bb50*/  LDL.LU R25, [R1+0x4f8] ;  /* 0x0004f80001197983 */ /* 0x000f220000300800 */
[----:B------:R-:W-:-:S03]  /*bb60*/  SEL R0, R0, RZ, !P3 ;  /* 0x000000ff00007207 */ /* 0x000fc60005800000 */
[----:B------:R3:W-:Y:S04]  /*bb70*/  LDGSTS.E [R18+0x7f80], [R2.64], !P4 ;  /* 0x07f8000002127fae */ /* 0x0007e8000e121844 */
[----:B-1----:R-:W4:Y:S04]  /*bb80*/  LDL.LU R22, [R1+0x4f4] ;  /* 0x0004f40001167983 */ /* 0x002f280000300800 */
[----:B------:R-:W4:Y:S01]  /*bb90*/  LDL.LU R23, [R1+0x4f0] ;  /* 0x0004f00001177983 */ /* 0x000f220000300800 */
[----:B------:R-:W-:-:S03]  /*bba0*/  ISETP.NE.U32.AND P3, PT, R20, RZ, PT ;  /* 0x000000ff1400720c */ /* 0x000fc60003f65070 */
[----:B------:R-:W4:Y:S01]  /*bbb0*/  LDL.LU R20, [R1+0x4ec] ;  /* 0x0004ec0001147983 */ /* 0x000f220000300800 */
[----:B---3--:R-:W-:Y:S02]  /*bbc0*/  IMAD R3, R21, c[0x0][0x190], RZ ;  /* 0x0000640015037a24 */ /* 0x008fe400078e02ff */
[----:B--2---:R-:W-:Y:S01]  /*bbd0*/  IMAD R229, R16, c[0x0][0x190], RZ ;  /* 0x0000640010e57a24 */ /* 0x004fe200078e02ff */
[----:B------:R-:W2:Y:S01]  /*bbe0*/  LDL.LU R21, [R1+0x4e8] ;  /* 0x0004e80001157983 */ /* 0x000ea20000300800 */
[----:B------:R-:W-:-:S03]  /*bbf0*/  IMAD R203, R17, c[0x0][0x190], RZ ;  /* 0x0000640011cb7a24 */ /* 0x000fc600078e02ff */
[----:B------:R-:W3:Y:S04]  /*bc00*/  LDL.LU R16, [R1+0x4e4] ;  /* 0x0004e40001107983 */ /* 0x000ee80000300800 */
[----:B------:R-:W3:Y:S01]  /*bc10*/  LDL.LU R17, [R1+0x4e0] ;  /* 0x0004e00001117983 */ /* 0x000ee20000300800 */
[----:B------:R-:W-:Y:S02]  /*bc20*/  IMAD R202, R14, c[0x0][0x190], RZ ;  /* 0x000064000eca7a24 */ /* 0x000fe400078e02ff */
[----:B------:R-:W-:Y:S01]  /*bc30*/  IMAD R139, R47, c[0x0][0x190], RZ ;  /* 0x000064002f8b7a24 */ /* 0x000fe200078e02ff */
[----:B------:R-:W3:Y:S01]  /*bc40*/  LDL.LU R14, [R1+0x4dc] ;  /* 0x0004dc00010e7983 */ /* 0x000ee20000300800 */
[----:B------:R-:W-:Y:S02]  /*bc50*/  IMAD R138, R44, c[0x0][0x190], RZ ;  /* 0x000064002c8a7a24 */ /* 0x000fe400078e02ff */
[----:B------:R-:W-:-:S02]  /*bc60*/  IMAD R77, R45, c[0x0][0x190], RZ ;  /* 0x000064002d4d7a24 */ /* 0x000fc400078e02ff */
[----:B------:R-:W-:Y:S02]  /*bc70*/  IMAD R2, R43, c[0x0][0x190], RZ ;  /* 0x000064002b027a24 */ /* 0x000fe400078e02ff */
[----:B------:R-:W-:Y:S02]  /*bc80*/  IMAD R76, R42, c[0x0][0x190], RZ ;  /* 0x000064002a4c7a24 */ /* 0x000fe400078e02ff */
[----:B------:R-:W-:Y:S01]  /*bc90*/  IMAD R199, R40, c[0x0][0x190], RZ ;  /* 0x0000640028c77a24 */ /* 0x000fe200078e02ff */
[----:B------:R1:W-:Y:S04]  /*bca0*/  STL [R1+0x540], R2 ;  /* 0x0005400201007387 */ /* 0x0003e80000100800 */
[----:B------:R-:W3:Y:S04]  /*bcb0*/  LDL.LU R46, [R1+0x4d8] ;  /* 0x0004d800012e7983 */ /* 0x000ee80000300800 */
[----:B------:R-:W3:Y:S04]  /*bcc0*/  LDL.LU R47, [R1+0x4d4] ;  /* 0x0004d400012f7983 */ /* 0x000ee80000300800 */
[----:B------:R-:W3:Y:S01]  /*bcd0*/  LDL.LU R44, [R1+0x4d0] ;  /* 0x0004d000012c7983 */ /* 0x000ee20000300800 */
[----:B------:R-:W-:-:S03]  /*bce0*/  IMAD R198, R41, c[0x0][0x190], RZ ;  /* 0x0000640029c67a24 */ /* 0x000fc600078e02ff */
        /* <DEDUP_REMOVED lines=25> */
[----:B----4-:R-:W-:-:S03]  /*be80*/  IMAD R68, R26, c[0x0][0x190], RZ ;  /* 0x000064001a447a24 */ /* 0x010fc600078e02ff */
[----:B------:R-:W4:Y:S01]  /*be90*/  LDL.LU R30, [R1+0x498] ;  /* 0x00049800011e7983 */ /* 0x000f220000300800 */
[----:B------:R-:W-:-:S03]  /*bea0*/  IMAD R207, R27, c[0x0][0x190], RZ ;  /* 0x000064001bcf7a24 */ /* 0x000fc600078e02ff */
[----:B------:R-:W4:Y:S01]  /*beb0*/  LDL.LU R31, [R1+0x494] ;  /* 0x00049400011f7983 */ /* 0x000f220000300800 */
[----:B------:R-:W-:-:S03]  /*bec0*/  IMAD R187, R24, c[0x0][0x190], RZ ;  /* 0x0000640018bb7a24 */ /* 0x000fc600078e02ff */
[----:B------:R-:W4:Y:S04]  /*bed0*/  LDL.LU R28, [R1+0x490] ;  /* 0x00049000011c7983 */ /* 0x000f280000300800 */
[----:B------:R-:W4:Y:S01]  /*bee0*/  LDL.LU R29, [R1+0x48c] ;  /* 0x00048c00011d7983 */ /* 0x000f220000300800 */
[----:B------:R-:W-:-:S03]  /*bef0*/  IMAD R127, R25, c[0x0][0x190], RZ ;  /* 0x00006400197f7a24 */ /* 0x000fc600078e02ff */
[----:B------:R-:W4:Y:S04]  /*bf00*/  LDL.LU R26, [R1+0x488] ;  /* 0x00048800011a7983 */ /* 0x000f280000300800 */
[----:B------:R-:W4:Y:S01]  /*bf10*/  LDL.LU R27, [R1+0x484] ;  /* 0x00048400011b7983 */ /* 0x000f220000300800 */
[----:B------:R-:W-:-:S03]  /*bf20*/  IMAD R5, R22, c[0x0][0x190], RZ ;  /* 0x0000640016057a24 */ /* 0x000fc600078e02ff */
[----:B------:R-:W4:Y:S01]  /*bf30*/  LDL.LU R24, [R1+0x480] ;  /* 0x0004800001187983 */ /* 0x000f220000300800 */
[----:B------:R-:W-:-:S03]  /*bf40*/  IMAD R4, R23, c[0x0][0x190], RZ ;  /* 0x0000640017047a24 */ /* 0x000fc600078e02ff */
[----:B------:R-:W4:Y:S04]  /*bf50*/  LDL.LU R25, [R1+0x47c] ;  /* 0x00047c0001197983 */ /* 0x000f280000300800 */
[----:B------:R-:W4:Y:S04]  /*bf60*/  LDL.LU R22, [R1+0x478] ;  /* 0x0004780001167983 */ /* 0x000f280000300800 */
[----:B------:R-:W4:Y:S01]  /*bf70*/  LDL.LU R23, [R1+0x474] ;  /* 0x0004740001177983 */ /* 0x000f220000300800 */
[----:B------:R-:W-:-:S03]  /*bf80*/  IMAD R126, R20, c[0x0][0x190], RZ ;  /* 0x00006400147e7a24 */ /* 0x000fc600078e02ff */
[----:B------:R-:W4:Y:S01]  /*bf90*/  LDL.LU R20, [R1+0x470] ;  /* 0x0004700001147983 */ /* 0x000f220000300800 */
[----:B------:R-:W-:Y:S01]  /*bfa0*/  ISETP.NE.U32.AND P4, PT, R0, RZ, PT ;  /* 0x000000ff0000720c */ /* 0x000fe20003f85070 */
[----:B------:R-:W-:Y:S02]  /*bfb0*/  IMAD R15, R15, c[0x0][0x190], RZ ;  /* 0x000064000f0f7a24 */ /* 0x000fe400078e02ff */
[----:B------:R-:W0:Y:S01]  /*bfc0*/  LDGDEPBAR ;  /* 0x00000000000079af */ /* 0x000e220000000000 */
[----:B--2---:R-:W-:-:S03]  /*bfd0*/  IMAD R65, R21, c[0x0][0x190], RZ ;  /* 0x0000640015417a24 */ /* 0x004fc600078e02ff */
[----:B------:R-:W2:Y:S01]  /*bfe0*/  LDL.LU R21, [R1+0x46c] ;  /* 0x00046c0001157983 */ /* 0x000ea20000300800 */
[----:B---3--:R-:W-:-:S03]  /*bff0*/  IMAD R64, R16, c[0x0][0x190], RZ ;  /* 0x0000640010407a24 */ /* 0x008fc600078e02ff */
        /* <DEDUP_REMOVED lines=59> */
[----:B--2---:R-:W-:-:S03]  /*c3b0*/  IMAD R110, R21, c[0x0][0x190], RZ ;  /* 0x00006400156e7a24 */ /* 0x004fc600078e02ff */
[----:B------:R-:W2:Y:S01]  /*c3c0*/  LDL.LU R21, [R1+0x3f0] ;  /* 0x0003f00001157983 */ /* 0x000ea20000300800 */
[----:B---3--:R-:W-:-:S03]  /*c3d0*/  IMAD R49, R16, c[0x0][0x190], RZ ;  /* 0x0000640010317a24 */ /* 0x008fc600078e02ff */
[----:B------:R-:W3:Y:S01]  /*c3e0*/  LDL.LU R16, [R1+0x3ec] ;  /* 0x0003ec0001107983 */ /* 0x000ee20000300800 */
[----:B------:R-:W-:-:S03]  /*c3f0*/  IMAD R48, R17, c[0x0][0x190], RZ ;  /* 0x0000640011307a24 */ /* 0x000fc600078e02ff */
[----:B------:R-:W3:Y:S01]  /*c400*/  LDL.LU R17, [R1+0x3e8] ;  /* 0x0003e80001117983 */ /* 0x000ee20000300800 */
[----:B------:R-:W-:-:S03]  /*c410*/  IMAD R244, R14, c[0x0][0x190], RZ ;  /* 0x000064000ef47a24 */ /* 0x000fc600078e02ff */
[----:B------:R-:W3:Y:S04]  /*c420*/  LDL.LU R14, [R1+0x3e4] ;  /* 0x0003e400010e7983 */ /* 0x000ee80000300800 */
[----:B------:R-:W3:Y:S04]  /*c430*/  LDL.LU R58, [R1+0x3e0] ;  /* 0x0003e000013a7983 */ /* 0x000ee80000300800 */
[----:B------:R-:W3:Y:S04]  /*c440*/  LDL.LU R59, [R1+0x3dc] ;  /* 0x0003dc00013b7983 */ /* 0x000ee80000300800 */
[----:B------:R-:W3:Y:S04]  /*c450*/  LDL.LU R54, [R1+0x3d8] ;  /* 0x0003d80001367983 */ /* 0x000ee80000300800 */
[----:B------:R-:W3:Y:S04]  /*c460*/  LDL.LU R55, [R1+0x3d4] ;  /* 0x0003d40001377983 */ /* 0x000ee80000300800 */
[----:B------:R-:W3:Y:S01]  /*c470*/  LDL.LU R50, [R1+0x3d0] ;  /* 0x0003d00001327983 */ /* 0x000ee20000300800 */
[----:B------:R-:W-:-:S03]  /*c480*/  IMAD R221, R46, c[0x0][0x190], RZ ;  /* 0x000064002edd7a24 */ /* 0x000fc600078e02ff */
[----:B------:R-:W3:Y:S01]  /*c490*/  LDL.LU R51, [R1+0x3cc] ;  /* 0x0003cc0001337983 */ /* 0x000ee20000300800 */
[----:B------:R-:W-:Y:S02]  /*c4a0*/  IMAD R171, R47, c[0x0][0x190], RZ ;  /* 0x000064002fab7a24 */ /* 0x000fe400078e02ff */
[----:B------:R-:W-:Y:S02]  /*c4b0*/  IMAD R170, R44, c[0x0][0x190], RZ ;  /* 0x000064002caa7a24 */ /* 0x000fe400078e02ff */
[----:B------:R-:W-:Y:S02]  /*c4c0*/  IMAD R107, R45, c[0x0][0x190], RZ ;  /* 0x000064002d6b7a24 */ /* 0x000fe400078e02ff */
[----:B------:R-:W-:Y:S02]  /*c4d0*/  IMAD R106, R42, c[0x0][0x190], RZ ;  /* 0x000064002a6a7a24 */ /* 0x000fe400078e02ff */
[----:B------:R-:W-:Y:S02]  /*c4e0*/  IMAD R45, R43, c[0x0][0x190], RZ ;  /* 0x000064002b2d7a24 */ /* 0x000fe400078e02ff */
[----:B------:R-:W-:-:S02]  /*c4f0*/  IMAD R241, R41, c[0x0][0x190], RZ ;  /* 0x0000640029f17a24 */ /* 0x000fc400078e02ff */
[----:B------:R-:W-:Y:S02]  /*c500*/  IMAD R220, R38, c[0x0][0x190], RZ ;  /* 0x0000640026dc7a24 */ /* 0x000fe400078e02ff */
[----:B------:R-:W-:Y:S02]  /*c510*/  IMAD R44, R40, c[0x0][0x190], RZ ;  /* 0x00006400282c7a24 */ /* 0x000fe400078e02ff */
[----:B------:R-:W-:Y:S02]  /*c520*/  IMAD R167, R39, c[0x0][0x190], RZ ;  /* 0x0000640027a77a24 */ /* 0x000fe400078e02ff */
[----:B------:R-:W-:Y:S02]  /*c530*/  IMAD R102, R34, c[0x0][0x190], RZ ;  /* 0x0000640022667a24 */ /* 0x000fe400078e02ff */
[----:B------:R-:W-:Y:S02]  /*c540*/  IMAD R41, R35, c[0x0][0x190], RZ ;  /* 0x0000640023297a24 */ /* 0x000fe400078e02ff */
        /* <DEDUP_REMOVED lines=8> */
[----:B------:R-:W-:-:S03]  /*c5d0*/  IMAD R240, R33, c[0x0][0x190], RZ ;  /* 0x0000640021f07a24 */ /* 0x000fc600078e02ff */
[----:B------:R-:W3:Y:S01]  /*c5e0*/  LDL.LU R39, [R1+0x3ac] ;  /* 0x0003ac0001277983 */ /* 0x000ee20000300800 */
[----:B----4-:R-:W-:Y:S02]  /*c5f0*/  IMAD R217, R30, c[0x0][0x190], RZ ;  /* 0x000064001ed97a24 */ /* 0x010fe400078e02ff */
[----:B------:R-:W-:Y:S02]  /*c600*/  IMAD R163, R31, c[0x0][0x190], RZ ;  /* 0x000064001fa37a24 */ /* 0x000fe400078e02ff */
[----:B------:R-:W-:Y:S02]  /*c610*/  IMAD R162, R28, c[0x0][0x190], RZ ;  /* 0x000064001ca27a24 */ /* 0x000fe400078e02ff */
[----:B------:R-:W-:Y:S02]  /*c620*/  IMAD R99, R29, c[0x0][0x190], RZ ;  /* 0x000064001d637a24 */ /* 0x000fe400078e02ff */
[----:B------:R-:W-:Y:S02]  /*c630*/  IMAD R216, R22, c[0x0][0x190], RZ ;  /* 0x0000640016d87a24 */ /* 0x000fe400078e02ff */
[----:B------:R-:W-:-:S02]  /*c640*/  IMAD R213, R23, c[0x0][0x190], RZ ;  /* 0x0000640017d57a24 */ /* 0x000fc400078e02ff */
[----:B------:R-:W4:Y:S04]  /*c650*/  LDL.LU R23, [R1+0x3a8] ;  /* 0x0003a80001177983 */ /* 0x000f280000300800 */
[----:B------:R-:W4:Y:S04]  /*c660*/  LDL.LU R22, [R1+0x3a4] ;  /* 0x0003a40001167983 */ /* 0x000f280000300800 */
[----:B------:R-:W4:Y:S04]  /*c670*/  LDL.LU R32, [R1+0x3a0] ;  /* 0x0003a00001207983 */ /* 0x000f280000300800 */
        /* <DEDUP_REMOVED lines=14> */
[----:B------:R-:W4:Y:S04]  /*c760*/  LDL.LU R24, [R1+0x380] ;  /* 0x0003800001187983 */ /* 0x000f280000300800 */
[----:B------:R-:W4:Y:S04]  /*c770*/  LDL.LU R25, [R1+0x37c] ;  /* 0x00037c0001197983 */ /* 0x000f280000300800 */
[----:B------:R-:W4:Y:S01]  /*c780*/  LDL.LU R20, [R1+0x378] ;  /* 0x0003780001147983 */ /* 0x000f220000300800 */
[----:B--2---:R-:W-:-:S03]  /*c790*/  IMAD R158, R21, c[0x0][0x190], RZ ;  /* 0x00006400159e7a24 */ /* 0x004fc600078e02ff */
[----:B------:R-:W2:Y:S01]  /*c7a0*/  LDL.LU R21, [R1+0x374] ;  /* 0x0003740001157983 */ /* 0x000ea20000300800 */
[----:B---3--:R-:W-:-:S03]  /*c7b0*/  IMAD R95, R16, c[0x0][0x190], RZ ;  /* 0x00006400105f7a24 */ /* 0x008fc600078e02ff */
[----:B------:R-:W3:Y:S01]  /*c7c0*/  LDL.LU R16, [R1+0x370] ;  /* 0x0003700001107983 */ /* 0x000ee20000300800 */
[----:B------:R-:W-:-:S03]  /*c7d0*/  IMAD R94, R17, c[0x0][0x190], RZ ;  /* 0x00006400115e7a24 */ /* 0x000fc600078e02ff */
[----:B------:R-:W2:Y:S01]  /*c7e0*/  LDL.LU R17, [R1+0x36c] ;  /* 0x00036c0001117983 */ /* 0x000ea20000300800 */
[----:B------:R-:W-:-:S04]  /*c7f0*/  IMAD.WIDE R6, R3, 0x4, R12 ;  /* 0x0000000403067825 */ /* 0x000fc800078e020c */
[----:B------:R-:W-:-:S04]  /*c800*/  IMAD.WIDE R204, R138, 0x4, R10 ;  /* 0x000000048acc7825 */ /* 0x000fc800078e020a */
[----:B------:R-:W-:Y:S02]  /*c810*/  IMAD R212, R14, c[0x0][0x190], RZ ;  /* 0x000064000ed47a24 */ /* 0x000fe400078e02ff */
[----:B------:R-:W2:Y:S01]  /*c820*/  LDL.LU R14, [R1+0x368] ;  /* 0x00036800010e7983 */ /* 0x000ea20000300800 */
[----:B------:R-:W-:Y:S02]  /*c830*/  IMAD R236, R58, c[0x0][0x190], RZ ;  /* 0x000064003aec7a24 */ /* 0x000fe400078e02ff */
[----:B------:R-:W-:-:S04]  /*c840*/  IMAD.WIDE R140, R77, 0x4, R10 ;  /* 0x000000044d8c7825 */ /* 0x000fc800078e020a */
[----:B------:R-:W-:-:S04]  /*c850*/  IMAD.WIDE R78, R76, 0x4, R10 ;  /* 0x000000044c4e7825 */ /* 0x000fc800078e020a */
[----:B------:R-:W-:-:S04]  /*c860*/  IMAD.WIDE R200, R134, 0x4, R10 ;  /* 0x0000000486c87825 */ /* 0x000fc800078e020a */
[----:B------:R-:W-:-:S04]  /*c870*/  IMAD.WIDE R136, R73, 0x4, R10 ;  /* 0x0000000449887825 */ /* 0x000fc800078e020a */
[----:B------:R-:W-:-:S04]  /*c880*/  IMAD.WIDE R74, R72, 0x4, R10 ;  /* 0x00000004484a7825 */ /* 0x000fc800078e020a */
[----:B------:R-:W-:Y:S02]  /*c890*/  IMAD R233, R46, c[0x0][0x190], RZ ;  /* 0x000064002ee97a24 */ /* 0x000fe400078e02ff */
[----:B----4-:R-:W-:Y:S02]  /*c8a0*/  IMAD R82, R29, c[0x0][0x190], RZ ;  /* 0x000064001d527a24 */ /* 0x010fe400078e02ff */
[----:B------:R-:W-:Y:S02]  /*c8b0*/  IMAD R29, R26, c[0x0][0x190], RZ ;  /* 0x000064001a1d7a24 */ /* 0x000fe400078e02ff */
[----:B------:R-:W-:Y:S02]  /*c8c0*/  IMAD R232, R32, c[0x0][0x190], RZ ;  /* 0x0000640020e87a24 */ /* 0x000fe400078e02ff */
[----:B------:R-:W-:Y:S02]  /*c8d0*/  IMAD R0, R24, c[0x0][0x190], RZ ;  /* 0x0000640018007a24 */ /* 0x000fe400078e02ff */
[----:B---3--:R-:W-:-:S02]  /*c8e0*/  IMAD R26, R16, c[0x0][0x190], RZ ;  /* 0x00006400101a7a24 */ /* 0x008fc400078e02ff */
[----:B--2---:R-:W-:Y:S02]  /*c8f0*/  IMAD R18, R17, c[0x0][0x190], RZ ;  /* 0x0000640011127a24 */ /* 0x004fe400078e02ff */
[----:B------:R-:W-:-:S04]  /*c900*/  IMAD.WIDE R16, R3, 0x4, R10 ;  /* 0x0000000403107825 */ /* 0x000fc800078e020a */
[--C-:B-1----:R-:W-:Y:S01]  /*c910*/  IMAD.WIDE R2, R2, 0x4, R10.reuse ;  /* 0x0000000402027825 */ /* 0x102fe200078e020a */
[----:B------:R1:W-:Y:S04]  /*c920*/  STL.64 [R1+0xb20], R16 ;  /* 0x000b201001007387 */ /* 0x0003e80000100a00 */
[----:B------:R2:W-:Y:S04]  /*c930*/  STL.64 [R1+0xb30], R6 ;  /* 0x000b300601007387 */ /* 0x0005e80000100a00 */
[----:B------:R3:W-:Y:S01]  /*c940*/  STL.64 [R1+0xb40], R2 ;  /* 0x000b400201007387 */ /* 0x0007e20000100a00 */
[----:B-1----:R-:W-:-:S04]  /*c950*/  IMAD.WIDE R16, R19, 0x4, R10 ;  /* 0x0000000413107825 */ /* 0x002fc800078e020a */
[--C-:B--2---:R-:W-:Y:S01]  /*c960*/  IMAD.WIDE R6, R207, 0x4, R10.reuse ;  /* 0x00000004cf067825 */ /* 0x104fe200078e020a */
[----:B------:R1:W-:Y:S03]  /*c970*/  STL.64 [R1+0xba0], R16 ;  /* 0x000ba01001007387 */ /* 0x0003e60000100a00 */
[--C-:B---3--:R-:W-:Y:S01]  /*c980*/  IMAD.WIDE R2, R252, 0x4, R10.reuse ;  /* 0x00000004fc027825 */ /* 0x108fe200078e020a */
        /* <DEDUP_REMOVED lines=28> */
[----:B------:R-:W-:Y:S03]  /*cb50*/  STL.64 [R1+0xd48], R16 ;  /* 0x000d481001007387 */ /* 0x000fe60000100a00 */
[--C-:B---3--:R-:W-:Y:S01]  /*cb60*/  IMAD.WIDE R2, R139, 0x4, R10.reuse ;  /* 0x000000048b027825 */ /* 0x108fe200078e020a */
[----:B------:R-:W-:Y:S04]  /*cb70*/  STL.64 [R1+0x1108], R6 ;  /* 0x0011080601007387 */ /* 0x000fe80000100a00 */
[----:B------:R1:W-:Y:S04]  /*cb80*/  STL.64 [R1+0x1118], R2 ;  /* 0x0011180201007387 */ /* 0x0003e80000100a00 */
[----:B------:R-:W-:Y:S04]  /*cb90*/  STL.64 [R1+0x13e0], R204 ;  /* 0x0013e0cc01007387 */ /* 0x000fe80000100a00 */
[----:B------:R-:W-:Y:S01]  /*cba0*/  STL.64 [R1+0x21a8], R204 ;  /* 0x0021a8cc01007387 */ /* 0x000fe20000100a00 */
[----:B-1----:R-:W-:-:S05]  /*cbb0*/  IMAD.WIDE R2, R199, 0x4, R10 ;  /* 0x00000004c7027825 */ /* 0x002fca00078e020a */
        /* <DEDUP_REMOVED lines=8> */
[----:B------:R1:W-:Y:S02]  /*cc40*/  STL.64 [R1+0x1130], R2 ;  /* 0x0011300201007387 */ /* 0x0003e40000100a00 */
        /* <DEDUP_REMOVED lines=9> */
[----:B------:R1:W-:Y:S01]  /*cce0*/  STL.64 [R1+0xf98], R2 ;  /* 0x000f980201007387 */ /* 0x0003e20000100a00 */
[----:B------:R-:W-:-:S03]  /*ccf0*/  IMAD.WIDE R140, R131, 0x4, R10 ;  /* 0x00000004838c7825 */ /* 0x000fc600078e020a */
[----:B------:R-:W-:Y:S01]  /*cd00*/  STL.64 [R1+0x1718], R74 ;  /* 0x0017184a01007387 */ /* 0x000fe20000100a00 */
[----:B------:R-:W-:-:S03]  /*cd10*/  IMAD.WIDE R196, R130, 0x4, R10 ;  /* 0x0000000482c47825 */ /* 0x000fc600078e020a */
[----:B------:R-:W-:Y:S01]  /*cd20*/  STL.64 [R1+0x21d0], R74 ;  /* 0x0021d04a01007387 */ /* 0x000fe20000100a00 */
[----:B-1----:R-:W-:-:S05]  /*cd30*/  IMAD.WIDE R2, R190, 0x4, R10 ;  /* 0x00000004be027825 */ /* 0x002fca00078e020a */
[----:B------:R1:W-:Y:S01]  /*cd40*/  STL.64 [R1+0x1150], R2 ;  /* 0x0011500201007387 */ /* 0x0003e20000100a00 */
[----:B------:R-:W-:-:S03]  /*cd50*/  IMAD.WIDE R132, R69, 0x4, R10 ;  /* 0x0000000445847825 */ /* 0x000fc600078e020a */
[----:B------:R-:W-:Y:S04]  /*cd60*/  STL.64 [R1+0x1160], R140 ;  /* 0x0011608c01007387 */ /* 0x000fe80000100a00 */
[----:B------:R-:W-:Y:S01]  /*cd70*/  STL.64 [R1+0x21e0], R140 ;  /* 0x0021e08c01007387 */ /* 0x000fe20000100a00 */
[----:B-1----:R-:W-:-:S03]  /*cd80*/  IMAD.WIDE R2, R187, 0x4, R10 ;  /* 0x00000004bb027825 */ /* 0x002fc600078e020a */
[----:B------:R-:W-:Y:S04]  /*cd90*/  STL.64 [R1+0x1528], R196 ;  /* 0x001528c401007387 */ /* 0x000fe80000100a00 */
[----:B------:R-:W-:Y:S04]  /*cda0*/  STL.64 [R1+0x21e8], R196 ;  /* 0x0021e8c401007387 */ /* 0x000fe80000100a00 */
[----:B------:R1:W-:Y:S01]  /*cdb0*/  STL.64 [R1+0xfa0], R2 ;  /* 0x000fa00201007387 */ /* 0x0003e20000100a00 */
[----:B------:R-:W-:-:S03]  /*cdc0*/  IMAD.WIDE R70, R68, 0x4, R10 ;  /* 0x0000000444467825 */ /* 0x000fc600078e020a */
        /* <DEDUP_REMOVED lines=11> */
[----:B------:R-:W-:Y:S01]  /*ce80*/  STL.64 [R1+0x1190], R6 ;  /* 0x0011900601007387 */ /* 0x000fe20000100a00 */
[----:B------:R-:W-:-:S03]  /*ce90*/  IMAD.WIDE R74, R123, 0x4, R10 ;  /* 0x000000047b4a7825 */ /* 0x000fc600078e020a */
        /* <DEDUP_REMOVED lines=41> */
[----:B------:R-:W-:Y:S02]  /*d130*/  IMAD R209, R59, c[0x0][0x190], RZ ;  /* 0x000064003bd17a24 */ /* 0x000fe400078e02ff */
[--C-:B------:R-:W-:Y:S01]  /*d140*/  IMAD.WIDE R58, R56, 0x4, R10.reuse ;  /* 0x00000004383a7825 */ /* 0x100fe200078e020a */
        /* <DEDUP_REMOVED lines=15> */
[----:B------:R1:W-:Y:S01]  /*d240*/  STL.64 [R1+0x2268], R180 ;  /* 0x002268b401007387 */ /* 0x0003e20000100a00 */
[----:B------:R-:W-:Y:S02]  /*d250*/  IMAD R155, R54, c[0x0][0x190], RZ ;  /* 0x00006400369b7a24 */ /* 0x000fe400078e02ff */
[----:B------:R-:W-:Y:S01]  /*d260*/  IMAD R154, R55, c[0x0][0x190], RZ ;  /* 0x00006400379a7a24 */ /* 0x000fe200078e02ff */
[----:B------:R2:W-:Y:S01]  /*d270*/  STL.64 [R1+0x10c0], R2 ;  /* 0x0010c00201007387 */ /* 0x0005e20000100a00 */
[----:B------:R-:W-:-:S03]  /*d280*/  IMAD.WIDE R54, R52, 0x4, R10 ;  /* 0x0000000434367825 */ /* 0x000fc600078e020a */
[----:B------:R-:W-:Y:S01]  /*d290*/  STL.64 [R1+0x1668], R116 ;  /* 0x0016687401007387 */ /* 0x000fe20000100a00 */
[----:B------:R-:W-:-:S03]  /*d2a0*/  IMAD.WIDE R242, R111, 0x4, R10 ;  /* 0x000000046ff27825 */ /* 0x000fc600078e020a */
[----:B------:R-:W-:Y:S01]  /*d2b0*/  STL.64 [R1+0x2270], R116 ;  /* 0x0022707401007387 */ /* 0x000fe20000100a00 */
[----:B-1----:R-:W-:-:S04]  /*d2c0*/  IMAD.WIDE R180, R174, 0x4, R10 ;  /* 0x00000004aeb47825 */ /* 0x002fc800078e020a */
[----:B--2---:R-:W-:-:S05]  /*d2d0*/  IMAD.WIDE R2, R175, 0x4, R10 ;  /* 0x00000004af027825 */ /* 0x004fca00078e020a */
[----:B------:R1:W-:Y:S01]  /*d2e0*/  STL.64 [R1+0x10b8], R2 ;  /* 0x0010b80201007387 */ /* 0x0003e20000100a00 */
[----:B------:R-:W-:-:S03]  /*d2f0*/  IMAD.WIDE R176, R110, 0x4, R10 ;  /* 0x000000046eb07825 */ /* 0x000fc600078e020a */
[----:B------:R-:W-:Y:S04]  /*d300*/  STL.64 [R1+0x1740], R54 ;  /* 0x0017403601007387 */ /* 0x000fe80000100a00 */
[----:B------:R-:W-:Y:S04]  /*d310*/  STL.64 [R1+0x2278], R54 ;  /* 0x0022783601007387 */ /* 0x000fe80000100a00 */
[----:B------:R-:W-:Y:S01]  /*d320*/  STL.64 [R1+0x1288], R180 ;  /* 0x001288b401007387 */ /* 0x000fe20000100a00 */
[----:B-1----:R-:W-:-:S03]  /*d330*/  IMAD.WIDE R2, R221, 0x4, R10 ;  /* 0x00000004dd027825 */ /* 0x002fc600078e020a */
[----:B------:R-:W-:Y:S01]  /*d340*/  STL.64 [R1+0x2280], R180 ;  /* 0x002280b401007387 */ /* 0x000fe20000100a00 */
[----:B------:R-:W-:-:S03]  /*d350*/  IMAD.WIDE R112, R49, 0x4, R10 ;  /* 0x0000000431707825 */ /* 0x000fc600078e020a */
[----:B------:R-:W-:Y:S04]  /*d360*/  STL.64 [R1+0x1298], R242 ;  /* 0x001298f201007387 */ /* 0x000fe80000100a00 */
[----:B------:R-:W-:Y:S01]  /*d370*/  STL.64 [R1+0x2288], R242 ;  /* 0x002288f201007387 */ /* 0x000fe20000100a00 */
[----:B------:R-:W-:-:S03]  /*d380*/  IMAD R91, R50, c[0x0][0x190], RZ ;  /* 0x00006400325b7a24 */ /* 0x000fc600078e02ff */
[----:B------:R-:W-:Y:S01]  /*d390*/  STL.64 [R1+0x1670], R176 ;  /* 0x001670b001007387 */ /* 0x000fe20000100a00 */
[----:B------:R-:W-:-:S03]  /*d3a0*/  IMAD R90, R51, c[0x0][0x190], RZ ;  /* 0x00006400335a7a24 */ /* 0x000fc600078e02ff */
[----:B------:R-:W-:Y:S01]  /*d3b0*/  STL.64 [R1+0x2290], R176 ;  /* 0x002290b001007387 */ /* 0x000fe20000100a00 */
[----:B------:R-:W-:-:S03]  /*d3c0*/  IMAD.WIDE R50, R48, 0x4, R10 ;  /* 0x0000000430327825 */ /* 0x000fc600078e020a */
        /* <DEDUP_REMOVED lines=18> */
[----:B------:R-:W-:-:S03]  /*d4f0*/  IMAD.WIDE R46, R44, 0x4, R10 ;  /* 0x000000042c2e7825 */ /* 0x000fc600078e020a */
[----:B------:R-:W-:Y:S04]  /*d500*/  STL.64 [R1+0x22b8], R172 ;  /* 0x0022b8ac01007387 */ /* 0x000fe80000100a00 */
        /* <DEDUP_REMOVED lines=31> */
[----:B------:R-:W-:Y:S04]  /*d700*/  STL.64 [R1+0x22f8], R42 ;  /* 0x0022f82a01007387 */ /* 0x000fe80000100a00 */
[----:B------:R-:W-:Y:S01]  /*d710*/  STL.64 [R1+0x13d8], R62 ;  /* 0x0013d83e01007387 */ /* 0x000fe20000100a00 */
[----:B-1----:R-:W-:-:S03]  /*d720*/  IMAD.WIDE R2, R213, 0x4, R10 ;  /* 0x00000004d5027825 */ /* 0x002fc600078e020a */
[----:B------:R-:W-:Y:S01]  /*d730*/  STL.64 [R1+0x2300], R62 ;  /* 0x0023003e01007387 */ /* 0x000fe20000100a00 */
[----:B------:R-:W-:-:S03]  /*d740*/  IMAD.WIDE R100, R37, 0x4, R10 ;  /* 0x0000000425647825 */ /* 0x000fc600078e020a */
[----:B------:R-:W-:Y:S01]  /*d750*/  STL.64 [R1+0x13d0], R230 ;  /* 0x0013d0e601007387 */ /* 0x000fe20000100a00 */
[----:B------:R-:W-:-:S03]  /*d760*/  IMAD R87, R38, c[0x0][0x190], RZ ;  /* 0x0000640026577a24 */ /* 0x000fc600078e02ff */
[----:B------:R-:W-:Y:S01]  /*d770*/  STL.64 [R1+0x2308], R230 ;  /* 0x002308e601007387 */ /* 0x000fe20000100a00 */
[----:B------:R-:W-:-:S03]  /*d780*/  IMAD R86, R39, c[0x0][0x190], RZ ;  /* 0x0000640027567a24 */ /* 0x000fc600078e02ff */
[----:B------:R-:W-:Y:S01]  /*d790*/  STL.64 [R1+0x16b8], R164 ;  /* 0x0016b8a401007387 */ /* 0x000fe20000100a00 */
[----:B------:R-:W-:-:S03]  /*d7a0*/  IMAD.WIDE R38, R36, 0x4, R10 ;  /* 0x0000000424267825 */ /* 0x000fc600078e020a */
[----:B------:R-:W-:Y:S01]  /*d7b0*/  STL.64 [R1+0x2310], R164 ;  /* 0x002310a401007387 */ /* 0x000fe20000100a00 */
[----:B------:R-:W-:-:S03]  /*d7c0*/  IMAD.WIDE R188, R159, 0x4, R10 ;  /* 0x000000049fbc7825 */ /* 0x000fc600078e020a */
[----:B------:R-:W-:Y:S01]  /*d7d0*/  STL.64 [R1+0x1050], R58 ;  /* 0x0010503a01007387 */ /* 0x000fe20000100a00 */
[----:B------:R-:W-:-:S03]  /*d7e0*/  IMAD.WIDE R226, R158, 0x4, R10 ;  /* 0x000000049ee27825 */ /* 0x000fc600078e020a */
[----:B------:R-:W-:Y:S04]  /*d7f0*/  STL.64 [R1+0x23c8], R58 ;  /* 0x0023c83a01007387 */ /* 0x000fe80000100a00 */
        /* <DEDUP_REMOVED lines=11> */
[----:B------:R-:W-:-:S03]  /*d8b0*/  IMAD.WIDE R24, R212, 0x4, R10 ;  /* 0x00000004d4187825 */ /* 0x000fc600078e020a */
[----:B------:R-:W-:Y:S01]  /*d8c0*/  STL.64 [R1+0x13c0], R226 ;  /* 0x0013c0e201007387 */ /* 0x000fe20000100a00 */
[----:B------:R-:W-:-:S03]  /*d8d0*/  IMAD.WIDE R164, R155, 0x4, R10 ;  /* 0x000000049ba47825 */ /* 0x000fc600078e020a */
[----:B------:R-:W-:Y:S04]  /*d8e0*/  STL.64 [R1+0x2330], R226 ;  /* 0x002330e201007387 */ /* 0x000fe80000100a00 */
[----:B------:R-:W-:Y:S01]  /*d8f0*/  STL.64 [R1+0x16c8], R160 ;  /* 0x0016c8a001007387 */ /* 0x000fe20000100a00 */
[----:B------:R-:W-:-:S03]  /*d900*/  IMAD.WIDE R66, R154, 0x4, R10 ;  /* 0x000000049a427825 */ /* 0x000fc600078e020a */
[----:B------:R-:W-:Y:S04]  /*d910*/  STL.64 [R1+0x2338], R160 ;  /* 0x002338a001007387 */ /* 0x000fe80000100a00 */
[----:B------:R1:W-:Y:S01]  /*d920*/  STL.64 [R1+0x1040], R2 ;  /* 0x0010400201007387 */ /* 0x0003e20000100a00 */
[----:B------:R-:W-:-:S03]  /*d930*/  IMAD.WIDE R222, R91, 0x4, R10 ;  /* 0x000000045bde7825 */ /* 0x000fc600078e020a */
[----:B------:R-:W-:Y:S04]  /*d940*/  STL.64 [R1+0x16d0], R96 ;  /* 0x0016d06001007387 */ /* 0x000fe80000100a00 */
[----:B------:R2:W-:Y:S04]  /*d950*/  STL.64 [R1+0x2340], R96 ;  /* 0x0023406001007387 */ /* 0x0005e80000100a00 */
[----:B------:R-:W-:Y:S04]  /*d960*/  STL.64 [R1+0x1768], R24 ;  /* 0x0017681801007387 */ /* 0x000fe80000100a00 */
[----:B------:R-:W-:Y:S04]  /*d970*/  STL.64 [R1+0x2348], R24 ;  /* 0x0023481801007387 */ /* 0x000fe80000100a00 */
[----:B------:R-:W-:Y:S04]  /*d980*/  STL.64 [R1+0x1038], R164 ;  /* 0x001038a401007387 */ /* 0x000fe80000100a00 */
[----:B------:R-:W-:Y:S04]  /*d990*/  STL.64 [R1+0x2350], R164 ;  /* 0x002350a401007387 */ /* 0x000fe80000100a00 */
[----:B------:R-:W-:Y:S04]  /*d9a0*/  STL.64 [R1+0x13b8], R66 ;  /* 0x0013b84201007387 */ /* 0x000fe80000100a00 */
[----:B------:R-:W-:Y:S04]  /*d9b0*/  STL.64 [R1+0x2358], R66 ;  /* 0x0023584201007387 */ /* 0x000fe80000100a00 */
[----:B------:R-:W-:Y:S04]  /*d9c0*/  STL.64 [R1+0x13b0], R222 ;  /* 0x0013b0de01007387 */ /* 0x000fe80000100a00 */
[----:B------:R-:W-:Y:S04]  /*d9d0*/  STL.64 [R1+0x2360], R222 ;  /* 0x002360de01007387 */ /* 0x000fe80000100a00 */
[----:B------:R-:W3:Y:S01]  /*d9e0*/  LDL.LU R205, [R1+0x540] ;  /* 0x0005400001cd7983 */ /* 0x000ee20000300800 */
[----:B------:R-:W-:-:S02]  /*d9f0*/  IMAD R35, R35, c[0x0][0x190], RZ ;  /* 0x0000640023237a24 */ /* 0x000fc400078e02ff */
[----:B------:R-:W-:-:S04]  /*da00*/  IMAD.WIDE R156, R90, 0x4, R10 ;  /* 0x000000045a9c7825 */ /* 0x000fc800078e020a */
[----:B------:R-:W-:Y:S02]  /*da10*/  IMAD R34, R34, c[0x0][0x190], RZ ;  /* 0x0000640022227a24 */ /* 0x000fe400078e02ff */
[--C-:B-1----:R-:W-:Y:S01]  /*da20*/  IMAD.WIDE R2, R208, 0x4, R10.reuse ;  /* 0x00000004d0027825 */ /* 0x102fe200078e020a */
[----:B------:R-:W-:Y:S03]  /*da30*/  STL.64 [R1+0x16d8], R156 ;  /* 0x0016d89c01007387 */ /* 0x000fe60000100a00 */
[--C-:B------:R-:W-:Y:S01]  /*da40*/  IMAD.WIDE R92, R35, 0x4, R10.reuse ;  /* 0x00000004235c7825 */ /* 0x100fe200078e020a */
[----:B------:R-:W-:Y:S03]  /*da50*/  STL.64 [R1+0x1030], R2 ;  /* 0x0010300201007387 */ /* 0x000fe60000100a00 */
[--C-:B------:R-:W-:Y:S01]  /*da60*/  IMAD.WIDE R16, R34, 0x4, R10.reuse ;  /* 0x0000000422107825 */ /* 0x100fe200078e020a */
[----:B------:R-:W-:Y:S03]  /*da70*/  STL.64 [R1+0x2370], R156 ;  /* 0x0023709c01007387 */ /* 0x000fe60000100a00 */
[--C-:B------:R-:W-:Y:S01]  /*da80*/  IMAD.WIDE R62, R151, 0x4, R10.reuse ;  /* 0x00000004973e7825 */ /* 0x100fe200078e020a */
[----:B------:R-:W-:Y:S03]  /*da90*/  STL.64 [R1+0x16e0], R92 ;  /* 0x0016e05c01007387 */ /* 0x000fe60000100a00 */
[--C-:B------:R-:W-:Y:S01]  /*daa0*/  IMAD.WIDE R192, R150, 0x4, R10.reuse ;  /* 0x0000000496c07825 */ /* 0x100fe200078e020a */
[----:B------:R1:W-:Y:S03]  /*dab0*/  STL.64 [R1+0x2378], R92 ;  /* 0x0023785c01007387 */ /* 0x0003e60000100a00 */
[----:B------:R-:W-:Y:S01]  /*dac0*/  IMAD R206, R33, c[0x0][0x190], RZ ;  /* 0x0000640021ce7a24 */ /* 0x000fe200078e02ff */
[----:B------:R-:W-:Y:S01]  /*dad0*/  STL.64 [R1+0x1770], R16 ;  /* 0x0017701001007387 */ /* 0x000fe20000100a00 */
[----:B------:R-:W-:-:S03]  /*dae0*/  IMAD.WIDE R218, R87, 0x4, R10 ;  /* 0x0000000457da7825 */ /* 0x000fc600078e020a */
[----:B------:R-:W-:Y:S01]  /*daf0*/  STL.64 [R1+0x2380], R16 ;  /* 0x0023801001007387 */ /* 0x000fe20000100a00 */
[----:B------:R-:W-:Y:S02]  /*db00*/  IMAD R23, R23, c[0x0][0x190], RZ ;  /* 0x0000640017177a24 */ /* 0x000fe400078e02ff */
[--C-:B------:R-:W-:Y:S01]  /*db10*/  IMAD.WIDE R152, R86, 0x4, R10.reuse ;  /* 0x0000000456987825 */ /* 0x100fe200078e020a */
[----:B------:R-:W-:Y:S04]  /*db20*/  STL.64 [R1+0x1028], R62 ;  /* 0x0010283e01007387 */ /* 0x000fe80000100a00 */
[----:B------:R-:W-:Y:S01]  /*db30*/  STL.64 [R1+0x2388], R62 ;  /* 0x0023883e01007387 */ /* 0x000fe20000100a00 */
[----:B------:R-:W-:Y:S02]  /*db40*/  IMAD R22, R22, c[0x0][0x190], RZ ;  /* 0x0000640016167a24 */ /* 0x000fe400078e02ff */
[----:B--2---:R-:W-:Y:S01]  /*db50*/  IMAD.WIDE R96, R206, 0x4, R10 ;  /* 0x00000004ce607825 */ /* 0x004fe200078e020a */
[----:B------:R-:W-:Y:S04]  /*db60*/  STL.64 [R1+0x13a8], R192 ;  /* 0x0013a8c001007387 */ /* 0x000fe80000100a00 */
[----:B------:R-:W-:Y:S01]  /*db70*/  STL.64 [R1+0x2390], R192 ;  /* 0x002390c001007387 */ /* 0x000fe20000100a00 */
[----:B------:R-:W-:-:S02]  /*db80*/  IMAD R147, R30, c[0x0][0x190], RZ ;  /* 0x000064001e937a24 */ /* 0x000fc400078e02ff */
[--C-:B------:R-:W-:Y:S01]  /*db90*/  IMAD.WIDE R88, R23, 0x4, R10.reuse ;  /* 0x0000000417587825 */ /* 0x100fe200078e020a */
[----:B------:R-:W-:Y:S04]  /*dba0*/  STL.64 [R1+0x1380], R218 ;  /* 0x001380da01007387 */ /* 0x000fe80000100a00 */
[----:B------:R-:W-:Y:S01]  /*dbb0*/  STL.64 [R1+0x2398], R218 ;  /* 0x002398da01007387 */ /* 0x000fe20000100a00 */
[----:B------:R-:W-:Y:S02]  /*dbc0*/  IMAD R146, R31, c[0x0][0x190], RZ ;  /* 0x000064001f927a24 */ /* 0x000fe400078e02ff */
[----:B------:R-:W-:Y:S01]  /*dbd0*/  IMAD.WIDE R32, R22, 0x4, R10 ;  /* 0x0000000416207825 */ /* 0x000fe200078e020a */
[----:B------:R-:W-:Y:S04]  /*dbe0*/  STL.64 [R1+0x16e8], R152 ;  /* 0x0016e89801007387 */ /* 0x000fe80000100a00 */
[----:B------:R-:W-:Y:S01]  /*dbf0*/  STL.64 [R1+0x23a8], R152 ;  /* 0x0023a89801007387 */ /* 0x000fe20000100a00 */
[----:B------:R-:W-:-:S02]  /*dc00*/  IMAD R83, R28, c[0x0][0x190], RZ ;  /* 0x000064001c537a24 */ /* 0x000fc400078e02ff */
[--C-:B------:R-:W-:Y:S01]  /*dc10*/  IMAD.WIDE R104, R147, 0x4, R10.reuse ;  /* 0x0000000493687825 */ /* 0x100fe200078e020a */
[----:B------:R-:W-:Y:S04]  /*dc20*/  STL.64 [R1+0x1020], R96 ;  /* 0x0010206001007387 */ /* 0x000fe80000100a00 */
[----:B------:R2:W-:Y:S01]  /*dc30*/  STL.64 [R1+0x23b0], R96 ;  /* 0x0023b06001007387 */ /* 0x0005e20000100a00 */
[----:B------:R-:W-:-:S03]  /*dc40*/  IMAD.WIDE R70, R146, 0x4, R10 ;  /* 0x0000000492467825 */ /* 0x000fc600078e020a */
        /* <DEDUP_REMOVED lines=12> */
[----:B------:R-:W-:Y:S01]  /*dd10*/  STL.64 [R1+0x23d8], R70 ;  /* 0x0023d84601007387 */ /* 0x000fe20000100a00 */
[----:B------:R-:W-:-:S03]  /*dd20*/  IMAD R142, R20, c[0x0][0x190], RZ ;  /* 0x00006400148e7a24 */ /* 0x000fc600078e02ff */
        /* <DEDUP_REMOVED lines=13> */
[----:B------:R-:W-:-:S03]  /*de00*/  IMAD.WIDE R210, R26, 0x4, R10 ;  /* 0x000000041ad27825 */ /* 0x000fc600078e020a */
[----:B------:R-:W-:Y:S04]  /*de10*/  STL.64 [R1+0x1010], R38 ;  /* 0x0010102601007387 */ /* 0x000fe80000100a00 */
[----:B------:R-:W-:Y:S04]  /*de20*/  STL.64 [R1+0x2400], R38 ;  /* 0x0024002601007387 */ /* 0x000fe80000100a00 */
[----:B------:R-:W-:Y:S04]  /*de30*/  STL.64 [R1+0x1788], R20 ;  /* 0x0017881401007387 */ /* 0x000fe80000100a00 */
[----:B------:R4:W-:Y:S01]  /*de40*/  STL.64 [R1+0x2408], R20 ;  /* 0x0024081401007387 */ /* 0x0009e20000100a00 */
[----:B------:R-:W-:-:S03]  /*de50*/  IMAD R14, R14, c[0x0][0x190], RZ ;  /* 0x000064000e0e7a24 */ /* 0x000fc600078e02ff */
[----:B------:R-:W-:Y:S01]  /*de60*/  STL.64 [R1+0x1008], R234 ;  /* 0x001008ea01007387 */ /* 0x000fe20000100a00 */
[----:B------:R-:W-:-:S03]  /*de70*/  IMAD.WIDE R144, R18, 0x4, R10 ;  /* 0x0000000412907825 */ /* 0x000fc600078e020a */
[----:B------:R-:W-:Y:S04]  /*de80*/  STL.64 [R1+0x2410], R234 ;  /* 0x002410ea01007387 */ /* 0x000fe80000100a00 */
[----:B------:R-:W-:Y:S01]  /*de90*/  STL.64 [R1+0x1338], R196 ;  /* 0x001338c401007387 */ /* 0x000fe20000100a00 */
[----:B-1----:R-:W-:-:S03]  /*dea0*/  IMAD.WIDE R92, R19, 0x4, R12 ;  /* 0x00000004135c7825 */ /* 0x002fc600078e020c */
[----:B------:R-:W-:Y:S01]  /*deb0*/  STL.64 [R1+0x2418], R196 ;  /* 0x002418c401007387 */ /* 0x000fe20000100a00 */
[----:B------:R-:W-:-:S03]  /*dec0*/  IMAD.WIDE R80, R14, 0x4, R10 ;  /* 0x000000040e507825 */ /* 0x000fc600078e020a */
[----:B------:R-:W-:Y:S04]  /*ded0*/  STL.64 [R1+0x1330], R210 ;  /* 0x001330d201007387 */ /* 0x000fe80000100a00 */
[----:B------:R1:W-:Y:S01]  /*dee0*/  STL.64 [R1+0x2420], R210 ;  /* 0x002420d201007387 */ /* 0x0003e20000100a00 */
[----:B------:R-:W-:-:S04]  /*def0*/  IMAD.WIDE R6, R252, 0x4, R12 ;  /* 0x00000004fc067825 */ /* 0x000fc800078e020c */
[----:B--2---:R-:W-:-:S04]  /*df00*/  IMAD.WIDE R96, R248, 0x4, R12 ;  /* 0x00000004f8607825 */ /* 0x004fc800078e020c */
[----:B----4-:R-:W-:-:S04]  /*df10*/  IMAD.WIDE R20, R244, 0x4, R12 ;  /* 0x00000004f4147825 */ /* 0x010fc800078e020c */
[----:B------:R-:W-:-:S04]  /*df20*/  IMAD.WIDE R218, R241, 0x4, R12 ;  /* 0x00000004f1da7825 */ /* 0x000fc800078e020c */
        /* <DEDUP_REMOVED lines=12> */
[----:B-1----:R-:W-:-:S04]  /*dff0*/  IMAD.WIDE R210, R194, 0x4, R12 ;  /* 0x00000004c2d27825 */ /* 0x002fc800078e020c */
[----:B---3--:R-:W-:-:S05]  /*e000*/  IMAD.WIDE R2, R205, 0x4, R12 ;  /* 0x00000004cd027825 */ /* 0x008fca00078e020c */
[----:B------:R1:W-:Y:S04]  /*e010*/  STL.64 [R1+0xb38], R2 ;  /* 0x000b380201007387 */ /* 0x0003e80000100a00 */
[----:B------:R-:W2:Y:S04]  /*e020*/  LDL.LU R19, [R1+0x2484] ;  /* 0x0024840001137983 */ /* 0x000ea80000300800 */
[----:B------:R-:W-:Y:S01]  /*e030*/  STL.64 [R1+0x16f8], R144 ;  /* 0x0016f89001007387 */ /* 0x000fe20000100a00 */
[----:B-1----:R-:W-:-:S03]  /*e040*/  IMAD.WIDE R2, R207, 0x4, R12 ;  /* 0x00000004cf027825 */ /* 0x002fc600078e020c */
[----:B------:R1:W-:Y:S04]  /*e050*/  STL.64 [R1+0x2428], R144 ;  /* 0x0024289001007387 */ /* 0x0003e80000100a00 */
[----:B------:R-:W3:Y:S04]  /*e060*/  LDL.LU R207, [R1+0x2480] ;  /* 0x0024800001cf7983 */ /* 0x000ee80000300800 */
[----:B------:R-:W-:Y:S04]  /*e070*/  STL.64 [R1+0xb98], R92 ;  /* 0x000b985c01007387 */ /* 0x000fe80000100a00 */
[----:B------:R-:W-:Y:S04]  /*e080*/  STL.64 [R1+0x1780], R80 ;  /* 0x0017805001007387 */ /* 0x000fe80000100a00 */
[----:B------:R4:W-:Y:S01]  /*e090*/  STL.64 [R1+0xbb8], R2 ;  /* 0x000bb80201007387 */ /* 0x0009e20000100a00 */
[----:B-1----:R-:W-:-:S03]  /*e0a0*/  IMAD.WIDE R144, R245, 0x4, R12 ;  /* 0x00000004f5907825 */ /* 0x002fc600078e020c */
[----:B------:R-:W-:Y:S04]  /*e0b0*/  STL.64 [R1+0x2430], R80 ;  /* 0x0024305001007387 */ /* 0x000fe80000100a00 */
[----:B------:R-:W-:Y:S01]  /*e0c0*/  STL.64 [R1+0xbb0], R6 ;  /* 0x000bb00601007387 */ /* 0x000fe20000100a00 */
[----:B----4-:R-:W-:-:S05]  /*e0d0*/  IMAD.WIDE R2, R249, 0x4, R12 ;  /* 0x00000004f9027825 */ /* 0x010fca00078e020c */
[----:B------:R1:W-:Y:S04]  /*e0e0*/  STL.64 [R1+0xba8], R2 ;  /* 0x000ba80201007387 */ /* 0x0003e80000100a00 */
[----:B------:R-:W-:Y:S04]  /*e0f0*/  STL.64 [R1+0xb48], R96 ;  /* 0x000b486001007387 */ /* 0x000fe80000100a00 */
[----:B------:R-:W-:Y:S01]  /*e100*/  STL.64 [R1+0xb28], R144 ;  /* 0x000b289001007387 */ /* 0x000fe20000100a00 */
[----:B-1----:R-:W-:-:S03]  /*e110*/  IMAD.WIDE R2, R240, 0x4, R12 ;  /* 0x00000004f0027825 */ /* 0x002fc600078e020c */
[----:B------:R-:W-:Y:S04]  /*e120*/  STL.64 [R1+0x2478], R144 ;  /* 0x0024789001007387 */ /* 0x000fe80000100a00 */
[----:B------:R1:W-:Y:S04]  /*e130*/  STL.64 [R1+0xad0], R2 ;  /* 0x000ad00201007387 */ /* 0x0003e80000100a00 */
        /* <DEDUP_REMOVED lines=9> */
[----:B-1----:R-:W-:-:S03]  /*e1d0*/  IMAD.WIDE R2, R229, 0x4, R12 ;  /* 0x00000004e5027825 */ /* 0x002fc600078e020c */
[----:B------:R-:W-:Y:S04]  /*e1e0*/  STL.64 [R1+0xab0], R66 ;  /* 0x000ab04201007387 */ /* 0x000fe80000100a00 */
[----:B------:R-:W-:Y:S04]  /*e1f0*/  STL.64 [R1+0x2460], R66 ;  /* 0x0024604201007387 */ /* 0x000fe80000100a00 */
[----:B------:R1:W-:Y:S04]  /*e200*/  STL.64 [R1+0xaa8], R2 ;  /* 0x000aa80201007387 */ /* 0x0003e80000100a00 */
[----:B------:R-:W-:Y:S04]  /*e210*/  STL.64 [R1+0xac0], R192 ;  /* 0x000ac0c001007387 */ /* 0x000fe80000100a00 */
[----:B------:R-:W-:Y:S01]  /*e220*/  STL.64 [R1+0x2438], R192 ;  /* 0x002438c001007387 */ /* 0x000fe20000100a00 */
[----:B------:R-:W-:-:S03]  /*e230*/  IMAD.WIDE R80, R199, 0x4, R12 ;  /* 0x00000004c7507825 */ /* 0x000fc600078e020c */
[----:B------:R-:W-:Y:S04]  /*e240*/  STL.64 [R1+0xf40], R108 ;  /* 0x000f406c01007387 */ /* 0x000fe80000100a00 */
[----:B------:R-:W-:Y:S04]  /*e250*/  STL.64 [R1+0x2448], R108 ;  /* 0x0024486c01007387 */ /* 0x000fe80000100a00 */
[----:B------:R-:W-:Y:S04]  /*e260*/  STL.64 [R1+0xf50], R136 ;  /* 0x000f508801007387 */ /* 0x000fe80000100a00 */
[----:B------:R-:W-:Y:S04]  /*e270*/  STL.64 [R1+0x2450], R136 ;  /* 0x0024508801007387 */ /* 0x000fe80000100a00 */
[----:B------:R-:W-:Y:S01]  /*e280*/  STL.64 [R1+0x1278], R202 ;  /* 0x001278ca01007387 */ /* 0x000fe20000100a00 */
[----:B------:R-:W-:-:S03]  /*e290*/  IMAD.WIDE R198, R134, 0x4, R12 ;  /* 0x0000000486c67825 */ /* 0x000fc600078e020c */
[----:B------:R-:W-:Y:S01]  /*e2a0*/  STL.64 [R1+0x2468], R202 ;  /* 0x002468ca01007387 */ /* 0x000fe20000100a00 */
[----:B------:R-:W-:-:S03]  /*e2b0*/  IMAD.WIDE R134, R73, 0x4, R12 ;  /* 0x0000000449867825 */ /* 0x000fc600078e020c */
[----:B------:R-:W-:Y:S04]  /*e2c0*/  STL.64 [R1+0x1280], R138 ;  /* 0x0012808a01007387 */ /* 0x000fe80000100a00 */
[----:B------:R-:W-:Y:S01]  /*e2d0*/  STL.64 [R1+0x2470], R138 ;  /* 0x0024708a01007387 */ /* 0x000fe20000100a00 */
[----:B------:R-:W-:-:S03]  /*e2e0*/  IMAD.WIDE R72, R72, 0x4, R12 ;  /* 0x0000000448487825 */ /* 0x000fc600078e020c */
        /* <DEDUP_REMOVED lines=129> */
[----:B-1----:R-:W-:-:S03]  /*eb00*/  IMAD.WIDE R2, R159, 0x4, R12 ;  /* 0x000000049f027825 */ /* 0x002fc600078e020c */
        /* <DEDUP_REMOVED lines=20> */
[----:B------:R1:W-:Y:S01]  /*ec50*/  STL.64 [R1+0x1610], R6 ;  /* 0x0016100601007387 */ /* 0x0003e20000100a00 */
[----:B------:R-:W-:-:S03]  /*ec60*/  IMAD.WIDE R164, R208, 0x4, R12 ;  /* 0x00000004d0a47825 */ /* 0x000fc600078e020c */
[----:B------:R-:W-:Y:S01]  /*ec70*/  STL.64 [R1+0x14c8], R158 ;  /* 0x0014c89e01007387 */ /* 0x000fe20000100a00 */
[----:B------:R-:W-:-:S03]  /*ec80*/  IMAD.WIDE R34, R34, 0x4, R12 ;  /* 0x0000000422227825 */ /* 0x000fc600078e020c */
[----:B------:R-:W-:Y:S01]  /*ec90*/  STL.64 [R1+0x14d0], R94 ;  /* 0x0014d05e01007387 */ /* 0x000fe20000100a00 */
[----:B------:R-:W-:-:S03]  /*eca0*/  IMAD.WIDE R42, R151, 0x4, R12 ;  /* 0x00000004972a7825 */ /* 0x000fc600078e020c */
[----:B------:R4:W-:Y:S01]  /*ecb0*/  STL.64 [R1+0xe50], R242 ;  /* 0x000e50f201007387 */ /* 0x0009e20000100a00 */
        /* <DEDUP_REMOVED lines=34> */
[----:B------:R1:W-:Y:S04]  /*eee0*/  STL.64 [R1+0xdc0], R152 ;  /* 0x000dc09801007387 */ /* 0x0003e80000100a00 */
[----:B------:R-:W3:Y:S04]  /*eef0*/  LDL.64 R196, [R1+0xb20] ;  /* 0x000b200001c47983 */ /* 0x000ee80000100a00 */
[----:B------:R-:W-:Y:S04]  /*ef00*/  STL.64 [R1+0x1630], R28 ;  /* 0x0016301c01007387 */ /* 0x000fe80000100a00 */
[----:B------:R1:W-:Y:S04]  /*ef10*/  STL.64 [R1+0xdb8], R184 ;  /* 0x000db8b801007387 */ /* 0x0003e80000100a00 */
[----:B------:R-:W2:Y:S04]  /*ef20*/  LDL.64 R138, [R1+0xb30] ;  /* 0x000b3000018a7983 */ /* 0x000ea80000100a00 */
[----:B------:R-:W4:Y:S04]  /*ef30*/  LDL.64 R30, [R1+0xb40] ;  /* 0x000b4000011e7983 */ /* 0x000f280000100a00 */
[----:B------:R-:W4:Y:S04]  /*ef40*/  LDL.64 R202, [R1+0xb38] ;  /* 0x000b380001ca7983 */ /* 0x000f280000100a00 */
[----:B------:R-:W4:Y:S04]  /*ef50*/  LDL.64 R66, [R1+0xba0] ;  /* 0x000ba00001427983 */ /* 0x000f280000100a00 */
[----:B------:R1:W-:Y:S04]  /*ef60*/  STL.64 [R1+0x11d0], R140 ;  /* 0x0011d08c01007387 */ /* 0x0003e80000100a00 */
[----:B------:R-:W4:Y:S04]  /*ef70*/  LDL.64 R148, [R1+0xcc8] ;  /* 0x000cc80001947983 */ /* 0x000f280000100a00 */
[----:B------:R-:W4:Y:S04]  /*ef80*/  LDL.64 R136, [R1+0xbb8] ;  /* 0x000bb80001887983 */ /* 0x000f280000100a00 */
[----:B------:R-:W4:Y:S04]  /*ef90*/  LDL.64 R70, [R1+0xcc0] ;  /* 0x000cc00001467983 */ /* 0x000f280000100a00 */
[----:B------:R-:W4:Y:S04]  /*efa0*/  LDL.64 R108, [R1+0xbb0] ;  /* 0x000bb000016c7983 */ /* 0x000f280000100a00 */
[----:B------:R-:W4:Y:S04]  /*efb0*/  LDL.64 R192, [R1+0xcb8] ;  /* 0x000cb80001c07983 */ /* 0x000f280000100a00 */
[----:B------:R-:W4:Y:S04]  /*efc0*/  LDL.64 R10, [R1+0xba8] ;  /* 0x000ba800010a7983 */ /* 0x000f280000100a00 */
[----:B------:R-:W4:Y:S04]  /*efd0*/  LDL.64 R88, [R1+0xc50] ;  /* 0x000c500001587983 */ /* 0x000f280000100a00 */
[----:B------:R-:W4:Y:S01]  /*efe0*/  LDL.64 R144, [R1+0xc48] ;  /* 0x000c480001907983 */ /* 0x000f220000100a00 */
[----:B------:R-:W-:-:S04]  /*eff0*/  IMAD.WIDE R208, R26, 0x4, R12 ;  /* 0x000000041ad07825 */ /* 0x000fc800078e020c */
[--C-:B------:R-:W-:Y:S01]  /*f000*/  IMAD.WIDE R142, R18, 0x4, R12.reuse ;  /* 0x00000004128e7825 */ /* 0x100fe200078e020c */
[----:B------:R1:W-:Y:S03]  /*f010*/  STL.64 [R1+0x11c8], R208 ;  /* 0x0011c8d001007387 */ /* 0x0003e60000100a00 */
[----:B------:R-:W-:Y:S01]  /*f020*/  IMAD.WIDE R26, R15, 0x4, R12 ;  /* 0x000000040f1a7825 */ /* 0x000fe200078e020c */
[----:B------:R1:W-:Y:S04]  /*f030*/  STL.64 [R1+0x1548], R142 ;  /* 0x0015488e01007387 */ /* 0x0003e80000100a00 */
[----:B------:R-:W-:Y:S04]  /*f040*/  STL.64 [R1+0x1628], R26 ;  /* 0x0016281a01007387 */ /* 0x000fe80000100a00 */
[----:B---3--:R3:W-:Y:S04]  /*f050*/  LDGSTS.E [R207+0x10000], [R196.64], P3 ;  /* 0x10000000c4cf7fae */ /* 0x0087e80009921844 */
[----:B--2---:R2:W-:Y:S04]  /*f060*/  LDGSTS.E [R207+0x10080], [R138.64], P4 ;  /* 0x100800008acf7fae */ /* 0x0045e8000a121844 */
[----:B----4-:R4:W-:Y:S04]  /*f070*/  LDGSTS.E [R207+0x10800], [R30.64], P3 ;  /* 0x108000001ecf7fae */ /* 0x0109e80009921844 */
[----:B------:R1:W-:Y:S04]  /*f080*/  LDGSTS.E [R207+0x10880], [R202.64], P4 ;  /* 0x10880000cacf7fae */ /* 0x0003e8000a121844 */
        /* <DEDUP_REMOVED lines=10> */
[----:B---3--:R-:W3:Y:S04]  /*f130*/  LDL.64 R196, [R1+0xc40] ;  /* 0x000c400001c47983 */ /* 0x008ee80000100a00 */
[----:B----4-:R-:W4:Y:S04]  /*f140*/  LDL.64 R30, [R1+0xc38] ;  /* 0x000c3800011e7983 */ /* 0x010f280000100a00 */
[----:B--2---:R-:W2:Y:S04]  /*f150*/  LDL.64 R138, [R1+0xc28] ;  /* 0x000c2800018a7983 */ /* 0x004ea80000100a00 */
[----:B-1----:R-:W2:Y:S04]  /*f160*/  LDL.64 R202, [R1+0xad0] ;  /* 0x000ad00001ca7983 */ /* 0x002ea80000100a00 */
[----:B------:R-:W2:Y:S04]  /*f170*/  LDL.64 R92, [R1+0xc20] ;  /* 0x000c2000015c7983 */ /* 0x000ea80000100a00 */
        /* <DEDUP_REMOVED lines=9> */
[----:B------:R1:W-:Y:S04]  /*f210*/  LDGSTS.E [R207+0x13800], [R144.64], P3 ;  /* 0x1380000090cf7fae */ /* 0x0003e80009921844 */
[----:B-1----:R-:W2:Y:S04]  /*f220*/  LDL.LU.64 R144, [R1+0x2478] ;  /* 0x0024780001907983 */ /* 0x002ea80000300a00 */
[----:B--2---:R1:W-:Y:S04]  /*f230*/  LDGSTS.E [R207+0x13880], [R144.64], P4 ;  /* 0x1388000090cf7fae */ /* 0x0043e8000a121844 */
[----:B---3--:R2:W-:Y:S04]  /*f240*/  LDGSTS.E [R207+0x14000], [R196.64], P3 ;  /* 0x14000000c4cf7fae */ /* 0x0085e80009921844 */
[----:B------:R3:W-:Y:S04]  /*f250*/  LDGSTS.E [R207+0x14080], [R20.64], P4 ;  /* 0x1408000014cf7fae */ /* 0x0007e8000a121844 */
[----:B----4-:R2:W-:Y:S04]  /*f260*/  LDGSTS.E [R207+0x14800], [R30.64], P3 ;  /* 0x148000001ecf7fae */ /* 0x0105e80009921844 */
[----:B------:R3:W-:Y:S04]  /*f270*/  LDGSTS.E [R207+0x14880], [R218.64], P4 ;  /* 0x14880000dacf7fae */ /* 0x0007e8000a121844 */
[----:B-1----:R-:W4:Y:S04]  /*f280*/  LDL.64 R144, [R1+0xf88] ;  /* 0x000f880001907983 */ /* 0x002f280000100a00 */
[----:B--2---:R-:W2:Y:S04]  /*f290*/  LDL.64 R196, [R1+0xfa0] ;  /* 0x000fa00001c47983 */ /* 0x004ea80000100a00 */
[----:B---3--:R-:W3:Y:S04]  /*f2a0*/  LDL.64 R20, [R1+0xfb8] ;  /* 0x000fb80001147983 */ /* 0x008ee80000100a00 */
[----:B------:R-:W2:Y:S04]  /*f2b0*/  LDL.64 R30, [R1+0x10e0] ;  /* 0x0010e000011e7983 */ /* 0x000ea80000100a00 */
[----:B------:R-:W2:Y:S04]  /*f2c0*/  LDL.64 R218, [R1+0x10d0] ;  /* 0x0010d00001da7983 */ /* 0x000ea80000100a00 */
[----:B------:R1:W-:Y:S04]  /*f2d0*/  LDGSTS.E [R207+0x15000], [R138.64], P3 ;  /* 0x150000008acf7fae */ /* 0x0003e80009921844 */
[----:B------:R1:W-:Y:S04]  /*f2e0*/  LDGSTS.E [R207+0x15080], [R202.64], P4 ;  /* 0x15080000cacf7fae */ /* 0x0003e8000a121844 */
[----:B------:R1:W-:Y:S04]  /*f2f0*/  LDGSTS.E [R207+0x15800], [R92.64], P3 ;  /* 0x158000005ccf7fae */ /* 0x0003e80009921844 */
[----:B-1----:R-:W2:Y:S04]  /*f300*/  LDL.LU.64 R138, [R1+0x2470] ;  /* 0x00247000018a7983 */ /* 0x002ea80000300a00 */
[----:B------:R-:W2:Y:S04]  /*f310*/  LDL.LU.64 R202, [R1+0x2468] ;  /* 0x0024680001ca7983 */ /* 0x000ea80000300a00 */
[----:B------:R-:W2:Y:S04]  /*f320*/  LDL.64 R92, [R1+0x10c0] ;  /* 0x0010c000015c7983 */ /* 0x000ea80000100a00 */
[----:B------:R1:W-:Y:S04]  /*f330*/  LDGSTS.E [R207+0x15880], [R66.64], P4 ;  /* 0x1588000042cf7fae */ /* 0x0003e8000a121844 */
[----:B------:R1:W-:Y:S04]  /*f340*/  LDGSTS.E [R207+0x16000], [R148.64], P3 ;  /* 0x1600000094cf7fae */ /* 0x0003e80009921844 */
[----:B-1----:R-:W2:Y:S04]  /*f350*/  LDL.LU.64 R66, [R1+0x2460] ;  /* 0x0024600001427983 */ /* 0x002ea80000300a00 */
[----:B------:R-:W2:Y:S04]  /*f360*/  LDL.LU.64 R148, [R1+0x2458] ;  /* 0x0024580001947983 */ /* 0x000ea80000300a00 */
[----:B--2---:R1:W-:Y:S04]  /*f370*/  LDGSTS.E [R207+0x16080], [R148.64], P4 ;  /* 0x1608000094cf7fae */ /* 0x0043e8000a121844 */
[----:B------:R2:W-:Y:S04]  /*f380*/  LDGSTS.E [R207+0x16800], [R70.64], P3 ;  /* 0x1680000046cf7fae */ /* 0x0005e80009921844 */
[----:B------:R3:W-:Y:S04]  /*f390*/  LDGSTS.E [R207+0x16880], [R66.64], P4 ;  /* 0x1688000042cf7fae */ /* 0x0007e8000a121844 */
[----:B-1----:R-:W4:Y:S04]  /*f3a0*/  LDL.64 R148, [R1+0x10b0] ;  /* 0x0010b00001947983 */ /* 0x002f280000100a00 */
[----:B--2---:R-:W2:Y:S04]  /*f3b0*/  LDL.64 R70, [R1+0x10a0] ;  /* 0x0010a00001467983 */ /* 0x004ea80000100a00 */
[----:B---3--:R-:W3:Y:S04]  /*f3c0*/  LDL.64 R66, [R1+0x1090] ;  /* 0x0010900001427983 */ /* 0x008ee80000100a00 */
[----:B------:R1:W-:Y:S04]  /*f3d0*/  LDGSTS.E [R207+0x17000], [R136.64], P3 ;  /* 0x1700000088cf7fae */ /* 0x0003e80009921844 */
[----:B------:R1:W-:Y:S04]  /*f3e0*/  LDGSTS.E [R207+0x17080], [R108.64], P4 ;  /* 0x170800006ccf7fae */ /* 0x0003e8000a121844 */
[----:B------:R1:W-:Y:S04]  /*f3f0*/  LDGSTS.E [R207+0x17800], [R10.64], P3 ;  /* 0x178000000acf7fae */ /* 0x0003e80009921844 */
[----:B-1----:R-:W2:Y:S04]  /*f400*/  LDL.LU.64 R136, [R1+0x2450] ;  /* 0x0024500001887983 */ /* 0x002ea80000300a00 */
[----:B------:R-:W2:Y:S04]  /*f410*/  LDL.LU.64 R108, [R1+0x2448] ;  /* 0x00244800016c7983 */ /* 0x000ea80000300a00 */
[----:B------:R-:W2:Y:S01]  /*f420*/  LDL.LU.64 R10, [R1+0x2440] ;  /* 0x00244000010a7983 */ /* 0x000ea20000300a00 */
[----:B------:R-:W-:-:S03]  /*f430*/  LOP3.LUT R18, R207, 0x10, RZ, 0x3c, !PT ;  /* 0x00000010cf127812 */ /* 0x000fc600078e3cff */
[----:B--2---:R1:W-:Y:S04]  /*f440*/  LDGSTS.E [R207+0x17880], [R10.64], P4 ;  /* 0x178800000acf7fae */ /* 0x0043e8000a121844 */
[----:B------:R2:W-:Y:S04]  /*f450*/  LDGSTS.E [R18+0x10100], [R88.64], P3 ;  /* 0x1010000058127fae */ /* 0x0005e80009921844 */
[----:B------:R1:W-:Y:S04]  /*f460*/  LDGSTS.E [R18+0x10180], [R192.64], P4 ;  /* 0x10180000c0127fae */ /* 0x0003e8000a121844 */
[----:B------:R1:W-:Y:S04]  /*f470*/  LDGSTS.E [R18+0x10900], [R96.64], P3 ;  /* 0x1090000060127fae */ /* 0x0003e80009921844 */
[----:B------:R1:W-:Y:S04]  /*f480*/  LDGSTS.E [R18+0x10980], [R80.64], P4 ;  /* 0x1098000050127fae */ /* 0x0003e8000a121844 */
[----:B--2---:R-:W2:Y:S04]  /*f490*/  LDL.64 R88, [R1+0x1040] ;  /* 0x0010400001587983 */ /* 0x004ea80000100a00 */
[----:B----4-:R4:W-:Y:S04]  /*f4a0*/  LDGSTS.E [R18+0x11100], [R144.64], P3 ;  /* 0x1110000090127fae */ /* 0x0109e80009921844 */
[----:B-1----:R-:W2:Y:S04]  /*f4b0*/  LDL.LU.64 R192, [R1+0x2438] ;  /* 0x0024380001c07983 */ /* 0x002ea80000300a00 */
[----:B------:R1:W-:Y:S04]  /*f4c0*/  LDGSTS.E [R18+0x11180], [R210.64], P4 ;  /* 0x11180000d2127fae */ /* 0x0003e8000a121844 */
[----:B------:R-:W2:Y:S04]  /*f4d0*/  LDL.64 R96, [R1+0x1030] ;  /* 0x0010300001607983 */ /* 0x000ea80000100a00 */
[----:B------:R1:W-:Y:S04]  /*f4e0*/  LDGSTS.E [R18+0x11900], [R196.64], P3 ;  /* 0x11900000c4127fae */ /* 0x0003e80009921844 */
[----:B------:R-:W2:Y:S04]  /*f4f0*/  LDL.LU.64 R80, [R1+0x2430] ;  /* 0x0024300001507983 */ /* 0x000ea80000300a00 */
[----:B------:R1:W-:Y:S04]  /*f500*/  LDGSTS.E [R18+0x11980], [R234.64], P4 ;  /* 0x11980000ea127fae */ /* 0x0003e8000a121844 */
[----:B----4-:R-:W4:Y:S04]  /*f510*/  LDL.LU.64 R144, [R1+0x2428] ;  /* 0x0024280001907983 */ /* 0x010f280000300a00 */
[----:B------:R3:W-:Y:S04]  /*f520*/  LDGSTS.E [R18+0x12100], [R20.64], P3 ;  /* 0x1210000014127fae */ /* 0x0007e80009921844 */
[----:B-1----:R-:W2:Y:S04]  /*f530*/  LDL.LU.64 R210, [R1+0x2420] ;  /* 0x0024200001d27983 */ /* 0x002ea80000300a00 */
[----:B------:R1:W-:Y:S04]  /*f540*/  LDGSTS.E [R18+0x12180], [R38.64], P4 ;  /* 0x1218000026127fae */ /* 0x0003e8000a121844 */
[----:B------:R-:W2:Y:S04]  /*f550*/  LDL.LU.64 R196, [R1+0x2418] ;  /* 0x0024180001c47983 */ /* 0x000ea80000300a00 */
[----:B------:R1:W-:Y:S04]  /*f560*/  LDGSTS.E [R18+0x12900], [R30.64], P3 ;  /* 0x129000001e127fae */ /* 0x0003e80009921844 */
[----:B------:R-:W2:Y:S04]  /*f570*/  LDL.LU.64 R234, [R1+0x2410] ;  /* 0x0024100001ea7983 */ /* 0x000ea80000300a00 */
[----:B------:R1:W-:Y:S04]  /*f580*/  LDGSTS.E [R18+0x12980], [R84.64], P4 ;  /* 0x1298000054127fae */ /* 0x0003e8000a121844 */
[----:B---3--:R-:W3:Y:S04]  /*f590*/  LDL.LU.64 R20, [R1+0x2408] ;  /* 0x0024080001147983 */ /* 0x008ee80000300a00 */
[----:B------:R1:W-:Y:S04]  /*f5a0*/  LDGSTS.E [R18+0x13100], [R218.64], P3 ;  /* 0x13100000da127fae */ /* 0x0003e80009921844 */
[----:B-1----:R-:W2:Y:S04]  /*f5b0*/  LDL.LU.64 R38, [R1+0x2400] ;  /* 0x0024000001267983 */ /* 0x002ea80000300a00 */
[----:B------:R1:W-:Y:S04]  /*f5c0*/  LDGSTS.E [R18+0x13180], [R62.64], P4 ;  /* 0x131800003e127fae */ /* 0x0003e8000a121844 */
[----:B------:R-:W2:Y:S04]  /*f5d0*/  LDL.LU.64 R30, [R1+0x23f8] ;  /* 0x0023f800011e7983 */ /* 0x000ea80000300a00 */
[----:B------:R1:W-:Y:S04]  /*f5e0*/  LDGSTS.E [R18+0x13900], [R92.64], P3 ;  /* 0x139000005c127fae */ /* 0x0003e80009921844 */
[----:B------:R-:W2:Y:S04]  /*f5f0*/  LDL.LU.64 R84, [R1+0x23f0] ;  /* 0x0023f00001547983 */ /* 0x000ea80000300a00 */
[----:B------:R1:W-:Y:S04]  /*f600*/  LDGSTS.E [R18+0x13980], [R74.64], P4 ;  /* 0x139800004a127fae */ /* 0x0003e8000a121844 */
[----:B------:R-:W2:Y:S04]  /*f610*/  LDL.64 R218, [R1+0xd48] ;  /* 0x000d480001da7983 */ /* 0x000ea80000100a00 */
[----:B-1----:R-:W2:Y:S04]  /*f620*/  LDL.64 R62, [R1+0xf48] ;  /* 0x000f4800013e7983 */ /* 0x002ea80000100a00 */
[----:B------:R-:W2:Y:S04]  /*f630*/  LDL.64 R92, [R1+0xf98] ;  /* 0x000f9800015c7983 */ /* 0x000ea80000100a00 */
[----:B------:R-:W2:Y:S04]  /*f640*/  LDL.64 R74, [R1+0xfb0] ;  /* 0x000fb000014a7983 */ /* 0x000ea80000100a00 */
[----:B------:R1:W-:Y:S04]  /*f650*/  LDGSTS.E [R18+0x14100], [R148.64], P3 ;  /* 0x1410000094127fae */ /* 0x0003e80009921844 */
[----:B------:R1:W-:Y:S04]  /*f660*/  LDGSTS.E [R18+0x14180], [R214.64], P4 ;  /* 0x14180000d6127fae */ /* 0x0003e8000a121844 */
[----:B------:R1:W-:Y:S04]  /*f670*/  LDGSTS.E [R18+0x14900], [R70.64], P3 ;  /* 0x1490000046127fae */ /* 0x0003e80009921844 */
[----:B-1----:R-:W2:Y:S04]  /*f680*/  LDL.LU.64 R148, [R1+0x23e8] ;  /* 0x0023e80001947983 */ /* 0x002ea80000300a00 */
[----:B------:R-:W2:Y:S04]  /*f690*/  LDL.LU.64 R214, [R1+0x23e0] ;  /* 0x0023e00001d67983 */ /* 0x000ea80000300a00 */
[----:B------:R-:W2:Y:S04]  /*f6a0*/  LDL.LU.64 R70, [R1+0x23d8] ;  /* 0x0023d80001467983 */ /* 0x000ea80000300a00 */
[----:B------:R1:W-:Y:S04]  /*f6b0*/  LDGSTS.E [R18+0x14980], [R104.64], P4 ;  /* 0x1498000068127fae */ /* 0x0003e8000a121844 */
[----:B------:R1:W-:Y:S04]  /*f6c0*/  LDGSTS.E [R18+0x15100], [R66.64], P3 ;  /* 0x1510000042127fae */ /* 0x0003e80009921844 */
[----:B------:R1:W-:Y:S04]  /*f6d0*/  LDGSTS.E [R18+0x15180], [R58.64], P4 ;  /* 0x151800003a127fae */ /* 0x0003e8000a121844 */
[----:B-1----:R-:W2:Y:S04]  /*f6e0*/  LDL.LU.64 R104, [R1+0x23d0] ;  /* 0x0023d00001687983 */ /* 0x002ea80000300a00 */
[----:B------:R-:W2:Y:S04]  /*f6f0*/  LDL.64 R66, [R1+0x10d8] ;  /* 0x0010d80001427983 */ /* 0x000ea80000100a00 */
[----:B------:R-:W2:Y:S04]  /*f700*/  LDL.LU.64 R58, [R1+0x23c8] ;  /* 0x0023c800013a7983 */ /* 0x000ea80000300a00 */
[----:B--2---:R1:W-:Y:S04]  /*f710*/  LDGSTS.E [R18+0x15900], [R58.64], P3 ;  /* 0x159000003a127fae */ /* 0x0043e80009921844 */
[----:B------:R2:W-:Y:S04]  /*f720*/  LDGSTS.E [R18+0x15980], [R32.64], P4 ;  /* 0x1598000020127fae */ /* 0x0005e8000a121844 */
[----:B------:R3:W-:Y:S04]  /*f730*/  LDGSTS.E [R18+0x16100], [R88.64], P3 ;  /* 0x1610000058127fae */ /* 0x0007e80009921844 */
[----:B-1----:R-:W4:Y:S04]  /*f740*/  LDL.64 R58, [R1+0x10c8] ;  /* 0x0010c800013a7983 */ /* 0x002f280000100a00 */
[----:B--2---:R-:W2:Y:S04]  /*f750*/  LDL.LU.64 R32, [R1+0x23c0] ;  /* 0x0023c00001207983 */ /* 0x004ea80000300a00 */
[----:B---3--:R-:W3:Y:S04]  /*f760*/  LDL.LU.64 R88, [R1+0x23b8] ;  /* 0x0023b80001587983 */ /* 0x008ee80000300a00 */
[----:B------:R1:W-:Y:S04]  /*f770*/  LDGSTS.E [R18+0x16180], [R242.64], P4 ;  /* 0x16180000f2127fae */ /* 0x0003e8000a121844 */
[----:B------:R1:W-:Y:S01]  /*f780*/  LDGSTS.E [R18+0x16900], [R96.64], P3 ;  /* 0x1690000060127fae */ /* 0x0003e20009921844 */
[----:B------:R-:W-:-:S03]  /*f790*/  IMAD.WIDE R12, R14, 0x4, R12 ;  /* 0x000000040e0c7825 */ /* 0x000fc600078e020c */
[----:B-1----:R-:W2:Y:S04]  /*f7a0*/  LDL.64 R242, [R1+0x10b8] ;  /* 0x0010b80001f27983 */ /* 0x002ea80000100a00 */
[----:B------:R-:W2:Y:S01]  /*f7b0*/  LDL.LU.64 R96, [R1+0x23b0] ;  /* 0x0023b00001607983 */ /* 0x000ea20000300a00 */
[C---:B------:R-:W-:Y:S02]  /*f7c0*/  LOP3.LUT R206, R207.reuse, 0x30, RZ, 0x3c, !PT ;  /* 0x00000030cfce7812 */ /* 0x040fe400078e3cff */
[C---:B------:R-:W-:Y:S01]  /*f7d0*/  LOP3.LUT R252, R207.reuse, 0x50, RZ, 0x3c, !PT ;  /* 0x00000050cffc7812 */ /* 0x040fe200078e3cff */
[----:B------:R1:W-:Y:S01]  /*f7e0*/  LDGSTS.E [R18+0x16980], [R164.64], P4 ;  /* 0x16980000a4127fae */ /* 0x0003e2000a121844 */
[C---:B------:R-:W-:Y:S02]  /*f7f0*/  LOP3.LUT R14, R207.reuse, 0x70, RZ, 0x3c, !PT ;  /* 0x00000070cf0e7812 */ /* 0x040fe400078e3cff */
[----:B------:R-:W-:Y:S01]  /*f800*/  LOP3.LUT R207, R207, 0x20, RZ, 0x3c, !PT ;  /* 0x00000020cfcf7812 */ /* 0x000fe200078e3cff */
[----:B-1----:R-:W3:Y:S04]  /*f810*/  LDL.64 R164, [R1+0x10a8] ;  /* 0x0010a80001a47983 */ /* 0x002ee80000100a00 */
[----:B--2---:R1:W-:Y:S04]  /*f820*/  LDGSTS.E [R18+0x17100], [R96.64], P3 ;  /* 0x1710000060127fae */ /* 0x0043e80009921844 */
[----:B------:R2:W-:Y:S04]  /*f830*/  LDGSTS.E [R18+0x17180], [R226.64], P4 ;  /* 0x17180000e2127fae */ /* 0x0005e8000a121844 */
[----:B------:R3:W-:Y:S04]  /*f840*/  LDGSTS.E [R18+0x17900], [R38.64], P3 ;  /* 0x1790000026127fae */ /* 0x0007e80009921844 */
[----:B-1----:R-:W4:Y:S04]  /*f850*/  LDL.64 R96, [R1+0x1098] ;  /* 0x0010980001607983 */ /* 0x002f280000100a00 */
[----:B--2---:R-:W2:Y:S04]  /*f860*/  LDL.64 R226, [R1+0x1088] ;  /* 0x0010880001e27983 */ /* 0x004ea80000100a00 */
[----:B---3--:R-:W2:Y:S04]  /*f870*/  LDL.64 R38, [R1+0x1048] ;  /* 0x0010480001267983 */ /* 0x008ea80000100a00 */
[----:B------:R1:W-:Y:S04]  /*f880*/  LDGSTS.E [R18+0x17980], [R152.64], P4 ;  /* 0x1798000098127fae */ /* 0x0003e8000a121844 */
[----:B------:R1:W-:Y:S04]  /*f890*/  LDGSTS.E [R207+0x10200], [R218.64], P3 ;  /* 0x10200000dacf7fae */ /* 0x0003e80009921844 */
[----:B------:R1:W-:Y:S04]  /*f8a0*/  LDGSTS.E [R207+0x10280], [R192.64], P4 ;  /* 0x10280000c0cf7fae */ /* 0x0003e8000a121844 */
[----:B-1----:R-:W2:Y:S04]  /*f8b0*/  LDL.LU.64 R152, [R1+0x23a8] ;  /* 0x0023a80001987983 */ /* 0x002ea80000300a00 */
[----:B------:R-:W2:Y:S04]  /*f8c0*/  LDL.LU R18, [R1+0x23a0] ;  /* 0x0023a00001127983 */ /* 0x000ea80000300800 */
[----:B------:R-:W2:Y:S04]  /*f8d0*/  LDL.LU.64 R218, [R1+0x2398] ;  /* 0x0023980001da7983 */ /* 0x000ea80000300a00 */
[----:B------:R-:W2:Y:S04]  /*f8e0*/  LDL.LU.64 R192, [R1+0x2390] ;  /* 0x0023900001c07983 */ /* 0x000ea80000300a00 */
        /* <DEDUP_REMOVED lines=10> */
[----:B------:R-:W2:Y:S04]  /*f990*/  LDL.LU.64 R74, [R1+0x2368] ;  /* 0x00236800014a7983 */ /* 0x000ea80000300a00 */
[----:B------:R-:W2:Y:S04]  /*f9a0*/  LDL.64 R46, [R1+0x1108] ;  /* 0x00110800012e7983 */ /* 0x000ea80000100a00 */
[----:B--2---:R1:W-:Y:S04]  /*f9b0*/  LDGSTS.E [R207+0x12200], [R74.64], P3 ;  /* 0x122000004acf7fae */ /* 0x0043e80009921844 */
[----:B------:R2:W-:Y:S04]  /*f9c0*/  LDGSTS.E [R207+0x12280], [R222.64], P4 ;  /* 0x12280000decf7fae */ /* 0x0005e8000a121844 */
[----:B------:R1:W-:Y:S04]  /*f9d0*/  LDGSTS.E [R207+0x12a00], [R66.64], P3 ;  /* 0x12a0000042cf7fae */ /* 0x0003e80009921844 */
[----:B------:R2:W-:Y:S04]  /*f9e0*/  LDGSTS.E [R207+0x12a80], [R172.64], P4 ;  /* 0x12a80000accf7fae */ /* 0x0005e8000a121844 */
[----:B----4-:R4:W-:Y:S04]  /*f9f0*/  LDGSTS.E [R207+0x13200], [R58.64], P3 ;  /* 0x132000003acf7fae */ /* 0x0109e80009921844 */
[----:B-1----:R-:W4:Y:S04]  /*fa00*/  LDL.64 R74, [R1+0x1130] ;  /* 0x00113000014a7983 */ /* 0x002f280000100a00 */
[----:B------:R1:W-:Y:S04]  /*fa10*/  LDGSTS.E [R207+0x13280], [R112.64], P4 ;  /* 0x1328000070cf7fae */ /* 0x0003e8000a121844 */
[----:B--2---:R-:W2:Y:S04]  /*fa20*/  LDL.LU.64 R222, [R1+0x2360] ;  /* 0x0023600001de7983 */ /* 0x004ea80000300a00 */
[----:B------:R1:W-:Y:S04]  /*fa30*/  LDGSTS.E [R207+0x13a00], [R242.64], P3 ;  /* 0x13a00000f2cf7fae */ /* 0x0003e80009921844 */
[----:B------:R-:W2:Y:S04]  /*fa40*/  LDL.LU.64 R66, [R1+0x2358] ;  /* 0x0023580001427983 */ /* 0x000ea80000300a00 */
[----:B------:R1:W-:Y:S04]  /*fa50*/  LDGSTS.E [R207+0x13a80], [R54.64], P4 ;  /* 0x13a8000036cf7fae */ /* 0x0003e8000a121844 */
[----:B------:R-:W2:Y:S04]  /*fa60*/  LDL.64 R172, [R1+0x1150] ;  /* 0x0011500001ac7983 */ /* 0x000ea80000100a00 */
[----:B----4-:R-:W4:Y:S04]  /*fa70*/  LDL.64 R58, [R1+0x1188] ;  /* 0x00118800013a7983 */ /* 0x010f280000100a00 */
[----:B-1----:R-:W2:Y:S04]  /*fa80*/  LDL.64 R112, [R1+0x1198] ;  /* 0x0011980001707983 */ /* 0x002ea80000100a00 */
[----:B------:R-:W2:Y:S04]  /*fa90*/  LDL.64 R242, [R1+0x1208] ;  /* 0x0012080001f27983 */ /* 0x000ea80000100a00 */
[----:B------:R-:W2:Y:S04]  /*faa0*/  LDL.64 R54, [R1+0x1218] ;  /* 0x0012180001367983 */ /* 0x000ea80000100a00 */
[----:B------:R1:W-:Y:S04]  /*fab0*/  LDGSTS.E [R207+0x14200], [R164.64], P3 ;  /* 0x14200000a4cf7fae */ /* 0x0003e80009921844 */
[----:B------:R1:W-:Y:S04]  /*fac0*/  LDGSTS.E [R207+0x14280], [R24.64], P4 ;  /* 0x1428000018cf7fae */ /* 0x0003e8000a121844 */
[----:B------:R1:W-:Y:S04]  /*fad0*/  LDGSTS.E [R207+0x14a00], [R96.64], P3 ;  /* 0x14a0000060cf7fae */ /* 0x0003e80009921844 */
[----:B-1----:R-:W2:Y:S04]  /*fae0*/  LDL.LU.64 R164, [R1+0x2350] ;  /* 0x0023500001a47983 */ /* 0x002ea80000300a00 */
[----:B------:R-:W4:Y:S04]  /*faf0*/  LDL.LU.64 R24, [R1+0x2348] ;  /* 0x0023480001187983 */ /* 0x000f280000300a00 */
[----:B------:R-:W4:Y:S04]  /*fb00*/  LDL.LU.64 R96, [R1+0x2340] ;  /* 0x0023400001607983 */ /* 0x000f280000300a00 */
[----:B------:R1:W-:Y:S04]  /*fb10*/  LDGSTS.E [R207+0x14a80], [R160.64], P4 ;  /* 0x14a80000a0cf7fae */ /* 0x0003e8000a121844 */
[----:B------:R1:W-:Y:S04]  /*fb20*/  LDGSTS.E [R207+0x15200], [R226.64], P3 ;  /* 0x15200000e2cf7fae */ /* 0x0003e80009921844 */
[----:B------:R1:W-:Y:S04]  /*fb30*/  LDGSTS.E [R207+0x15280], [R188.64], P4 ;  /* 0x15280000bccf7fae */ /* 0x0003e8000a121844 */
[----:B-1----:R-:W4:Y:S04]  /*fb40*/  LDL.LU.64 R160, [R1+0x2338] ;  /* 0x0023380001a07983 */ /* 0x002f280000300a00 */
[----:B------:R-:W4:Y:S04]  /*fb50*/  LDL.LU.64 R226, [R1+0x2330] ;  /* 0x0023300001e27983 */ /* 0x000f280000300a00 */
[----:B------:R-:W4:Y:S04]  /*fb60*/  LDL.LU.64 R188, [R1+0x2328] ;  /* 0x0023280001bc7983 */ /* 0x000f280000300a00 */
[----:B------:R1:W-:Y:S04]  /*fb70*/  LDGSTS.E [R207+0x15a00], [R38.64], P3 ;  /* 0x15a0000026cf7fae */ /* 0x0003e80009921844 */
[----:B------:R1:W-:Y:S04]  /*fb80*/  LDGSTS.E [R207+0x15a80], [R100.64], P4 ;  /* 0x15a8000064cf7fae */ /* 0x0003e8000a121844 */
[----:B-1----:R-:W4:Y:S04]  /*fb90*/  LDL.LU.64 R38, [R1+0x2320] ;  /* 0x0023200001267983 */ /* 0x002f280000300a00 */
[----:B------:R-:W4:Y:S04]  /*fba0*/  LDL.LU.64 R100, [R1+0x2318] ;  /* 0x0023180001647983 */ /* 0x000f280000300a00 */
[----:B--2---:R1:W-:Y:S04]  /*fbb0*/  LDGSTS.E [R207+0x16200], [R164.64], P3 ;  /* 0x16200000a4cf7fae */ /* 0x0043e80009921844 */
[----:B------:R2:W-:Y:S04]  /*fbc0*/  LDGSTS.E [R207+0x16280], [R230.64], P4 ;  /* 0x16280000e6cf7fae */ /* 0x0005e8000a121844 */
[----:B------:R4:W-:Y:S04]  /*fbd0*/  LDGSTS.E [R207+0x16a00], [R62.64], P3 ;  /* 0x16a000003ecf7fae */ /* 0x0009e80009921844 */
[----:B-1----:R-:W3:Y:S04]  /*fbe0*/  LDL.LU.64 R164, [R1+0x2310] ;  /* 0x0023100001a47983 */ /* 0x002ee80000300a00 */
[----:B--2---:R-:W2:Y:S04]  /*fbf0*/  LDL.LU.64 R230, [R1+0x2308] ;  /* 0x0023080001e67983 */ /* 0x004ea80000300a00 */
[----:B----4-:R-:W2:Y:S04]  /*fc00*/  LDL.LU.64 R62, [R1+0x2300] ;  /* 0x00230000013e7983 */ /* 0x010ea80000300a00 */
        /* <DEDUP_REMOVED lines=11> */
[----:B------:R-:W2:Y:S04]  /*fcc0*/  LDL.LU R207, [R1+0x22d0] ;  /* 0x0022d00001cf7983 */ /* 0x000ea80000300800 */
[----:B------:R1:W-:Y:S04]  /*fcd0*/  LDGSTS.E [R206+0x10380], [R108.64], P4 ;  /* 0x103800006cce7fae */ /* 0x0003e8000a121844 */
[----:B------:R-:W2:Y:S04]  /*fce0*/  LDL.LU.64 R46, [R1+0x22c8] ;  /* 0x0022c800012e7983 */ /* 0x000ea80000300a00 */
[----:B------:R1:W-:Y:S04]  /*fcf0*/  LDGSTS.E [R206+0x10b00], [R74.64], P3 ;  /* 0x10b000004ace7fae */ /* 0x0003e80009921844 */
[----:B-1----:R-:W2:Y:S04]  /*fd00*/  LDL.LU.64 R108, [R1+0x22c0] ;  /* 0x0022c000016c7983 */ /* 0x002ea80000300a00 */
[----:B------:R1:W-:Y:S04]  /*fd10*/  LDGSTS.E [R206+0x10b80], [R200.64], P4 ;  /* 0x10b80000c8ce7fae */ /* 0x0003e8000a121844 */
[----:B------:R-:W2:Y:S04]  /*fd20*/  LDL.64 R74, [R1+0x1118] ;  /* 0x00111800014a7983 */ /* 0x000ea80000100a00 */
[----:B------:R1:W-:Y:S04]  /*fd30*/  LDGSTS.E [R206+0x11300], [R172.64], P3 ;  /* 0x11300000acce7fae */ /* 0x0003e80009921844 */
[----:B-1----:R-:W2:Y:S04]  /*fd40*/  LDL.64 R200, [R1+0x1140] ;  /* 0x0011400001c87983 */ /* 0x002ea80000100a00 */
[----:B------:R1:W-:Y:S04]  /*fd50*/  LDGSTS.E [R206+0x11380], [R238.64], P4 ;  /* 0x11380000eece7fae */ /* 0x0003e8000a121844 */
[----:B------:R-:W2:Y:S04]  /*fd60*/  LDL.LU.64 R172, [R1+0x22b8] ;  /* 0x0022b80001ac7983 */ /* 0x000ea80000300a00 */
[----:B------:R1:W-:Y:S04]  /*fd70*/  LDGSTS.E [R206+0x11b00], [R58.64], P3 ;  /* 0x11b000003ace7fae */ /* 0x0003e80009921844 */
[----:B-1----:R-:W2:Y:S04]  /*fd80*/  LDL.LU.64 R238, [R1+0x22b0] ;  /* 0x0022b00001ee7983 */ /* 0x002ea80000300a00 */
        /* <DEDUP_REMOVED lines=13> */
[----:B------:R-:W3:Y:S04]  /*fe60*/  LDL.LU.64 R54, [R1+0x2278] ;  /* 0x0022780001367983 */ /* 0x000ee80000300a00 */
[----:B-1----:R-:W3:Y:S04]  /*fe70*/  LDL.LU.64 R116, [R1+0x2270] ;  /* 0x0022700001747983 */ /* 0x002ee80000300a00 */
[----:B--2---:R1:W-:Y:S04]  /*fe80*/  LDGSTS.E [R206+0x13b00], [R180.64], P3 ;  /* 0x13b00000b4ce7fae */ /* 0x0043e80009921844 */
[----:B------:R2:W-:Y:S04]  /*fe90*/  LDGSTS.E [R206+0x13b80], [R246.64], P4 ;  /* 0x13b80000f6ce7fae */ /* 0x0005e8000a121844 */
[----:B------:R3:W-:Y:S04]  /*fea0*/  LDGSTS.E [R206+0x14300], [R58.64], P3 ;  /* 0x143000003ace7fae */ /* 0x0007e80009921844 */
[----:B-1----:R-:W4:Y:S04]  /*feb0*/  LDL.LU.64 R180, [R1+0x2268] ;  /* 0x0022680001b47983 */ /* 0x002f280000300a00 */
[----:B--2---:R-:W2:Y:S04]  /*fec0*/  LDL.LU.64 R246, [R1+0x2260] ;  /* 0x0022600001f67983 */ /* 0x004ea80000300a00 */
[----:B---3--:R-:W3:Y:S04]  /*fed0*/  LDL.LU.64 R58, [R1+0x2258] ;  /* 0x00225800013a7983 */ /* 0x008ee80000300a00 */
        /* <DEDUP_REMOVED lines=30> */
[----:B------:R-:W3:Y:S04]  /*100c0*/  LDL.LU R206, [R1+0x21d8] ;  /* 0x0021d80001ce7983 */ /* 0x000ee80000300800 */
[----:B------:R1:W-:Y:S04]  /*100d0*/  LDGSTS.E [R207+0x10400], [R74.64], P3 ;  /* 0x104000004acf7fae */ /* 0x0003e80009921844 */
[----:B------:R1:W-:Y:S04]  /*100e0*/  LDGSTS.E [R207+0x10480], [R136.64], P4 ;  /* 0x1048000088cf7fae */ /* 0x0003e8000a121844 */
[----:B------:R1:W-:Y:S04]  /*100f0*/  LDGSTS.E [R207+0x10c00], [R200.64], P3 ;  /* 0x10c00000c8cf7fae */ /* 0x0003e80009921844 */
[----:B-1----:R-:W3:Y:S04]  /*10100*/  LDL.LU.64 R74, [R1+0x21d0] ;  /* 0x0021d000014a7983 */ /* 0x002ee80000300a00 */
[----:B------:R-:W3:Y:S04]  /*10110*/  LDL.LU.64 R136, [R1+0x21c8] ;  /* 0x0021c80001887983 */ /* 0x000ee80000300a00 */
[----:B------:R-:W3:Y:S04]  /*10120*/  LDL.LU.64 R200, [R1+0x21c0] ;  /* 0x0021c00001c87983 */ /* 0x000ee80000300a00 */
[----:B------:R1:W-:Y:S04]  /*10130*/  LDGSTS.E [R207+0x10c80], [R78.64], P4 ;  /* 0x10c800004ecf7fae */ /* 0x0003e8000a121844 */
[----:B-1----:R-:W3:Y:S04]  /*10140*/  LDL.LU.64 R78, [R1+0x21b8] ;  /* 0x0021b800014e7983 */ /* 0x002ee80000300a00 */
[----:B--2---:R1:W-:Y:S04]  /*10150*/  LDGSTS.E [R207+0x11400], [R140.64], P3 ;  /* 0x114000008ccf7fae */ /* 0x0043e80009921844 */
[----:B------:R2:W-:Y:S04]  /*10160*/  LDGSTS.E [R207+0x11480], [R204.64], P4 ;  /* 0x11480000cccf7fae */ /* 0x0005e8000a121844 */
[----:B------:R4:W-:Y:S04]  /*10170*/  LDGSTS.E [R207+0x11c00], [R6.64], P3 ;  /* 0x11c0000006cf7fae */ /* 0x0009e80009921844 */
[----:B-1----:R-:W3:Y:S04]  /*10180*/  LDL.LU.64 R140, [R1+0x21b0] ;  /* 0x0021b000018c7983 */ /* 0x002ee80000300a00 */
[----:B--2---:R-:W2:Y:S04]  /*10190*/  LDL.LU.64 R204, [R1+0x21a8] ;  /* 0x0021a80001cc7983 */ /* 0x004ea80000300a00 */
[----:B----4-:R-:W4:Y:S04]  /*101a0*/  LDL.LU.64 R6, [R1+0x21a0] ;  /* 0x0021a00001067983 */ /* 0x010f280000300a00 */
        /* <DEDUP_REMOVED lines=49> */
[----:B-1----:R-:W4:Y:S04]  /*104c0*/  LDL.LU.64 R208, [R1+0x20d8] ;  /* 0x0020d80001d07983 */ /* 0x002f280000300a00 */
[----:B------:R-:W4:Y:S04]  /*104d0*/  LDL.LU R207, [R1+0x20d0] ;  /* 0x0020d00001cf7983 */ /* 0x000f280000300800 */
[----:B--2---:R1:W-:Y:S04]  /*104e0*/  LDGSTS.E [R252+0x10500], [R204.64], P3 ;  /* 0x10500000ccfc7fae */ /* 0x0043e80009921844 */
[----:B------:R2:W-:Y:S04]  /*104f0*/  LDGSTS.E [R252+0x10580], [R202.64], P4 ;  /* 0x10580000cafc7fae */ /* 0x0005e8000a121844 */
[----:B---3--:R3:W-:Y:S04]  /*10500*/  LDGSTS.E [R252+0x10d00], [R200.64], P3 ;  /* 0x10d00000c8fc7fae */ /* 0x0087e80009921844 */
        /* <DEDUP_REMOVED lines=79> */
[----:B---3--:R-:W3:Y:S04]  /*10a00*/  LDL.LU.64 R124, [R1+0x1f88] ;  /* 0x001f8800017c7983 */ /* 0x008ee80000300a00 */
[----:B----4-:R-:W4:Y:S04]  /*10a10*/  LDL.LU.64 R122, [R1+0x1f80] ;  /* 0x001f8000017a7983 */ /* 0x010f280000300a00 */
        /* <DEDUP_REMOVED lines=43> */
[----:B------:R1:W-:Y:S04]  /*10cd0*/  STL.64 [R1+0x1dc8], R12 ;  /* 0x001dc80c01007387 */ /* 0x0003e80000100a00 */
[----:B------:R1:W-:Y:S04]  /*10ce0*/  LDGSTS.E [R14+0x10700], [R78.64], P3 ;  /* 0x107000004e0e7fae */ /* 0x0003e80009921844 */
[----:B------:R1:W-:Y:S04]  /*10cf0*/  LDGSTS.E [R14+0x10780], [R76.64], P4 ;  /* 0x107800004c0e7fae */ /* 0x0003e8000a121844 */
[----:B-1----:R-:W2:Y:S04]  /*10d00*/  LDL.LU.64 R12, [R1+0x1610] ;  /* 0x00161000010c7983 */ /* 0x002ea80000300a00 */
        /* <DEDUP_REMOVED lines=17> */
[----:B------:R-:W3:Y:S04]  /*10e20*/  LDL.LU.64 R78, [R1+0x1ed0] ;  /* 0x001ed000014e7983 */ /* 0x000ee80000300a00 */
[----:B------:R1:W-:Y:S04]  /*10e30*/  LDGSTS.E [R14+0x14f80], [R40.64], P4 ;  /* 0x14f80000280e7fae */ /* 0x0003e8000a121844 */
[----:B------:R-:W3:Y:S04]  /*10e40*/  LDL.LU.64 R76, [R1+0x1ec8] ;  /* 0x001ec800014c7983 */ /* 0x000ee80000300a00 */
[----:B------:R2:W-:Y:S04]  /*10e50*/  LDGSTS.E [R14+0x15700], [R38.64], P3 ;  /* 0x15700000260e7fae */ /* 0x0005e80009921844 */
[----:B-1----:R-:W3:Y:S04]  /*10e60*/  LDL.LU.64 R74, [R1+0x1ec0] ;  /* 0x001ec000014a7983 */ /* 0x002ee80000300a00 */
[----:B------:R1:W-:Y:S04]  /*10e70*/  LDGSTS.E [R14+0x15780], [R36.64], P4 ;  /* 0x15780000240e7fae */ /* 0x0003e8000a121844 */
[----:B------:R-:W3:Y:S04]  /*10e80*/  LDL.LU.64 R72, [R1+0x1eb8] ;  /* 0x001eb80001487983 */ /* 0x000ee80000300a00 */
[----:B------:R1:W-:Y:S01]  /*10e90*/  LDGSTS.E [R14+0x15f00], [R24.64], P3 ;  /* 0x15f00000180e7fae */ /* 0x0003e20009921844 */
[----:B------:R-:W-:-:S03]  /*10ea0*/  IADD3 R15, R19, -0x55, RZ ;  /* 0xffffffab130f7810 */ /* 0x000fc60007ffe0ff */
[----:B------:R-:W3:Y:S04]  /*10eb0*/  LDL.LU.64 R70, [R1+0x1eb0] ;  /* 0x001eb00001467983 */ /* 0x000ee80000300a00 */
        /* <DEDUP_REMOVED lines=12> */
[----:B------:R-:W3:Y:S01]  /*10f80*/  LDL.LU.64 R44, [R1+0x1e48] ;  /* 0x001e4800012c7983 */ /* 0x000ee20000300a00 */
[----:B------:R-:W-:-:S03]  /*10f90*/  IMAD.MOV.U32 R252, RZ, RZ, c[0x0][0x188] ;  /* 0x00006200fffc7624 */ /* 0x000fc600078e00ff */
[----:B------:R-:W3:Y:S04]  /*10fa0*/  LDL.LU.64 R42, [R1+0x1e40] ;  /* 0x001e4000012a7983 */ /* 0x000ee80000300a00 */
[----:B------:R-:W3:Y:S01]  /*10fb0*/  LDL.LU.64 R40, [R1+0x1e38] ;  /* 0x001e380001287983 */ /* 0x000ee20000300a00 */
[----:B------:R-:W-:-:S03]  /*10fc0*/  SHF.L.U32 R252, R252, 0x6, RZ ;  /* 0x00000006fcfc7819 */ /* 0x000fc600000006ff */
[----:B--2---:R2:W-:Y:S04]  /*10fd0*/  LDGSTS.E [R14+0x15f80], [R12.64], P4 ;  /* 0x15f800000c0e7fae */ /* 0x0045e8000a121844 */
[----:B------:R1:W-:Y:S04]  /*10fe0*/  LDGSTS.E [R14+0x16700], [R16.64], P3 ;  /* 0x16700000100e7fae */ /* 0x0003e80009921844 */
[----:B------:R1:W-:Y:S04]  /*10ff0*/  LDGSTS.E [R14+0x16780], [R34.64], P4 ;  /* 0x16780000220e7fae */ /* 0x0003e8000a121844 */
[----:B------:R2:W-:Y:S04]  /*11000*/  LDGSTS.E [R14+0x16f00], [R32.64], P3 ;  /* 0x16f00000200e7fae */ /* 0x0005e80009921844 */
[----:B------:R1:W-:Y:S04]  /*11010*/  LDGSTS.E [R14+0x16f80], [R22.64], P4 ;  /* 0x16f80000160e7fae */ /* 0x0003e8000a121844 */
[----:B------:R2:W-:Y:S04]  /*11020*/  LDGSTS.E [R14+0x17700], [R30.64], P3 ;  /* 0x177000001e0e7fae */ /* 0x0005e80009921844 */
[----:B------:R1:W-:Y:S04]  /*11030*/  LDGSTS.E [R14+0x17780], [R28.64], P4 ;  /* 0x177800001c0e7fae */ /* 0x0003e8000a121844 */
[----:B------:R2:W-:Y:S01]  /*11040*/  LDGSTS.E [R14+0x17f00], [R20.64], P3 ;  /* 0x17f00000140e7fae */ /* 0x0005e20009921844 */
[----:B------:R-:W-:-:S03]  /*11050*/  ISETP.GE.U32.AND P3, PT, R15, 0x7fffff6c, PT ;  /* 0x7fffff6c0f00780c */ /* 0x000fc60003f66070 */
[----:B------:R-:W4:Y:S04]  /*11060*/  S2R R15, SR_TID.X ;  /* 0x00000000000f7919 */ /* 0x000f280000002100 */
[----:B-1----:R-:W3:Y:S04]  /*11070*/  LDL.LU.64 R16, [R1+0x210] ;  /* 0x0002100001107983 */ /* 0x002ee80000300a00 */
[----:B------:R-:W3:Y:S04]  /*11080*/  LDL.LU.64 R24, [R1+0x208] ;  /* 0x0002080001187983 */ /* 0x000ee80000300a00 */
[----:B------:R-:W3:Y:S04]  /*11090*/  LDL.LU.64 R22, [R1+0x200] ;  /* 0x0002000001167983 */ /* 0x000ee80000300a00 */
[----:B--2---:R-:W2:Y:S04]  /*110a0*/  LDL.LU.64 R20, [R1+0x1f8] ;  /* 0x0001f80001147983 */ /* 0x004ea80000300a00 */
[----:B------:R1:W-:Y:S04]  /*110b0*/  LDGSTS.E [R14+0x17f80], [R26.64], P4 ;  /* 0x17f800001a0e7fae */ /* 0x0003e8000a121844 */
[----:B------:R-:W2:Y:S04]  /*110c0*/  LDL.LU.64 R36, [R1+0x190] ;  /* 0x0001900001247983 */ /* 0x000ea80000300a00 */
[----:B------:R-:W2:Y:S01]  /*110d0*/  LDL.LU.64 R34, [R1+0x188] ;  /* 0x0001880001227983 */ /* 0x000ea20000300a00 */
[----:B-1----:R-:W-:Y:S01]  /*110e0*/  IMAD.WIDE R26, R252, 0x4, R8 ;  /* 0x00000004fc1a7825 */ /* 0x002fe200078e0208 */
[----:B----4-:R-:W-:-:S02]  /*110f0*/  LOP3.LUT R8, R15, 0x1f, RZ, 0xc0, !PT ;  /* 0x0000001f0f087812 */ /* 0x010fc400078ec0ff */
[----:B------:R-:W0:Y:S04]  /*11100*/  LDGDEPBAR ;  /* 0x00000000000079af */ /* 0x000e280000000000 */
[----:B------:R-:W-:Y:S04]  /*11110*/  STL.64 [R1+0xa80], R26 ;  /* 0x000a801a01007387 */ /* 0x000fe80000100a00 */
[----:B------:R-:W4:Y:S04]  /*11120*/  LDL.LU.64 R28, [R1+0x180] ;  /* 0x00018000011c7983 */ /* 0x000f280000300a00 */
[----:B------:R-:W4:Y:S01]  /*11130*/  LDL.LU.64 R14, [R1+0x178] ;  /* 0x00017800010e7983 */ /* 0x000f220000300a00 */
[----:B------:R-:W-:-:S03]  /*11140*/  IMAD.SHL.U32 R9, R8, 0x4, RZ ;  /* 0x0000000408097824 */ /* 0x000fc600078e00ff */
[----:B------:R-:W-:Y:S01]  /*11150*/  BAR.SYNC.DEFER_BLOCKING 0x0 ;  /* 0x0000000000007b1d */ /* 0x000fe20000010000 */
[----:B------:R-:W-:-:S04]  /*11160*/  IMAD.WIDE R2, R252, 0x4, R2 ;  /* 0x00000004fc027825 */ /* 0x000fc800078e0202 */
[C---:B------:R-:W-:Y:S01]  /*11170*/  IMAD.WIDE R4, R252.reuse, 0x4, R4 ;  /* 0x00000004fc047825 */ /* 0x040fe200078e0204 */
[----:B------:R-:W-:Y:S03]  /*11180*/  STL.64 [R1+0xa88], R2 ;  /* 0x000a880201007387 */ /* 0x000fe60000100a00 */
[----:B------:R-:W-:Y:S01]  /*11190*/  IMAD.WIDE R6, R252, 0x4, R6 ;  /* 0x00000004fc067825 */ /* 0x000fe200078e0206 */
[----:B------:R-:W-:Y:S04]  /*111a0*/  STL.64 [R1+0xa90], R4 ;  /* 0x000a900401007387 */ /* 0x000fe80000100a00 */
[----:B------:R1:W-:Y:S01]  /*111b0*/  STL.64 [R1+0xa98], R6 ;  /* 0x000a980601007387 */ /* 0x0003e20000100a00 */
[----:B------:R-:W-:-:S03]  /*111c0*/  IADD3 R0, R19, -0x59, RZ ;  /* 0xffffffa713007810 */ /* 0x000fc60007ffe0ff */
[----:B------:R-:W4:Y:S04]  /*111d0*/  LDL.LU.64 R32, [R1+0x120] ;  /* 0x0001200001207983 */ /* 0x000f280000300a00 */
[----:B------:R-:W4:Y:S04]  /*111e0*/  LDL.LU.64 R30, [R1+0x118] ;  /* 0x00011800011e7983 */ /* 0x000f280000300a00 */
[----:B------:R-:W-:Y:S01]  /*111f0*/  @!PT LDS RZ, [RZ] ;  /* 0x00000000fffff984 */ /* 0x000fe20000000800 */
[----:B------:R-:W-:Y:S01]  /*11200*/  @!PT LDS RZ, [RZ] ;  /* 0x00000000fffff984 */ /* 0x000fe20000000800 */
[----:B------:R-:W-:Y:S01]  /*11210*/  @!PT LDS RZ, [RZ] ;  /* 0x00000000fffff984 */ /* 0x000fe20000000800 */
[----:B------:R1:W-:Y:S04]  /*11220*/  LDGSTS.E [R9+0x8000], [R26.64], !P6 ;  /* 0x080000001a097fae */ /* 0x0003e8000f121844 */
[----:B------:R2:W-:Y:S04]  /*11230*/  LDGSTS.E [R9+0x8080], [R2.64], !P6 ;  /* 0x0808000002097fae */ /* 0x0005e8000f121844 */
[----:B------:R1:W-:Y:S04]  /*11240*/  LDGSTS.E [R9+0x8100], [R4.64], !P6 ;  /* 0x0810000004097fae */ /* 0x0003e8000f121844 */
[----:B------:R1:W-:Y:S01]  /*11250*/  LDGSTS.E [R9+0x8180], [R6.64], !P6 ;  /* 0x0818000006097fae */ /* 0x0003e2000f121844 */
[----:B------:R-:W-:-:S02]  /*11260*/  ISETP.GE.U32.AND P4, PT, R0, 0x7fffff68, PT ;  /* 0x7fffff680000780c */ /* 0x000fc40003f86070 */
[----:B------:R-:W-:-:S04]  /*11270*/  IADD3 R0, R19, -0x5d, RZ ;  /* 0xffffffa313007810 */ /* 0x000fc80007ffe0ff */
[----:B------:R-:W-:Y:S02]  /*11280*/  ISETP.GE.U32.AND P6, PT, R0, 0x7fffff64, PT ;  /* 0x7fffff640000780c */ /* 0x000fe40003fc6070 */
[----:B------:R-:W-:Y:S01]  /*11290*/  IADD3 R0, R19, -0x61, RZ ;  /* 0xffffff9f13007810 */ /* 0x000fe20007ffe0ff */
[----:B---3--:R-:W-:-:S04]  /*112a0*/  IMAD.WIDE R16, R252, 0x4, R16 ;  /* 0x00000004fc107825 */ /* 0x008fc800078e0210 */
[C---:B-1----:R-:W-:Y:S01]  /*112b0*/  IMAD.WIDE R6, R252.reuse, 0x4, R24 ;  /* 0x00000004fc067825 */ /* 0x042fe200078e0218 */
[----:B------:R1:W-:Y:S03]  /*112c0*/  STL.64 [R1+0x368], R16 ;  /* 0x0003681001007387 */ /* 0x0003e60000100a00 */
[C---:B------:R-:W-:Y:S01]  /*112d0*/  IMAD.WIDE R4, R252.reuse, 0x4, R22 ;  /* 0x00000004fc047825 */ /* 0x040fe200078e0216 */
[----:B------:R3:W-:Y:S03]  /*112e0*/  STL.64 [R1+0x370], R6 ;  /* 0x0003700601007387 */ /* 0x0007e60000100a00 */
[C---:B--2---:R-:W-:Y:S01]  /*112f0*/  IMAD.WIDE R2, R252.reuse, 0x4, R20 ;  /* 0x00000004fc027825 */ /* 0x044fe200078e0214 */
[----:B------:R-:W2:Y:S04]  /*11300*/  LDL.LU.64 R26, [R1+0x110] ;  /* 0x00011000011a7983 */ /* 0x000ea80000300a00 */
[----:B------:R-:W2:Y:S04]  /*11310*/  LDL.LU.64 R24, [R1+0x108] ;  /* 0x0001080001187983 */ /* 0x000ea80000300a00 */
[----:B------:R1:W-:Y:S01]  /*11320*/  STL.64 [R1+0x378], R4 ;  /* 0x0003780401007387 */ /* 0x0003e20000100a00 */
[----:B------:R-:W-:-:S03]  /*11330*/  IMAD.WIDE R38, R252, 0x4, R36 ;  /* 0x00000004fc267825 */ /* 0x000fc600078e0224 */
[----:B------:R1:W-:Y:S01]  /*11340*/  STL.64 [R1+0x380], R2 ;  /* 0x0003800201007387 */ /* 0x0003e20000100a00 */
[----:B------:R-:W-:-:S03]  /*11350*/  IMAD.WIDE R36, R252, 0x4, R34 ;  /* 0x00000004fc247825 */ /* 0x000fc600078e0222 */
[----:B------:R-:W2:Y:S04]  /*11360*/  LDL.LU.64 R22, [R1+0xc0] ;  /* 0x0000c00001167983 */ /* 0x000ea80000300a00 */
[----:B------:R-:W2:Y:S04]  /*11370*/  LDL.LU.64 R20, [R1+0xb8] ;  /* 0x0000b80001147983 */ /* 0x000ea80000300a00 */
[----:B------:R-:W2:Y:S01]  /*11380*/  LDL.LU.64 R18, [R1+0xb0] ;  /* 0x0000b00001127983 */ /* 0x000ea20000300a00 */
[----:B----4-:R-:W-:-:S03]  /*11390*/  IMAD.WIDE R34, R252, 0x4, R28 ;  /* 0x00000004fc227825 */ /* 0x010fc600078e021c */
[----:B------:R1:W-:Y:S01]  /*113a0*/  LDGSTS.E [R9+0x8800], [R16.64], !P1 ;  /* 0x0880000010097fae */ /* 0x0003e2000c921844 */
[----:B------:R-:W-:-:S03]  /*113b0*/  IMAD.WIDE R28, R252, 0x4, R14 ;  /* 0x00000004fc1c7825 */ /* 0x000fc600078e020e */
[----:B------:R3:W-:Y:S04]  /*113c0*/  LDGSTS.E [R9+0x8880], [R6.64], !P1 ;  /* 0x0888000006097fae */ /* 0x0007e8000c921844 */
[----:B------:R4:W-:Y:S04]  /*113d0*/  LDGSTS.E [R9+0x8900], [R4.64], !P1 ;  /* 0x0890000004097fae */ /* 0x0009e8000c921844 */
[----:B-1----:R-:W2:Y:S04]  /*113e0*/  LDL.LU.64 R16, [R1+0xa8] ;  /* 0x0000a80001107983 */ /* 0x002ea80000300a00 */
[----:B------:R1:W-:Y:S04]  /*113f0*/  STL.64 [R1+0x388], R38 ;  /* 0x0003882601007387 */ /* 0x0003e80000100a00 */
[----:B------:R-:W2:Y:S04]  /*11400*/  LDL.LU.64 R14, [R1+0x60] ;  /* 0x00006000010e7983 */ /* 0x000ea80000300a00 */
[----:B------:R1:W-:Y:S04]  /*11410*/  STL.64 [R1+0x3d0], R36 ;  /* 0x0003d02401007387 */ /* 0x0003e80000100a00 */
[----:B---3--:R-:W3:Y:S01]  /*11420*/  LDL.LU.64 R6, [R1+0x58] ;  /* 0x0000580001067983 */ /* 0x008ee20000300a00 */
[----:B------:R-:W-:-:S03]  /*11430*/  IMAD.WIDE R32, R252, 0x4, R32 ;  /* 0x00000004fc207825 */ /* 0x000fc600078e0220 */
[----:B------:R1:W-:Y:S01]  /*11440*/  STL.64 [R1+0x3e0], R34 ;  /* 0x0003e02201007387 */ /* 0x0003e20000100a00 */
[----:B------:R-:W-:-:S03]  /*11450*/  IMAD.WIDE R30, R252, 0x4, R30 ;  /* 0x00000004fc1e7825 */ /* 0x000fc600078e021e */
[----:B----4-:R-:W4:Y:S04]  /*11460*/  LDL.LU.64 R4, [R1+0x50] ;  /* 0x0000500001047983 */ /* 0x010f280000300a00 */
[----:B------:R1:W-:Y:S04]  /*11470*/  LDGSTS.E [R9+0x8980], [R2.64], !P1 ;  /* 0x0898000002097fae */ /* 0x0003e8000c921844 */
[----:B------:R1:W-:Y:S04]  /*11480*/  STL.64 [R1+0x3f0], R28 ;  /* 0x0003f01c01007387 */ /* 0x0003e80000100a00 */
[----:B------:R1:W-:Y:S04]  /*11490*/  LDGSTS.E [R9+0x9000], [R38.64], !P2 ;  /* 0x0900000026097fae */ /* 0x0003e8000d121844 */
[----:B-1----:R-:W4:Y:S04]  /*114a0*/  LDL.LU.64 R2, [R1+0x48] ;  /* 0x0000480001027983 */ /* 0x002f280000300a00 */
[----:B------:R1:W-:Y:S04]  /*114b0*/  LDGSTS.E [R9+0x9080], [R36.64], !P2 ;  /* 0x0908000024097fae */ /* 0x0003e8000d121844 */
[----:B------:R-:W4:Y:S04]  /*114c0*/  LDL.LU.64 R38, [R1+0x1e30] ;  /* 0x001e300001267983 */ /* 0x000f280000300a00 */
[----:B------:R1:W-:Y:S04]  /*114d0*/  LDGSTS.E [R9+0x9100], [R34.64], !P2 ;  /* 0x0910000022097fae */ /* 0x0003e8000d121844 */
[----:B-1----:R-:W4:Y:S04]  /*114e0*/  LDL.LU.64 R36, [R1+0x1e28] ;  /* 0x001e280001247983 */ /* 0x002f280000300a00 */
[----:B------:R1:W-:Y:S04]  /*114f0*/  LDGSTS.E [R9+0x9180], [R28.64], !P2 ;  /* 0x091800001c097fae */ /* 0x0003e8000d121844 */
[----:B------:R-:W4:Y:S04]  /*11500*/  LDL.LU.64 R34, [R1+0x1e20] ;  /* 0x001e200001227983 */ /* 0x000f280000300a00 */
[----:B------:R1:W-:Y:S04]  /*11510*/  LDGSTS.E [R9+0x9800], [R32.64], !P0 ;  /* 0x0980000020097fae */ /* 0x0003e8000c121844 */
[----:B-1----:R-:W4:Y:S04]  /*11520*/  LDL.LU.64 R28, [R1] ;  /* 0x00000000011c7983 */ /* 0x002f280000300a00 */
[----:B------:R1:W-:Y:S04]  /*11530*/  STL.64 [R1+0x400], R32 ;  /* 0x0004002001007387 */ /* 0x0003e80000100a00 */
[----:B------:R2:W-:Y:S04]  /*11540*/  STL.64 [R1+0x410], R30 ;  /* 0x0004101e01007387 */ /* 0x0005e80000100a00 */
[----:B------:R2:W-:Y:S04]  /*11550*/  LDGSTS.E [R9+0x9880], [R30.64], !P0 ;  /* 0x098800001e097fae */ /* 0x0005e8000c121844 */
[----:B-1----:R-:W4:Y:S01]  /*11560*/  LDL.LU.64 R32, [R1+0x1e18] ;  /* 0x001e180001207983 */ /* 0x002f220000300a00 */
[----:B--2---:R-:W-:-:S04]  /*11570*/  IMAD.WIDE R26, R252, 0x4, R26 ;  /* 0x00000004fc1a7825 */ /* 0x004fc800078e021a */
[C---:B------:R-:W-:Y:S01]  /*11580*/  IMAD.WIDE R24, R252.reuse, 0x4, R24 ;  /* 0x00000004fc187825 */ /* 0x040fe200078e0218 */
[----:B------:R1:W-:Y:S04]  /*11590*/  STL.64 [R1+0x430], R26 ;  /* 0x0004301a01007387 */ /* 0x0003e80000100a00 */
[----:B------:R-:W2:Y:S04]  /*115a0*/  LDL.LU.64 R30, [R1+0x1e10] ;  /* 0x001e1000011e7983 */ /* 0x000ea80000300a00 */
[----:B------:R1:W-:Y:S01]  /*115b0*/  STL.64 [R1+0x480], R24 ;  /* 0x0004801801007387 */ /* 0x0003e20000100a00 */
[----:B------:R-:W-:-:S03]  /*115c0*/  IMAD.WIDE R22, R252, 0x4, R22 ;  /* 0x00000004fc167825 */ /* 0x000fc600078e0216 */
[----:B------:R1:W-:Y:S01]  /*115d0*/  LDGSTS.E [R9+0x9900], [R26.64], !P0 ;  /* 0x099000001a097fae */ /* 0x0003e2000c121844 */
[----:B------:R-:W-:-:S03]  /*115e0*/  IMAD.WIDE R20, R252, 0x4, R20 ;  /* 0x00000004fc147825 */ /* 0x000fc600078e0214 */
[----:B------:R1:W-:Y:S01]  /*115f0*/  LDGSTS.E [R9+0x9980], [R24.64], !P0 ;  /* 0x0998000018097fae */ /* 0x0003e2000c121844 */
[----:B------:R-:W-:-:S03]  /*11600*/  IMAD.WIDE R18, R252, 0x4, R18 ;  /* 0x00000004fc127825 */ /* 0x000fc600078e0212 */
[----:B------:R1:W-:Y:S04]  /*11610*/  LDGSTS.E [R9+0xa000], [R22.64], !P5 ;  /* 0x0a00000016097fae */ /* 0x0003e8000e921844 */
[----:B-1----:R-:W2:Y:S04]  /*11620*/  LDL.LU.64 R26, [R1+0x1e08] ;  /* 0x001e0800011a7983 */ /* 0x002ea80000300a00 */
[----:B------:R-:W2:Y:S04]  /*11630*/  LDL.LU.64 R24, [R1+0x1e00] ;  /* 0x001e000001187983 */ /* 0x000ea80000300a00 */
[----:B------:R1:W-:Y:S01]  /*11640*/  STL.64 [R1+0x4c0], R22 ;  /* 0x0004c01601007387 */ /* 0x0003e20000100a00 */
[----:B------:R-:W-:-:S03]  /*11650*/  IMAD.WIDE R16, R252, 0x4, R16 ;  /* 0x00000004fc107825 */ /* 0x000fc600078e0210 */
[----:B------:R3:W-:Y:S04]  /*11660*/  STL.64 [R1+0x4e0], R20 ;  /* 0x0004e01401007387 */ /* 0x0007e80000100a00 */
[----:B------:R3:W-:Y:S01]  /*11670*/  LDGSTS.E [R9+0xa080], [R20.64], !P5 ;  /* 0x0a08000014097fae */ /* 0x0007e2000e921844 */
[----:B------:R-:W-:-:S03]  /*11680*/  IMAD.WIDE R14, R252, 0x4, R14 ;  /* 0x00000004fc0e7825 */ /* 0x000fc600078e020e */
[----:B-1----:R-:W2:Y:S04]  /*11690*/  LDL.LU.64 R22, [R1+0x1df8] ;  /* 0x001df80001167983 */ /* 0x002ea80000300a00 */
[----:B------:R1:W-:Y:S01]  /*116a0*/  STL.64 [R1+0x548], R18 ;  /* 0x0005481201007387 */ /* 0x0003e20000100a00 */
[----:B---3--:R-:W-:-:S03]  /*116b0*/  IMAD.WIDE R6, R252, 0x4, R6 ;  /* 0x00000004fc067825 */ /* 0x008fc600078e0206 */
[----:B------:R-:W3:Y:S04]  /*116c0*/  LDL.LU.64 R20, [R1+0x1df0] ;  /* 0x001df00001147983 */ /* 0x000ee80000300a00 */
[----:B------:R1:W-:Y:S04]  /*116d0*/  STL.64 [R1+0x560], R16 ;  /* 0x0005601001007387 */ /* 0x0003e80000100a00 */
[----:B------:R1:W-:Y:S04]  /*116e0*/  LDGSTS.E [R9+0xa100], [R18.64], !P5 ;  /* 0x0a10000012097fae */ /* 0x0003e8000e921844 */
[----:B------:R1:W-:Y:S04]  /*116f0*/  LDGSTS.E [R9+0xa180], [R16.64], !P5 ;  /* 0x0a18000010097fae */ /* 0x0003e8000e921844 */
[----:B------:R4:W-:Y:S04]  /*11700*/  LDGSTS.E [R9+0xa800], [R14.64], !P3 ;  /* 0x0a8000000e097fae */ /* 0x0009e8000d921844 */
[----:B-1----:R-:W2:Y:S04]  /*11710*/  LDL.LU.64 R18, [R1+0x1de8] ;  /* 0x001de80001127983 */ /* 0x002ea80000300a00 */
[----:B------:R-:W2:Y:S04]  /*11720*/  LDL.LU.64 R16, [R1+0x1de0] ;  /* 0x001de00001107983 */ /* 0x000ea80000300a00 */
[----:B------:R1:W-:Y:S04]  /*11730*/  STL.64 [R1+0x588], R14 ;  /* 0x0005880e01007387 */ /* 0x0003e80000100a00 */
[----:B------:R-:W-:Y:S01]  /*11740*/  STL.64 [R1+0x5a0], R6 ;  /* 0x0005a00601007387 */ /* 0x000fe20000100a00 */
[----:B----4-:R-:W-:-:S03]  /*11750*/  IMAD.WIDE R4, R252, 0x4, R4 ;  /* 0x00000004fc047825 */ /* 0x010fc600078e0204 */
[----:B------:R4:W-:Y:S04]  /*11760*/  LDGSTS.E [R9+0xa880], [R6.64], !P3 ;  /* 0x0a88000006097fae */ /* 0x0009e8000d921844 */
[----:B-1----:R-:W4:Y:S01]  /*11770*/  LDL.LU.64 R14, [R1+0x1dd8] ;  /* 0x001dd800010e7983 */ /* 0x002f220000300a00 */
[----:B------:R-:W-:-:S03]  /*11780*/  IMAD.WIDE R2, R252, 0x4, R2 ;  /* 0x00000004fc027825 */ /* 0x000fc600078e0202 */
[----:B------:R2:W-:Y:S04]  /*11790*/  STL.64 [R1+0x5b8], R4 ;  /* 0x0005b80401007387 */ /* 0x0005e80000100a00 */
[----:B------:R2:W-:Y:S01]  /*117a0*/  LDGSTS.E [R9+0xa900], [R4.64], !P3 ;  /* 0x0a90000004097fae */ /* 0x0005e2000d921844 */
[----:B------:R-:W-:-:S03]  /*117b0*/  IMAD.WIDE R28, R252, 0x4, R28 ;  /* 0x00000004fc1c7825 */ /* 0x000fc600078e021c */
[----:B------:R-:W-:Y:S04]  /*117c0*/  STL.64 [R1+0x920], R2 ;  /* 0x0009200201007387 */ /* 0x000fe80000100a00 */
[----:B------:R1:W-:Y:S04]  /*117d0*/  STL.64 [R1+0x9f8], R28 ;  /* 0x0009f81c01007387 */ /* 0x0003e80000100a00 */
[----:B------:R1:W-:Y:S04]  /*117e0*/  LDGSTS.E [R9+0xa980], [R2.64], !P3 ;  /* 0x0a98000002097fae */ /* 0x0003e8000d921844 */
[----:B------:R1:W-:Y:S01]  /*117f0*/  LDGSTS.E [R9+0xb000], [R28.64], !P4 ;  /* 0x0b0000001c097fae */ /* 0x0003e2000e121844 */
[----:B--2---:R-:W-:-:S04]  /*11800*/  IMAD.WIDE R4, R252, 0x4, R16 ;  /* 0x00000004fc047825 */ /* 0x004fc800078e0210 */
[----:B----4-:R-:W-:-:S05]  /*11810*/  IMAD.WIDE R6, R252, 0x4, R14 ;  /* 0x00000004fc067825 */ /* 0x010fca00078e020e */
[----:B------:R2:W-:Y:S04]  /*11820*/  STL.64 [R1+0xa10], R6 ;  /* 0x000a100601007387 */ /* 0x0005e80000100a00 */
[----:B------:R2:W-:Y:S04]  /*11830*/  STL.64 [R1+0xa50], R4 ;  /* 0x000a500401007387 */ /* 0x0005e80000100a00 */
[----:B-1----:R-:W4:Y:S01]  /*11840*/  LDL.LU.64 R28, [R1+0x1dd0] ;  /* 0x001dd000011c7983 */ /* 0x002f220000300a00 */
[----:B------:R-:W-:Y:S01]  /*11850*/  ISETP.GE.U32.AND P1, PT, R0, 0x7fffff60, PT ;  /* 0x7fffff600000780c */ /* 0x000fe20003f26070 */
[----:B------:R-:W-:-:S02]  /*11860*/  IMAD.MOV.U32 R0, RZ, RZ, c[0x0][0x180] ;  /* 0x00006000ff007624 */ /* 0x000fc400078e00ff */
[----:B------:R-:W-:Y:S01]  /*11870*/  IMAD.WIDE R2, R252, 0x4, R18 ;  /* 0x00000004fc027825 */ /* 0x000fe200078e0212 */
[----:B------:R2:W-:Y:S02]  /*11880*/  LDGSTS.E [R9+0xb080], [R6.64], !P4 ;  /* 0x0b08000006097fae */ /* 0x0005e4000e121844 */
[----:B------:R-:W-:Y:S01]  /*11890*/  IADD3 R0, R0, -0x65, RZ ;  /* 0xffffff9b00007810 */ /* 0x000fe20007ffe0ff */
[----:B---3--:R-:W-:Y:S01]  /*118a0*/  IMAD.WIDE R14, R252, 0x4, R20 ;  /* 0x00000004fc0e7825 */ /* 0x008fe200078e0214 */
[----:B------:R1:W-:Y:S02]  /*118b0*/  LDGSTS.E [R9+0xb100], [R4.64], !P4 ;  /* 0x0b10000004097fae */ /* 0x0003e4000e121844 */
[----:B------:R-:W-:Y:S02]  /*118c0*/  ISETP.GE.U32.AND P2, PT, R0, 0x7fffff5c, PT ;  /* 0x7fffff5c0000780c */ /* 0x000fe40003f46070 */
[----:B------:R-:W-:Y:S01]  /*118d0*/  MOV R0, c[0x0][0x180] ;  /* 0x0000600000007a02 */ /* 0x000fe20000000f00 */
[----:B------:R3:W-:Y:S03]  /*118e0*/  STL.64 [R1+0xa58], R2 ;  /* 0x000a580201007387 */ /* 0x0007e60000100a00 */
[----:B------:R-:W-:Y:S01]  /*118f0*/  IADD3 R0, R0, -0x69, RZ ;  /* 0xffffff9700007810 */ /* 0x000fe20007ffe0ff */
[----:B--2---:R-:W-:Y:S01]  /*11900*/  IMAD.WIDE R6, R252, 0x4, R22 ;  /* 0x00000004fc067825 */ /* 0x004fe200078e0216 */
[----:B------:R3:W-:Y:S02]  /*11910*/  LDGSTS.E [R9+0xb180], [R2.64], !P4 ;  /* 0x0b18000002097fae */ /* 0x0007e4000e121844 */
[----:B------:R-:W-:Y:S01]  /*11920*/  ISETP.GE.U32.AND P0, PT, R0, 0x7fffff58, PT ;  /* 0x7fffff580000780c */ /* 0x000fe20003f06070 */
[C---:B-1----:R-:W-:Y:S01]  /*11930*/  IMAD.WIDE R4, R252.reuse, 0x4, R24 ;  /* 0x00000004fc047825 */ /* 0x042fe200078e0218 */
[----:B------:R-:W-:Y:S03]  /*11940*/  STL.64 [R1+0xa60], R14 ;  /* 0x000a600e01007387 */ /* 0x000fe60000100a00 */
[----:B------:R-:W-:Y:S01]  /*11950*/  IMAD.MOV.U32 R0, RZ, RZ, c[0x0][0x180] ;  /* 0x00006000ff007624 */ /* 0x000fe200078e00ff */
[----:B------:R4:W-:Y:S01]  /*11960*/  LDGSTS.E [R9+0xb800], [R14.64], !P6 ;  /* 0x0b8000000e097fae */ /* 0x0009e2000f121844 */
[----:B---3--:R-:W-:-:S03]  /*11970*/  IMAD.WIDE R2, R252, 0x4, R26 ;  /* 0x00000004fc027825 */ /* 0x008fc600078e021a */
[----:B------:R1:W-:Y:S01]  /*11980*/  STL.64 [R1+0xa68], R6 ;  /* 0x000a680601007387 */ /* 0x0003e20000100a00 */
[----:B------:R-:W-:-:S03]  /*11990*/  IADD3 R0, R0, -0x6d, RZ ;  /* 0xffffff9300007810 */ /* 0x000fc60007ffe0ff */
[----:B------:R1:W-:Y:S04]  /*119a0*/  LDGSTS.E [R9+0xb880], [R6.64], !P6 ;  /* 0x0b88000006097fae */ /* 0x0003e8000f121844 */
[----:B------:R2:W-:Y:S04]  /*119b0*/  STL.64 [R1+0xa70], R4 ;  /* 0x000a700401007387 */ /* 0x0005e80000100a00 */
[----:B------:R2:W-:Y:S01]  /*119c0*/  LDGSTS.E [R9+0xb900], [R4.64], !P6 ;  /* 0x0b90000004097fae */ /* 0x0005e2000f121844 */
[----:B-1----:R-:W-:-:S03]  /*119d0*/  IMAD.WIDE R6, R252, 0x4, R30 ;  /* 0x00000004fc067825 */ /* 0x002fc600078e021e */
[----:B------:R1:W-:Y:S04]  /*119e0*/  STL.64 [R1+0xa78], R2 ;  /* 0x000a780201007387 */ /* 0x0003e80000100a00 */
[----:B------:R1:W-:Y:S01]  /*119f0*/  LDGSTS.E [R9+0xb980], [R2.64], !P6 ;  /* 0x0b98000002097fae */ /* 0x0003e2000f121844 */
[----:B--2---:R-:W-:Y:S01]  /*11a00*/  IMAD.WIDE R4, R252, 0x4, R32 ;  /* 0x00000004fc047825 */ /* 0x004fe200078e0220 */
[----:B------:R-:W-:-:S03]  /*11a10*/  ISETP.GE.U32.AND P5, PT, R0, 0x7fffff54, PT ;  /* 0x7fffff540000780c */ /* 0x000fc60003fa6070 */
[----:B------:R-:W-:Y:S02]  /*11a20*/  IMAD.MOV.U32 R0, RZ, RZ, c[0x0][0x180] ;  /* 0x00006000ff007624 */ /* 0x000fe400078e00ff */
[----:B-1----:R-:W-:-:S03]  /*11a30*/  IMAD.WIDE R2, R252, 0x4, R34 ;  /* 0x00000004fc027825 */ /* 0x002fc600078e0222 */
[----:B------:R-:W-:Y:S02]  /*11a40*/  IADD3 R0, R0, -0x71, RZ ;  /* 0xffffff8f00007810 */ /* 0x000fe40007ffe0ff */
[----:B------:R-:W-:Y:S02]  /*11a50*/  MOV R18, c[0x0][0x180] ;  /* 0x0000600000127a02 */ /* 0x000fe40000000f00 */
[----:B------:R-:W-:Y:S02]  /*11a60*/  ISETP.GE.U32.AND P3, PT, R0, 0x7fffff50, PT ;  /* 0x7fffff500000780c */ /* 0x000fe40003f66070 */
[----:B------:R-:W-:-:S04]  /*11a70*/  IADD3 R0, R18, -0x75, RZ ;  /* 0xffffff8b12007810 */ /* 0x000fc80007ffe0ff */
[----:B------:R-:W-:Y:S01]  /*11a80*/  ISETP.GE.U32.AND P4, PT, R0, 0x7fffff4c, PT ;  /* 0x7fffff4c0000780c */ /* 0x000fe20003f86070 */
[----:B----4-:R-:W-:-:S05]  /*11a90*/  IMAD.WIDE R14, R252, 0x4, R28 ;  /* 0x00000004fc0e7825 */ /* 0x010fca00078e021c */
        /* <DEDUP_REMOVED lines=59> */
[----:B------:R-:W-:Y:S04]  /*11e50*/  STL.64 [R1+0xd58], R14 ;  /* 0x000d580e01007387 */ /* 0x000fe80000100a00 */
[----:B------:R1:W-:Y:S01]  /*11e60*/  STL.64 [R1+0xd60], R6 ;  /* 0x000d600601007387 */ /* 0x0003e20000100a00 */
[----:B--2---:R-:W-:-:S03]  /*11e70*/  IMAD.WIDE R2, R252, 0x4, R74 ;  /* 0x00000004fc027825 */ /* 0x004fc600078e024a */
[----:B------:R2:W-:Y:S04]  /*11e80*/  LDGSTS.E [R9+0xe800], [R14.64], !P4 ;  /* 0x0e8000000e097fae */ /* 0x0005e8000e121844 */
[----:B------:R3:W-:Y:S04]  /*11e90*/  STL.64 [R1+0xd68], R4 ;  /* 0x000d680401007387 */ /* 0x0007e80000100a00 */
[----:B------:R1:W-:Y:S04]  /*11ea0*/  LDGSTS.E [R9+0xe880], [R6.64], !P4 ;  /* 0x0e88000006097fae */ /* 0x0003e8000e121844 */
[----:B------:R2:W-:Y:S04]  /*11eb0*/  STL.64 [R1+0xd70], R2 ;  /* 0x000d700201007387 */ /* 0x0005e80000100a00 */
[----:B------:R3:W-:Y:S04]  /*11ec0*/  LDGSTS.E [R9+0xe900], [R4.64], !P4 ;  /* 0x0e90000004097fae */ /* 0x0007e8000e121844 */
[----:B-1----:R-:W4:Y:S01]  /*11ed0*/  LDL.LU.64 R6, [R1+0x270] ;  /* 0x0002700001067983 */ /* 0x002f220000300a00 */
[----:B------:R-:W-:Y:S01]  /*11ee0*/  IADD3 R0, R18, -0x79, RZ ;  /* 0xffffff8712007810 */ /* 0x000fe20007ffe0ff */
[----:B------:R-:W-:-:S02]  /*11ef0*/  IMAD.WIDE R20, R252, 0x4, R76 ;  /* 0x00000004fc147825 */ /* 0x000fc400078e024c */
[----:B------:R1:W-:Y:S04]  /*11f00*/  LDGSTS.E [R9+0xe980], [R2.64], !P4 ;  /* 0x0e98000002097fae */ /* 0x0003e8000e121844 */
[----:B---3--:R-:W3:Y:S01]  /*11f10*/  LDL.LU.64 R4, [R1+0x268] ;  /* 0x0002680001047983 */ /* 0x008ee20000300a00 */
[----:B------:R-:W-:Y:S02]  /*11f20*/  ISETP.GE.U32.AND P6, PT, R0, 0x7fffff48, PT ;  /* 0x7fffff480000780c */ /* 0x000fe40003fc6070 */
[----:B------:R-:W-:Y:S01]  /*11f30*/  IADD3 R0, R18, -0x7d, RZ ;  /* 0xffffff8312007810 */ /* 0x000fe20007ffe0ff */
[----:B------:R-:W-:Y:S01]  /*11f40*/  IMAD.WIDE R16, R252, 0x4, R78 ;  /* 0x00000004fc107825 */ /* 0x000fe200078e024e */
[----:B------:R-:W3:Y:S02]  /*11f50*/  LDL.LU.64 R26, [R1+0x260] ;  /* 0x00026000011a7983 */ /* 0x000ee40000300a00 */
[----:B------:R-:W-:Y:S01]  /*11f60*/  ISETP.GE.U32.AND P1, PT, R0, 0x7fffff44, PT ;  /* 0x7fffff440000780c */ /* 0x000fe20003f26070 */
[C---:B--2---:R-:W-:Y:S01]  /*11f70*/  IMAD.WIDE R14, R252.reuse, 0x4, R80 ;  /* 0x00000004fc0e7825 */ /* 0x044fe200078e0250 */
[----:B------:R-:W2:Y:S03]  /*11f80*/  LDL.LU.64 R24, [R1+0x258] ;  /* 0x0002580001187983 */ /* 0x000ea60000300a00 */
[C---:B-1----:R-:W-:Y:S01]  /*11f90*/  IMAD.WIDE R2, R252.reuse, 0x4, R82 ;  /* 0x00000004fc027825 */ /* 0x042fe200078e0252 */
[----:B------:R1:W-:Y:S04]  /*11fa0*/  STL.64 [R1+0xdd8], R20 ;  /* 0x000dd81401007387 */ /* 0x0003e80000100a00 */
[----:B------:R1:W-:Y:S01]  /*11fb0*/  STL.64 [R1+0xde0], R16 ;  /* 0x000de01001007387 */ /* 0x0003e20000100a00 */
[----:B------:R-:W-:-:S03]  /*11fc0*/  IMAD.WIDE R32, R252, 0x4, R84 ;  /* 0x00000004fc207825 */ /* 0x000fc600078e0254 */
[----:B------:R1:W-:Y:S01]  /*11fd0*/  LDGSTS.E [R9+0xf000], [R20.64], !P6 ;  /* 0x0f00000014097fae */ /* 0x0003e2000f121844 */
[----:B------:R-:W-:-:S03]  /*11fe0*/  IMAD.WIDE R30, R252, 0x4, R86 ;  /* 0x00000004fc1e7825 */ /* 0x000fc600078e0256 */
[----:B------:R-:W-:Y:S04]  /*11ff0*/  STL.64 [R1+0xde8], R14 ;  /* 0x000de80e01007387 */ /* 0x000fe80000100a00 */
[----:B------:R1:W-:Y:S04]  /*12000*/  LDGSTS.E [R9+0xf080], [R16.64], !P6 ;  /* 0x0f08000010097fae */ /* 0x0003e8000f121844 */
[----:B------:R1:W-:Y:S04]  /*12010*/  STL.64 [R1+0xdf0], R2 ;  /* 0x000df00201007387 */ /* 0x0003e80000100a00 */
[----:B------:R1:W-:Y:S04]  /*12020*/  LDGSTS.E [R9+0xf100], [R14.64], !P6 ;  /* 0x0f1000000e097fae */ /* 0x0003e8000f121844 */
[----:B-1----:R-:W2:Y:S04]  /*12030*/  LDL.LU.64 R20, [R1+0x1f0] ;  /* 0x0001f00001147983 */ /* 0x002ea80000300a00 */
[----:B------:R1:W-:Y:S04]  /*12040*/  LDGSTS.E [R9+0xf180], [R2.64], !P6 ;  /* 0x0f18000002097fae */ /* 0x0003e8000f121844 */
[----:B------:R-:W2:Y:S04]  /*12050*/  LDL.LU.64 R16, [R1+0x1e8] ;  /* 0x0001e80001107983 */ /* 0x000ea80000300a00 */
[----:B------:R-:W2:Y:S01]  /*12060*/  LDL.LU.64 R22, [R1+0x1e0] ;  /* 0x0001e00001167983 */ /* 0x000ea20000300a00 */
[----:B-1----:R-:W-:-:S03]  /*12070*/  IMAD.WIDE R2, R252, 0x4, R88 ;  /* 0x00000004fc027825 */ /* 0x002fc600078e0258 */
[----:B------:R-:W2:Y:S04]  /*12080*/  LDL.LU.64 R14, [R1+0x1d8] ;  /* 0x0001d800010e7983 */ /* 0x000ea80000300a00 */
[----:B------:R-:W-:Y:S04]  /*12090*/  STL.64 [R1+0xe58], R32 ;  /* 0x000e582001007387 */ /* 0x000fe80000100a00 */
[----:B------:R1:W-:Y:S04]  /*120a0*/  LDGSTS.E [R9+0xf800], [R32.64], !P1 ;  /* 0x0f80000020097fae */ /* 0x0003e8000c921844 */
[----:B------:R-:W-:Y:S04]  /*120b0*/  STL.64 [R1+0xe60], R30 ;  /* 0x000e601e01007387 */ /* 0x000fe80000100a00 */
[----:B------:R4:W-:Y:S04]  /*120c0*/  LDGSTS.E [R9+0xf880], [R30.64], !P1 ;  /* 0x0f8800001e097fae */ /* 0x0009e8000c921844 */
[----:B------:R1:W-:Y:S04]  /*120d0*/  STL.64 [R1+0xe68], R2 ;  /* 0x000e680201007387 */ /* 0x0003e80000100a00 */
[----:B------:R1:W-:Y:S04]  /*120e0*/  LDGSTS.E [R9+0xf900], [R2.64], !P1 ;  /* 0x0f90000002097fae */ /* 0x0003e8000c921844 */
[----:B-1----:R-:W1:Y:S01]  /*120f0*/  S2R R3, SR_TID.X ;  /* 0x0000000000037919 */ /* 0x002e620000002100 */
[----:B------:R-:W-:-:S05]  /*12100*/  IMAD.WIDE R28, R252, 0x4, R90 ;  /* 0x00000004fc1c7825 */ /* 0x000fca00078e025a */
[----:B------:R3:W-:Y:S04]  /*12110*/  STL.64 [R1+0xe70], R28 ;  /* 0x000e701c01007387 */ /* 0x0007e80000100a00 */
[----:B------:R3:W-:Y:S01]  /*12120*/  LDGSTS.E [R9+0xf980], [R28.64], !P1 ;  /* 0x0f9800001c097fae */ /* 0x0007e2000c921844 */
[----:B-1----:R-:W-:-:S05]  /*12130*/  LOP3.LUT R3, R3, 0x1f, RZ, 0xc0, !PT ;  /* 0x0000001f03037812 */ /* 0x002fca00078ec0ff */
[----:B------:R-:W-:Y:S02]  /*12140*/  IMAD.SHL.U32 R19, R3, 0x4, RZ ;  /* 0x0000000403137824 */ /* 0x000fe400078e00ff */
[C---:B----4-:R-:W-:Y:S02]  /*12150*/  IMAD.WIDE R30, R252.reuse, 0x4, R6 ;  /* 0x00000004fc1e7825 */ /* 0x050fe400078e0206 */
[----:B------:R-:W4:Y:S02]  /*12160*/  LDL.LU.64 R6, [R1+0x170] ;  /* 0x0001700001067983 */ /* 0x000f240000300a00 */
[----:B---3--:R-:W-:Y:S02]  /*12170*/  IMAD.WIDE R28, R252, 0x4, R4 ;  /* 0x00000004fc1c7825 */ /* 0x008fe400078e0204 */
[----:B------:R-:W3:Y:S04]  /*12180*/  LDL.LU.64 R4, [R1+0x168] ;  /* 0x0001680001047983 */ /* 0x000ee80000300a00 */
[----:B------:R1:W-:Y:S04]  /*12190*/  STL.64 [R1+0x210], R30 ;  /* 0x0002101e01007387 */ /* 0x0003e80000100a00 */
[----:B------:R-:W3:Y:S01]  /*121a0*/  LDL.LU.64 R2, [R1+0x160] ;  /* 0x0001600001027983 */ /* 0x000ee20000300a00 */
[----:B------:R-:W-:-:S04]  /*121b0*/  IADD3 R0, R18, -0x42, RZ ;  /* 0xffffffbe12007810 */ /* 0x000fc80007ffe0ff */
[----:B------:R-:W-:Y:S01]  /*121c0*/  ISETP.GE.U32.AND P2, PT, R0, 0x7fffff7f, PT ;  /* 0x7fffff7f0000780c */ /* 0x000fe20003f46070 */
[----:B------:R-:W-:Y:S01]  /*121d0*/  IMAD.WIDE R26, R252, 0x4, R26 ;  /* 0x00000004fc1a7825 */ /* 0x000fe200078e021a */
[----:B------:R-:W-:-:S03]  /*121e0*/  IADD3 R0, R18, -0x46, RZ ;  /* 0xffffffba12007810 */ /* 0x000fc60007ffe0ff */
[----:B--2---:R-:W-:Y:S01]  /*121f0*/  IMAD.WIDE R24, R252, 0x4, R24 ;  /* 0x00000004fc187825 */ /* 0x004fe200078e0218 */
[----:B------:R-:W-:Y:S01]  /*12200*/  ISETP.GE.U32.AND P0, PT, R0, 0x7fffff7b, PT ;  /* 0x7fffff7b0000780c */ /* 0x000fe20003f06070 */
[----:B------:R2:W-:Y:S01]  /*12210*/  STL.64 [R1+0x1f8], R28 ;  /* 0x0001f81c01007387 */ /* 0x0005e20000100a00 */
[----:B------:R-:W-:-:S03]  /*12220*/  LOP3.LUT R19, R19, 0x20, RZ, 0x3c, !PT ;  /* 0x0000002013137812 */ /* 0x000fc600078e3cff */
[----:B------:R1:W-:Y:S04]  /*12230*/  STL.64 [R1+0x190], R26 ;  /* 0x0001901a01007387 */ /* 0x0003e80000100a00 */
[----:B------:R1:W-:Y:S04]  /*12240*/  STL.64 [R1+0x178], R24 ;  /* 0x0001781801007387 */ /* 0x0003e80000100a00 */
[----:B------:R-:W3:Y:S04]  /*12250*/  LDL.LU.64 R34, [R1+0x158] ;  /* 0x0001580001227983 */ /* 0x000ee80000300a00 */
[----:B------:R1:W-:Y:S01]  /*12260*/  LDGSTS.E [R19+0x8200], [R30.64], !P2 ;  /* 0x082000001e137fae */ /* 0x0003e2000d121844 */
[----:B------:R-:W-:-:S03]  /*12270*/  IMAD.WIDE R20, R252, 0x4, R20 ;  /* 0x00000004fc147825 */ /* 0x000fc600078e0214 */
[----:B------:R-:W3:Y:S04]  /*12280*/  LDL.LU.64 R32, [R1+0x100] ;  /* 0x0001000001207983 */ /* 0x000ee80000300a00 */
[----:B------:R2:W-:Y:S01]  /*12290*/  LDGSTS.E [R19+0x8280], [R28.64], !P2 ;  /* 0x082800001c137fae */ /* 0x0005e2000d121844 */
[----:B------:R-:W-:-:S03]  /*122a0*/  IMAD.WIDE R16, R252, 0x4, R16 ;  /* 0x00000004fc107825 */ /* 0x000fc600078e0210 */
[----:B-1----:R-:W3:Y:S01]  /*122b0*/  LDL.LU.64 R30, [R1+0xf8] ;  /* 0x0000f800011e7983 */ /* 0x002ee20000300a00 */
[----:B------:R-:W-:-:S03]  /*122c0*/  IMAD.WIDE R36, R252, 0x4, R22 ;  /* 0x00000004fc247825 */ /* 0x000fc600078e0216 */
[----:B------:R1:W-:Y:S04]  /*122d0*/  LDGSTS.E [R19+0x8300], [R26.64], !P2 ;  /* 0x083000001a137fae */ /* 0x0003e8000d121844 */
[----:B--2---:R-:W2:Y:S01]  /*122e0*/  LDL.LU.64 R28, [R1+0xf0] ;  /* 0x0000f000011c7983 */ /* 0x004ea20000300a00 */
[----:B------:R-:W-:-:S03]  /*122f0*/  IMAD.WIDE R14, R252, 0x4, R14 ;  /* 0x00000004fc0e7825 */ /* 0x000fc600078e020e */
[----:B------:R1:W-:Y:S04]  /*12300*/  STL.64 [R1+0x118], R20 ;  /* 0x0001181401007387 */ /* 0x0003e80000100a00 */
[----:B-1----:R-:W2:Y:S04]  /*12310*/  LDL.LU.64 R26, [R1+0xe8] ;  /* 0x0000e800011a7983 */ /* 0x002ea80000300a00 */
[----:B------:R1:W-:Y:S04]  /*12320*/  STL.64 [R1+0x110], R16 ;  /* 0x0001101001007387 */ /* 0x0003e80000100a00 */
[----:B------:R-:W-:Y:S04]  /*12330*/  STL.64 [R1+0x108], R36 ;  /* 0x0001082401007387 */ /* 0x000fe80000100a00 */
[----:B------:R1:W-:Y:S04]  /*12340*/  LDGSTS.E [R19+0x8380], [R24.64], !P2 ;  /* 0x0838000018137fae */ /* 0x0003e8000d121844 */
[----:B------:R1:W-:Y:S04]  /*12350*/  STL.64 [R1+0xc0], R14 ;  /* 0x0000c00e01007387 */ /* 0x0003e80000100a00 */
[----:B------:R1:W-:Y:S04]  /*12360*/  LDGSTS.E [R19+0x8a00], [R20.64], !P0 ;  /* 0x08a0000014137fae */ /* 0x0003e8000c121844 */
[----:B-1----:R-:W2:Y:S04]  /*12370*/  LDL.LU.64 R24, [R1+0xa0] ;  /* 0x0000a00001187983 */ /* 0x002ea80000300a00 */
[----:B------:R1:W-:Y:S04]  /*12380*/  LDGSTS.E [R19+0x8a80], [R16.64], !P0 ;  /* 0x08a8000010137fae */ /* 0x0003e8000c121844 */
[----:B------:R-:W2:Y:S04]  /*12390*/  LDL.LU.64 R22, [R1+0x98] ;  /* 0x0000980001167983 */ /* 0x000ea80000300a00 */
[----:B------:R-:W2:Y:S04]  /*123a0*/  LDL.LU.64 R20, [R1+0x90] ;  /* 0x0000900001147983 */ /* 0x000ea80000300a00 */
[----:B------:R3:W-:Y:S04]  /*123b0*/  LDGSTS.E [R19+0x8b00], [R36.64], !P0 ;  /* 0x08b0000024137fae */ /* 0x0007e8000c121844 */
[----:B-1----:R-:W2:Y:S04]  /*123c0*/  LDL.LU.64 R16, [R1+0x88] ;  /* 0x0000880001107983 */ /* 0x002ea80000300a00 */
[----:B------:R1:W-:Y:S04]  /*123d0*/  LDGSTS.E [R19+0x8b80], [R14.64], !P0 ;  /* 0x08b800000e137fae */ /* 0x0003e8000c121844 */
[----:B-1----:R-:W2:Y:S01]  /*123e0*/  LDL.LU.64 R14, [R1+0x40] ;  /* 0x00004000010e7983 */ /* 0x002ea20000300a00 */
[----:B----4-:R-:W-:-:S05]  /*123f0*/  IMAD.WIDE R40, R252, 0x4, R6 ;  /* 0x00000004fc287825 */ /* 0x010fca00078e0206 */
[----:B------:R-:W-:Y:S01]  /*12400*/  STL.64 [R1+0xa8], R40 ;  /* 0x0000a82801007387 */ /* 0x000fe20000100a00 */
[----:B---3--:R-:W-:-:S03]  /*12410*/  IMAD.WIDE R38, R252, 0x4, R4 ;  /* 0x00000004fc267825 */ /* 0x008fc600078e0204 */
[----:B------:R-:W3:Y:S04]  /*12420*/  LDL.LU.64 R6, [R1+0x38] ;  /* 0x0000380001067983 */ /* 0x000ee80000300a00 */
[----:B------:R-:W-:Y:S01]  /*12430*/  STL.64 [R1+0x170], R38 ;  /* 0x0001702601007387 */ /* 0x000fe20000100a00 */
[----:B------:R-:W-:-:S03]  /*12440*/  IMAD.WIDE R36, R252, 0x4, R2 ;  /* 0x00000004fc247825 */ /* 0x000fc600078e0202 */
[----:B------:R-:W4:Y:S04]  /*12450*/  LDL.LU.64 R4, [R1+0x30] ;  /* 0x0000300001047983 */ /* 0x000f280000300a00 */
[----:B------:R-:W-:Y:S04]  /*12460*/  STL.64 [R1+0x1d8], R36 ;  /* 0x0001d82401007387 */ /* 0x000fe80000100a00 */
[----:B------:R-:W4:Y:S01]  /*12470*/  LDL.LU.64 R2, [R1+0x28] ;  /* 0x0000280001027983 */ /* 0x000f220000300a00 */
[----:B------:R-:W-:-:S04]  /*12480*/  IADD3 R0, R18, -0x4a, RZ ;  /* 0xffffffb612007810 */ /* 0x000fc80007ffe0ff */
[----:B------:R-:W-:Y:S02]  /*12490*/  ISETP.GE.U32.AND P5, PT, R0, 0x7fffff77, PT ;  /* 0x7fffff770000780c */ /* 0x000fe40003fa6070 */
[----:B------:R-:W-:-:S04]  /*124a0*/  IADD3 R0, R18, -0x4e, RZ ;  /* 0xffffffb212007810 */ /* 0x000fc80007ffe0ff */
[----:B------:R-:W-:Y:S02]  /*124b0*/  ISETP.GE.U32.AND P3, PT, R0, 0x7fffff73, PT ;  /* 0x7fffff730000780c */ /* 0x000fe40003f66070 */
[----:B------:R-:W-:-:S04]  /*124c0*/  IADD3 R0, R18, -0x52, RZ ;  /* 0xffffffae12007810 */ /* 0x000fc80007ffe0ff */
[----:B------:R-:W-:Y:S01]  /*124d0*/  ISETP.GE.U32.AND P4, PT, R0, 0x7fffff6f, PT ;  /* 0x7fffff6f0000780c */ /* 0x000fe20003f86070 */
[----:B------:R-:W-:Y:S01]  /*124e0*/  IMAD.WIDE R34, R252, 0x4, R34 ;  /* 0x00000004fc227825 */ /* 0x000fe200078e0222 */
[----:B------:R-:W-:Y:S01]  /*124f0*/  IADD3 R0, R18, -0x56, RZ ;  /* 0xffffffaa12007810 */ /* 0x000fe20007ffe0ff */
[----:B------:R1:W-:Y:S03]  /*12500*/  LDGSTS.E [R19+0x9200], [R40.64], !P5 ;  /* 0x0920000028137fae */ /* 0x0003e6000e921844 */
[----:B------:R-:W-:Y:S01]  /*12510*/  ISETP.GE.U32.AND P6, PT, R0, 0x7fffff6b, PT ;  /* 0x7fffff6b0000780c */ /* 0x000fe20003fc6070 */
[----:B------:R-:W-:Y:S01]  /*12520*/  IMAD.WIDE R32, R252, 0x4, R32 ;  /* 0x00000004fc207825 */ /* 0x000fe200078e0220 */
[----:B------:R-:W-:Y:S01]  /*12530*/  IADD3 R0, R18, -0x5a, RZ ;  /* 0xffffffa612007810 */ /* 0x000fe20007ffe0ff */
[----:B------:R1:W-:Y:S03]  /*12540*/  LDGSTS.E [R19+0x9280], [R38.64], !P5 ;  /* 0x0928000026137fae */ /* 0x0003e6000e921844 */
[----:B------:R-:W-:Y:S01]  /*12550*/  ISETP.GE.U32.AND P1, PT, R0, 0x7fffff67, PT ;  /* 0x7fffff670000780c */ /* 0x000fe20003f26070 */
[----:B------:R1:W-:Y:S01]  /*12560*/  LDGSTS.E [R19+0x9300], [R36.64], !P5 ;  /* 0x0930000024137fae */ /* 0x0003e2000e921844 */
[----:B------:R-:W-:Y:S01]  /*12570*/  IADD3 R0, R18, -0x5e, RZ ;  /* 0xffffffa212007810 */ /* 0x000fe20007ffe0ff */
[----:B------:R-:W-:-:S02]  /*12580*/  IMAD.WIDE R30, R252, 0x4, R30 ;  /* 0x00000004fc1e7825 */ /* 0x000fc400078e021e */
[----:B------:R-:W-:Y:S01]  /*12590*/  STL.64 [R1+0x1f0], R34 ;  /* 0x0001f02201007387 */ /* 0x000fe20000100a00 */
[----:B------:R-:W-:Y:S02]  /*125a0*/  ISETP.GE.U32.AND P2, PT, R0, 0x7fffff63, PT ;  /* 0x7fffff630000780c */ /* 0x000fe40003f46070 */
[----:B------:R-:W-:Y:S01]  /*125b0*/  IADD3 R0, R18, -0x62, RZ ;  /* 0xffffff9e12007810 */ /* 0x000fe20007ffe0ff */
[----:B------:R1:W-:Y:S01]  /*125c0*/  LDGSTS.E [R19+0x9380], [R34.64], !P5 ;  /* 0x0938000022137fae */ /* 0x0003e2000e921844 */
[----:B--2---:R-:W-:Y:S02]  /*125d0*/  IMAD.WIDE R28, R252, 0x4, R28 ;  /* 0x00000004fc1c7825 */ /* 0x004fe400078e021c */
[----:B------:R-:W-:Y:S01]  /*125e0*/  ISETP.GE.U32.AND P0, PT, R0, 0x7fffff5f, PT ;  /* 0x7fffff5f0000780c */ /* 0x000fe20003f06070 */
[----:B------:R-:W-:Y:S01]  /*125f0*/  STL.64 [R1+0x100], R32 ;  /* 0x0001002001007387 */ /* 0x000fe20000100a00 */
[----:B------:R-:W-:-:S03]  /*12600*/  IADD3 R0, R18, -0x66, RZ ;  /* 0xffffff9a12007810 */ /* 0x000fc60007ffe0ff */
[----:B------:R2:W-:Y:S01]  /*12610*/  LDGSTS.E [R19+0x9a00], [R32.64], !P3 ;  /* 0x09a0000020137fae */ /* 0x0005e2000d921844 */
[----:B------:R-:W-:Y:S01]  /*12620*/  IMAD.WIDE R26, R252, 0x4, R26 ;  /* 0x00000004fc1a7825 */ /* 0x000fe200078e021a */
[----:B------:R-:W-:Y:S02]  /*12630*/  ISETP.GE.U32.AND P5, PT, R0, 0x7fffff5b, PT ;  /* 0x7fffff5b0000780c */ /* 0x000fe40003fa6070 */
[----:B------:R-:W-:Y:S01]  /*12640*/  STL.64 [R1+0x258], R30 ;  /* 0x0002581e01007387 */ /* 0x000fe20000100a00 */
[----:B------:R-:W-:-:S03]  /*12650*/  IADD3 R0, R18, -0x6a, RZ ;  /* 0xffffff9612007810 */ /* 0x000fc60007ffe0ff */
[----:B------:R1:W-:Y:S04]  /*12660*/  LDGSTS.E [R19+0x9a80], [R30.64], !P3 ;  /* 0x09a800001e137fae */ /* 0x0003e8000d921844 */
[----:B------:R-:W-:Y:S04]  /*12670*/  STL.64 [R1+0x260], R28 ;  /* 0x0002601c01007387 */ /* 0x000fe80000100a00 */
[----:B------:R1:W-:Y:S04]  /*12680*/  LDGSTS.E [R19+0x9b00], [R28.64], !P3 ;  /* 0x09b000001c137fae */ /* 0x0003e8000d921844 */
[----:B------:R-:W-:Y:S04]  /*12690*/  STL.64 [R1+0xe8], R26 ;  /* 0x0000e81a01007387 */ /* 0x000fe80000100a00 */
[----:B------:R1:W-:Y:S01]  /*126a0*/  LDGSTS.E [R19+0x9b80], [R26.64], !P3 ;  /* 0x09b800001a137fae */ /* 0x0003e2000d921844 */
[----:B------:R-:W-:Y:S01]  /*126b0*/  IMAD.WIDE R24, R252, 0x4, R24 ;  /* 0x00000004fc187825 */ /* 0x000fe200078e0218 */
[----:B------:R-:W-:-:S03]  /*126c0*/  ISETP.GE.U32.AND P3, PT, R0, 0x7fffff57, PT ;  /* 0x7fffff570000780c */ /* 0x000fc60003f66070 */
[C---:B------:R-:W-:Y:S01]  /*126d0*/  IMAD.WIDE R22, R252.reuse, 0x4, R22 ;  /* 0x00000004fc167825 */ /* 0x040fe200078e0216 */
[----:B------:R-:W-:Y:S03]  /*126e0*/  STL.64 [R1+0x268], R24 ;  /* 0x0002681801007387 */ /* 0x000fe60000100a00 */
[----:B------:R-:W-:Y:S01]  /*126f0*/  IMAD.WIDE R20, R252, 0x4, R20 ;  /* 0x00000004fc147825 */ /* 0x000fe200078e0214 */
[----:B------:R1:W-:Y:S01]  /*12700*/  LDGSTS.E [R19+0xa200], [R24.64], !P4 ;  /* 0x0a20000018137fae */ /* 0x0003e2000e121844 */
[----:B------:R-:W-:-:S03]  /*12710*/  IADD3 R0, R18, -0x6e, RZ ;  /* 0xffffff9212007810 */ /* 0x000fc60007ffe0ff */
[----:B------:R-:W-:Y:S01]  /*12720*/  STL.64 [R1+0x270], R22 ;  /* 0x0002701601007387 */ /* 0x000fe20000100a00 */
[----:B------:R-:W-:-:S03]  /*12730*/  IMAD.WIDE R16, R252, 0x4, R16 ;  /* 0x00000004fc107825 */ /* 0x000fc600078e0210 */
[----:B------:R1:W-:Y:S04]  /*12740*/  LDGSTS.E [R19+0xa280], [R22.64], !P4 ;  /* 0x0a28000016137fae */ /* 0x0003e8000e121844 */
[----:B------:R-:W-:Y:S04]  /*12750*/  STL.64 [R1+0x3d8], R20 ;  /* 0x0003d81401007387 */ /* 0x000fe80000100a00 */
[----:B------:R1:W-:Y:S01]  /*12760*/  LDGSTS.E [R19+0xa300], [R20.64], !P4 ;  /* 0x0a30000014137fae */ /* 0x0003e2000e121844 */
[----:B------:R-:W-:-:S03]  /*12770*/  IMAD.WIDE R14, R252, 0x4, R14 ;  /* 0x00000004fc0e7825 */ /* 0x000fc600078e020e */
[----:B------:R-:W-:Y:S04]  /*12780*/  STL.64 [R1+0x3e8], R16 ;  /* 0x0003e81001007387 */ /* 0x000fe80000100a00 */
[----:B------:R1:W-:Y:S04]  /*12790*/  LDGSTS.E [R19+0xa380], [R16.64], !P4 ;  /* 0x0a38000010137fae */ /* 0x0003e8000e121844 */
[----:B------:R1:W-:Y:S04]  /*127a0*/  STL.64 [R1+0x3f8], R14 ;  /* 0x0003f80e01007387 */ /* 0x0003e80000100a00 */
[----:B------:R1:W-:Y:S01]  /*127b0*/  LDGSTS.E [R19+0xaa00], [R14.64], !P6 ;  /* 0x0aa000000e137fae */ /* 0x0003e2000f121844 */
[----:B------:R-:W-:-:S02]  /*127c0*/  ISETP.GE.U32.AND P4, PT, R0, 0x7fffff53, PT ;  /* 0x7fffff530000780c */ /* 0x000fc40003f86070 */
[----:B------:R-:W-:Y:S01]  /*127d0*/  IADD3 R0, R18, -0x43, RZ ;  /* 0xffffffbd12007810 */ /* 0x000fe20007ffe0ff */
[----:B-1----:R-:W-:-:S04]  /*127e0*/  IMAD.WIDE R14, R252, 0x4, R92 ;  /* 0x00000004fc0e7825 */ /* 0x002fc800078e025c */
[----:B------:R-:W-:-:S04]  /*127f0*/  IMAD.WIDE R34, R252, 0x4, R170 ;  /* 0x00000004fc227825 */ /* 0x000fc800078e02aa */
[----:B---3--:R-:W-:-:S04]  /*12800*/  IMAD.WIDE R6, R252, 0x4, R6 ;  /* 0x00000004fc067825 */ /* 0x008fc800078e0206 */
[C---:B----4-:R-:W-:Y:S01]  /*12810*/  IMAD.WIDE R4, R252.reuse, 0x4, R4 ;  /* 0x00000004fc047825 */ /* 0x050fe200078e0204 */
[----:B------:R1:W-:Y:S04]  /*12820*/  STL.64 [R1+0x408], R6 ;  /* 0x0004080601007387 */ /* 0x0003e80000100a00 */
[----:B------:R1:W-:Y:S01]  /*12830*/  LDGSTS.E [R19+0xaa80], [R6.64], !P6 ;  /* 0x0aa8000006137fae */ /* 0x0003e2000f121844 */
[----:B------:R-:W-:-:S03]  /*12840*/  IMAD.WIDE R2, R252, 0x4, R2 ;  /* 0x00000004fc027825 */ /* 0x000fc600078e0202 */
[----:B------:R3:W-:Y:S04]  /*12850*/  STL.64 [R1+0x418], R4 ;  /* 0x0004180401007387 */ /* 0x0007e80000100a00 */
[----:B------:R3:W-:Y:S01]  /*12860*/  LDGSTS.E [R19+0xab00], [R4.64], !P6 ;  /* 0x0ab0000004137fae */ /* 0x0007e2000f121844 */
[----:B-1----:R-:W-:-:S03]  /*12870*/  IMAD.WIDE R6, R252, 0x4, R94 ;  /* 0x00000004fc067825 */ /* 0x002fc600078e025e */
[----:B------:R1:W-:Y:S04]  /*12880*/  STL.64 [R1+0x438], R2 ;  /* 0x0004380201007387 */ /* 0x0003e80000100a00 */
[----:B------:R1:W-:Y:S01]  /*12890*/  LDGSTS.E [R19+0xab80], [R2.64], !P6 ;  /* 0x0ab8000002137fae */ /* 0x0003e2000f121844 */
[----:B---3--:R-:W-:-:S03]  /*128a0*/  IMAD.WIDE R4, R252, 0x4, R96 ;  /* 0x00000004fc047825 */ /* 0x008fc600078e0260 */
[----:B------:R3:W-:Y:S01]  /*128b0*/  STL.64 [R1+0x488], R14 ;  /* 0x0004880e01007387 */ /* 0x0007e20000100a00 */
[----:B------:R-:W-:-:S03]  /*128c0*/  ISETP.GE.U32.AND P6, PT, R0, 0x7fffff7e, PT ;  /* 0x7fffff7e0000780c */ /* 0x000fc60003fc6070 */
[----:B------:R3:W-:Y:S01]  /*128d0*/  LDGSTS.E [R19+0xb200], [R14.64], !P1 ;  /* 0x0b2000000e137fae */ /* 0x0007e2000c921844 */
[----:B-1----:R-:W-:-:S03]  /*128e0*/  IMAD.WIDE R2, R252, 0x4, R98 ;  /* 0x00000004fc027825 */ /* 0x002fc600078e0262 */
[----:B------:R1:W-:Y:S01]  /*128f0*/  STL.64 [R1+0x4c8], R6 ;  /* 0x0004c80601007387 */ /* 0x0003e20000100a00 */
[----:B------:R-:W-:-:S03]  /*12900*/  IADD3 R0, R18, -0x44, RZ ;  /* 0xffffffbc12007810 */ /* 0x000fc60007ffe0ff */
[----:B------:R1:W-:Y:S01]  /*12910*/  LDGSTS.E [R19+0xb280], [R6.64], !P1 ;  /* 0x0b28000006137fae */ /* 0x0003e2000c921844 */
[----:B---3--:R-:W-:-:S03]  /*12920*/  IMAD.WIDE R14, R252, 0x4, R100 ;  /* 0x00000004fc0e7825 */ /* 0x008fc600078e0264 */
        /* <DEDUP_REMOVED lines=33> */
[----:B---3--:R-:W-:Y:S01]  /*12b40*/  IMAD.WIDE R4, R252, 0x4, R120 ;  /* 0x00000004fc047825 */ /* 0x008fe200078e0278 */
[----:B------:R-:W-:Y:S02]  /*12b50*/  ISETP.GE.U32.AND P0, PT, R0, 0x7fffff79, PT ;  /* 0x7fffff790000780c */ /* 0x000fe40003f06070 */
[----:B------:R3:W-:Y:S01]  /*12b60*/  STL.64 [R1+0xb78], R14 ;  /* 0x000b780e01007387 */ /* 0x0007e20000100a00 */
[----:B------:R-:W-:-:S03]  /*12b70*/  IADD3 R0, R18, -0x4b, RZ ;  /* 0xffffffb512007810 */ /* 0x000fc60007ffe0ff */
[----:B------:R3:W-:Y:S01]  /*12b80*/  LDGSTS.E [R19+0xca00], [R14.64], !P5 ;  /* 0x0ca000000e137fae */ /* 0x0007e2000e921844 */
[----:B-1----:R-:W-:-:S03]  /*12b90*/  IMAD.WIDE R2, R252, 0x4, R122 ;  /* 0x00000004fc027825 */ /* 0x002fc600078e027a */
        /* <DEDUP_REMOVED lines=9> */
[----:B---3--:R-:W-:Y:S01]  /*12c30*/  IMAD.WIDE R4, R252, 0x4, R128 ;  /* 0x00000004fc047825 */ /* 0x008fe200078e0280 */
[----:B------:R-:W-:Y:S01]  /*12c40*/  IADD3 R0, R18, -0x72, RZ ;  /* 0xffffff8e12007810 */ /* 0x000fe20007ffe0ff */
[----:B------:R3:W-:Y:S04]  /*12c50*/  LDGSTS.E [R19+0xd200], [R14.64], !P3 ;  /* 0x0d2000000e137fae */ /* 0x0007e8000d921844 */
[----:B------:R4:W-:Y:S01]  /*12c60*/  LDGSTS.E [R19+0xd280], [R6.64], !P3 ;  /* 0x0d28000006137fae */ /* 0x0009e2000d921844 */
[----:B-1----:R-:W-:-:S03]  /*12c70*/  IMAD.WIDE R2, R252, 0x4, R130 ;  /* 0x00000004fc027825 */ /* 0x002fc600078e0282 */
[----:B------:R3:W-:Y:S04]  /*12c80*/  STL.64 [R1+0xbf8], R14 ;  /* 0x000bf80e01007387 */ /* 0x0007e80000100a00 */
[----:B------:R1:W-:Y:S04]  /*12c90*/  LDGSTS.E [R19+0xd300], [R4.64], !P3 ;  /* 0x0d30000004137fae */ /* 0x0003e8000d921844 */
[----:B------:R4:W-:Y:S04]  /*12ca0*/  STL.64 [R1+0xc00], R6 ;  /* 0x000c000601007387 */ /* 0x0009e80000100a00 */
[----:B------:R1:W-:Y:S01]  /*12cb0*/  LDGSTS.E [R19+0xd380], [R2.64], !P3 ;  /* 0x0d38000002137fae */ /* 0x0003e2000d921844 */
[----:B---3--:R-:W-:Y:S01]  /*12cc0*/  IMAD.WIDE R14, R252, 0x4, R132 ;  /* 0x00000004fc0e7825 */ /* 0x008fe200078e0284 */
[----:B------:R-:W-:-:S02]  /*12cd0*/  ISETP.GE.U32.AND P3, PT, R0, 0x7fffff4f, PT ;  /* 0x7fffff4f0000780c */ /* 0x000fc40003f66070 */
[----:B------:R1:W-:Y:S01]  /*12ce0*/  STL.64 [R1+0xc08], R4 ;  /* 0x000c080401007387 */ /* 0x0003e20000100a00 */
[----:B----4-:R-:W-:-:S03]  /*12cf0*/  IMAD.WIDE R6, R252, 0x4, R134 ;  /* 0x00000004fc067825 */ /* 0x010fc600078e0286 */
[----:B------:R3:W-:Y:S01]  /*12d00*/  STL.64 [R1+0xc10], R2 ;  /* 0x000c100201007387 */ /* 0x0007e20000100a00 */
[----:B------:R-:W-:-:S03]  /*12d10*/  IADD3 R0, R18, -0x76, RZ ;  /* 0xffffff8a12007810 */ /* 0x000fc60007ffe0ff */
[----:B------:R4:W-:Y:S01]  /*12d20*/  LDGSTS.E [R19+0xda00], [R14.64], !P4 ;  /* 0x0da000000e137fae */ /* 0x0009e2000e121844 */
[----:B-1----:R-:W-:-:S03]  /*12d30*/  IMAD.WIDE R4, R252, 0x4, R136 ;  /* 0x00000004fc047825 */ /* 0x002fc600078e0288 */
[----:B------:R1:W-:Y:S01]  /*12d40*/  LDGSTS.E [R19+0xda80], [R6.64], !P4 ;  /* 0x0da8000006137fae */ /* 0x0003e2000e121844 */
[----:B---3--:R-:W-:-:S03]  /*12d50*/  IMAD.WIDE R2, R252, 0x4, R138 ;  /* 0x00000004fc027825 */ /* 0x008fc600078e028a */
[----:B------:R3:W-:Y:S04]  /*12d60*/  LDGSTS.E [R19+0xdb00], [R4.64], !P4 ;  /* 0x0db0000004137fae */ /* 0x0007e8000e121844 */
[----:B------:R4:W-:Y:S04]  /*12d70*/  STL.64 [R1+0xc78], R14 ;  /* 0x000c780e01007387 */ /* 0x0009e80000100a00 */
[----:B------:R1:W-:Y:S01]  /*12d80*/  LDGSTS.E [R19+0xdb80], [R2.64], !P4 ;  /* 0x0db8000002137fae */ /* 0x0003e2000e121844 */
[----:B------:R-:W-:-:S03]  /*12d90*/  ISETP.GE.U32.AND P4, PT, R0, 0x7fffff4b, PT ;  /* 0x7fffff4b0000780c */ /* 0x000fc60003f86070 */
[----:B------:R1:W-:Y:S01]  /*12da0*/  STL.64 [R1+0xc80], R6 ;  /* 0x000c800601007387 */ /* 0x0003e20000100a00 */
[----:B----4-:R-:W-:-:S03]  /*12db0*/  IMAD.WIDE R14, R252, 0x4, R140 ;  /* 0x00000004fc0e7825 */ /* 0x010fc600078e028c */
[----:B------:R3:W-:Y:S04]  /*12dc0*/  STL.64 [R1+0xc88], R4 ;  /* 0x000c880401007387 */ /* 0x0007e80000100a00 */
[----:B------:R4:W-:Y:S01]  /*12dd0*/  STL.64 [R1+0xc90], R2 ;  /* 0x000c900201007387 */ /* 0x0009e20000100a00 */
[----:B-1----:R-:W-:-:S03]  /*12de0*/  IMAD.WIDE R6, R252, 0x4, R142 ;  /* 0x00000004fc067825 */ /* 0x002fc600078e028e */
[----:B------:R1:W-:Y:S01]  /*12df0*/  STL.64 [R1+0xcf8], R14 ;  /* 0x000cf80e01007387 */ /* 0x0003e20000100a00 */
[----:B---3--:R-:W-:-:S03]  /*12e00*/  IMAD.WIDE R4, R252, 0x4, R144 ;  /* 0x00000004fc047825 */ /* 0x008fc600078e0290 */
[----:B------:R1:W-:Y:S01]  /*12e10*/  LDGSTS.E [R19+0xe200], [R14.64], !P3 ;  /* 0x0e2000000e137fae */ /* 0x0003e2000d921844 */
[----:B----4-:R-:W-:-:S03]  /*12e20*/  IMAD.WIDE R2, R252, 0x4, R146 ;  /* 0x00000004fc027825 */ /* 0x010fc600078e0292 */
[----:B------:R3:W-:Y:S04]  /*12e30*/  STL.64 [R1+0xd00], R6 ;  /* 0x000d000601007387 */ /* 0x0007e80000100a00 */
        /* <DEDUP_REMOVED lines=9> */
[----:B------:R4:W-:Y:S01]  /*12ed0*/  STL.64 [R1+0xd80], R6 ;  /* 0x000d800601007387 */ /* 0x0009e20000100a00 */
[----:B---3--:R-:W-:-:S03]  /*12ee0*/  IMAD.WIDE R2, R252, 0x4, R154 ;  /* 0x00000004fc027825 */ /* 0x008fc600078e029a */
[----:B------:R1:W-:Y:S04]  /*12ef0*/  LDGSTS.E [R19+0xea00], [R14.64], !P4 ;  /* 0x0ea000000e137fae */ /* 0x0003e8000e121844 */
[----:B------:R3:W-:Y:S04]  /*12f00*/  STL.64 [R1+0xd88], R4 ;  /* 0x000d880401007387 */ /* 0x0007e80000100a00 */
[----:B------:R4:W-:Y:S04]  /*12f10*/  LDGSTS.E [R19+0xea80], [R6.64], !P4 ;  /* 0x0ea8000006137fae */ /* 0x0009e8000e121844 */
[----:B------:R3:W-:Y:S01]  /*12f20*/  STL.64 [R1+0xd90], R2 ;  /* 0x000d900201007387 */ /* 0x0007e20000100a00 */
[----:B-1----:R-:W-:-:S03]  /*12f30*/  IMAD.WIDE R14, R252, 0x4, R156 ;  /* 0x00000004fc0e7825 */ /* 0x002fc600078e029c */
[----:B------:R3:W-:Y:S04]  /*12f40*/  LDGSTS.E [R19+0xeb00], [R4.64], !P4 ;  /* 0x0eb0000004137fae */ /* 0x0007e8000e121844 */
[----:B--2---:R-:W2:Y:S01]  /*12f50*/  LDL.LU.64 R32, [R1+0x250] ;  /* 0x0002500001207983 */ /* 0x004ea20000300a00 */
[----:B----4-:R-:W-:-:S03]  /*12f60*/  IMAD.WIDE R6, R252, 0x4, R158 ;  /* 0x00000004fc067825 */ /* 0x010fc600078e029e */
[----:B------:R1:W-:Y:S04]  /*12f70*/  LDGSTS.E [R19+0xeb80], [R2.64], !P4 ;  /* 0x0eb8000002137fae */ /* 0x0003e8000e121844 */
[----:B------:R-:W4:Y:S01]  /*12f80*/  LDL.LU.64 R30, [R1+0x248] ;  /* 0x00024800011e7983 */ /* 0x000f220000300a00 */
[----:B---3--:R-:W-:-:S03]  /*12f90*/  IMAD.WIDE R4, R252, 0x4, R160 ;  /* 0x00000004fc047825 */ /* 0x008fc600078e02a0 */
[----:B------:R-:W3:Y:S01]  /*12fa0*/  LDL.LU.64 R28, [R1+0x240] ;  /* 0x00024000011c7983 */ /* 0x000ee20000300a00 */
[----:B------:R-:W-:Y:S01]  /*12fb0*/  IADD3 R0, R18, -0x7a, RZ ;  /* 0xffffff8612007810 */ /* 0x000fe20007ffe0ff */
[----:B-1----:R-:W-:Y:S02]  /*12fc0*/  IMAD.WIDE R2, R252, 0x4, R162 ;  /* 0x00000004fc027825 */ /* 0x002fe400078e02a2 */
[----:B------:R-:W3:Y:S04]  /*12fd0*/  LDL.LU.64 R26, [R1+0x238] ;  /* 0x00023800011a7983 */ /* 0x000ee80000300a00 */
[----:B------:R-:W-:Y:S04]  /*12fe0*/  STL.64 [R1+0xdf8], R14 ;  /* 0x000df80e01007387 */ /* 0x000fe80000100a00 */
[----:B------:R1:W-:Y:S01]  /*12ff0*/  STL.64 [R1+0xe00], R6 ;  /* 0x000e000601007387 */ /* 0x0003e20000100a00 */
[----:B------:R-:W-:-:S03]  /*13000*/  ISETP.GE.U32.AND P3, PT, R0, 0x7fffff47, PT ;  /* 0x7fffff470000780c */ /* 0x000fc60003f66070 */
[----:B------:R1:W-:Y:S04]  /*13010*/  STL.64 [R1+0xe08], R4 ;  /* 0x000e080401007387 */ /* 0x0003e80000100a00 */
[----:B------:R1:W-:Y:S04]  /*13020*/  STL.64 [R1+0xe10], R2 ;  /* 0x000e100201007387 */ /* 0x0003e80000100a00 */
[----:B------:R-:W3:Y:S04]  /*13030*/  LDL.LU.64 R24, [R1+0x1d0] ;  /* 0x0001d00001187983 */ /* 0x000ee80000300a00 */
[----:B------:R-:W3:Y:S04]  /*13040*/  LDL.LU.64 R22, [R1+0x1c8] ;  /* 0x0001c80001167983 */ /* 0x000ee80000300a00 */
[----:B------:R-:W3:Y:S01]  /*13050*/  LDL.LU.64 R20, [R1+0x1c0] ;  /* 0x0001c00001147983 */ /* 0x000ee20000300a00 */
[----:B------:R-:W-:-:S03]  /*13060*/  IADD3 R0, R18, -0x7e, RZ ;  /* 0xffffff8212007810 */ /* 0x000fc60007ffe0ff */
[----:B------:R-:W3:Y:S01]  /*13070*/  LDL.LU.64 R16, [R1+0x1b8] ;  /* 0x0001b80001107983 */ /* 0x000ee20000300a00 */
[----:B------:R-:W-:-:S03]  /*13080*/  ISETP.GE.U32.AND P4, PT, R0, 0x7fffff43, PT ;  /* 0x7fffff430000780c */ /* 0x000fc60003f86070 */
[----:B------:R1:W-:Y:S04]  /*13090*/  LDGSTS.E [R19+0xf200], [R14.64], !P3 ;  /* 0x0f2000000e137fae */ /* 0x0003e8000d921844 */
[----:B------:R1:W-:Y:S04]  /*130a0*/  LDGSTS.E [R19+0xf280], [R6.64], !P3 ;  /* 0x0f28000006137fae */ /* 0x0003e8000d921844 */
[----:B------:R1:W-:Y:S04]  /*130b0*/  LDGSTS.E [R19+0xf300], [R4.64], !P3 ;  /* 0x0f30000004137fae */ /* 0x0003e8000d921844 */
[----:B------:R1:W-:Y:S02]  /*130c0*/  LDGSTS.E [R19+0xf380], [R2.64], !P3 ;  /* 0x0f38000002137fae */ /* 0x0003e4000d921844 */
[----:B-1----:R-:W-:-:S04]  /*130d0*/  IMAD.WIDE R6, R252, 0x4, R164 ;  /* 0x00000004fc067825 */ /* 0x002fc800078e02a4 */
[C---:B------:R-:W-:Y:S01]  /*130e0*/  IMAD.WIDE R4, R252.reuse, 0x4, R166 ;  /* 0x00000004fc047825 */ /* 0x040fe200078e02a6 */
[----:B------:R1:W-:Y:S03]  /*130f0*/  STL.64 [R1+0xe78], R6 ;  /* 0x000e780601007387 */ /* 0x0003e60000100a00 */
[----:B------:R-:W-:Y:S01]  /*13100*/  IMAD.WIDE R2, R252, 0x4, R168 ;  /* 0x00000004fc027825 */ /* 0x000fe200078e02a8 */
[----:B------:R1:W-:Y:S04]  /*13110*/  STL.64 [R1+0xe80], R4 ;  /* 0x000e800401007387 */ /* 0x0003e80000100a00 */
[----:B------:R1:W-:Y:S04]  /*13120*/  STL.64 [R1+0xe88], R2 ;  /* 0x000e880201007387 */ /* 0x0003e80000100a00 */
[----:B------:R-:W-:Y:S04]  /*13130*/  STL.64 [R1+0xe90], R34 ;  /* 0x000e902201007387 */ /* 0x000fe80000100a00 */
[----:B------:R1:W-:Y:S04]  /*13140*/  LDGSTS.E [R19+0xfa00], [R6.64], !P4 ;  /* 0x0fa0000006137fae */ /* 0x0003e8000e121844 */
[----:B------:R-:W3:Y:S04]  /*13150*/  LDL.LU.64 R14, [R1+0x150] ;  /* 0x00015000010e7983 */ /* 0x000ee80000300a00 */
[----:B------:R1:W-:Y:S04]  /*13160*/  LDGSTS.E [R19+0xfa80], [R4.64], !P4 ;  /* 0x0fa8000004137fae */ /* 0x0003e8000e121844 */
[----:B-1----:R-:W3:Y:S04]  /*13170*/  LDL.LU.64 R6, [R1+0x148] ;  /* 0x0001480001067983 */ /* 0x002ee80000300a00 */
[----:B------:R1:W-:Y:S04]  /*13180*/  LDGSTS.E [R19+0xfb00], [R2.64], !P4 ;  /* 0x0fb0000002137fae */ /* 0x0003e8000e121844 */
[----:B------:R-:W3:Y:S01]  /*13190*/  LDL.LU.64 R4, [R1+0x140] ;  /* 0x0001400001047983 */ /* 0x000ee20000300a00 */
[----:B------:R-:W-:-:S03]  /*131a0*/  IMAD.SHL.U32 R8, R8, 0x4, RZ ;  /* 0x0000000408087824 */ /* 0x000fc600078e00ff */
[----:B------:R2:W-:Y:S04]  /*131b0*/  LDGSTS.E [R19+0xfb80], [R34.64], !P4 ;  /* 0x0fb8000022137fae */ /* 0x0005e8000e121844 */
[----:B-1----:R-:W3:Y:S01]  /*131c0*/  LDL.LU.64 R2, [R1+0x138] ;  /* 0x0001380001027983 */ /* 0x002ee20000300a00 */
[----:B------:R-:W-:Y:S01]  /*131d0*/  LOP3.LUT R8, R8, 0x40, RZ, 0x3c, !PT ;  /* 0x0000004008087812 */ /* 0x000fe200078e3cff */
[----:B--2---:R-:W-:-:S04]  /*131e0*/  IMAD.WIDE R32, R252, 0x4, R32 ;  /* 0x00000004fc207825 */ /* 0x004fc800078e0220 */
[C---:B----4-:R-:W-:Y:S01]  /*131f0*/  IMAD.WIDE R30, R252.reuse, 0x4, R30 ;  /* 0x00000004fc1e7825 */ /* 0x050fe200078e021e */
[----:B------:R1:W-:Y:S03]  /*13200*/  STL.64 [R1+0x98], R32 ;  /* 0x0000982001007387 */ /* 0x0003e60000100a00 */
[C---:B---3--:R-:W-:Y:S01]  /*13210*/  IMAD.WIDE R28, R252.reuse, 0x4, R28 ;  /* 0x00000004fc1c7825 */ /* 0x048fe200078e021c */
[----:B------:R2:W-:Y:S03]  /*13220*/  STL.64 [R1+0x90], R30 ;  /* 0x0000901e01007387 */ /* 0x0005e60000100a00 */
[C---:B------:R-:W-:Y:S01]  /*13230*/  IMAD.WIDE R26, R252.reuse, 0x4, R26 ;  /* 0x00000004fc1a7825 */ /* 0x040fe200078e021a */
[----:B------:R2:W-:Y:S04]  /*13240*/  STL.64 [R1+0x88], R28 ;  /* 0x0000881c01007387 */ /* 0x0005e80000100a00 */
[----:B------:R4:W-:Y:S04]  /*13250*/  STL.64 [R1+0x60], R26 ;  /* 0x0000601a01007387 */ /* 0x0009e80000100a00 */
[----:B------:R1:W-:Y:S04]  /*13260*/  LDGSTS.E [R8+0x8400], [R32.64], !P6 ;  /* 0x0840000020087fae */ /* 0x0003e8000f121844 */
[----:B------:R2:W-:Y:S04]  /*13270*/  LDGSTS.E [R8+0x8480], [R30.64], !P6 ;  /* 0x084800001e087fae */ /* 0x0005e8000f121844 */
[----:B------:R2:W-:Y:S01]  /*13280*/  LDGSTS.E [R8+0x8500], [R28.64], !P6 ;  /* 0x085000001c087fae */ /* 0x0005e2000f121844 */
[----:B------:R-:W-:-:S03]  /*13290*/  IMAD.WIDE R24, R252, 0x4, R24 ;  /* 0x00000004fc187825 */ /* 0x000fc600078e0218 */
[----:B------:R4:W-:Y:S01]  /*132a0*/  LDGSTS.E [R8+0x8580], [R26.64], !P6 ;  /* 0x085800001a087fae */ /* 0x0009e2000f121844 */
[----:B------:R-:W-:-:S03]  /*132b0*/  IMAD.WIDE R22, R252, 0x4, R22 ;  /* 0x00000004fc167825 */ /* 0x000fc600078e0216 */
[----:B------:R2:W-:Y:S01]  /*132c0*/  STL.64 [R1+0x58], R24 ;  /* 0x0000581801007387 */ /* 0x0005e20000100a00 */
[----:B------:R-:W-:-:S03]  /*132d0*/  IMAD.WIDE R20, R252, 0x4, R20 ;  /* 0x00000004fc147825 */ /* 0x000fc600078e0214 */
[----:B-1----:R-:W3:Y:S01]  /*132e0*/  LDL.LU.64 R32, [R1+0xe0] ;  /* 0x0000e00001207983 */ /* 0x002ee20000300a00 */
[----:B------:R-:W-:-:S03]  /*132f0*/  IMAD.WIDE R16, R252, 0x4, R16 ;  /* 0x00000004fc107825 */ /* 0x000fc600078e0210 */
[----:B------:R1:W-:Y:S04]  /*13300*/  STL.64 [R1+0x50], R22 ;  /* 0x0000501601007387 */ /* 0x0003e80000100a00 */
[----:B--2---:R-:W2:Y:S04]  /*13310*/  LDL.LU.64 R30, [R1+0xd8] ;  /* 0x0000d800011e7983 */ /* 0x004ea80000300a00 */
[----:B------:R1:W-:Y:S04]  /*13320*/  STL.64 [R1+0x48], R20 ;  /* 0x0000481401007387 */ /* 0x0003e80000100a00 */
[----:B------:R-:W2:Y:S04]  /*13330*/  LDL.LU.64 R28, [R1+0xd0] ;  /* 0x0000d000011c7983 */ /* 0x000ea80000300a00 */
[----:B------:R1:W-:Y:S04]  /*13340*/  STL.64 [R1+0x40], R16 ;  /* 0x0000401001007387 */ /* 0x0003e80000100a00 */
[----:B----4-:R-:W4:Y:S04]  /*13350*/  LDL.LU.64 R26, [R1+0xc8] ;  /* 0x0000c800011a7983 */ /* 0x010f280000300a00 */
[----:B------:R1:W-:Y:S04]  /*13360*/  LDGSTS.E [R8+0x8c00], [R24.64], !P2 ;  /* 0x08c0000018087fae */ /* 0x0003e8000d121844 */
[----:B------:R1:W-:Y:S04]  /*13370*/  LDGSTS.E [R8+0x8c80], [R22.64], !P2 ;  /* 0x08c8000016087fae */ /* 0x0003e8000d121844 */
[----:B------:R1:W-:Y:S04]  /*13380*/  LDGSTS.E [R8+0x8d00], [R20.64], !P2 ;  /* 0x08d0000014087fae */ /* 0x0003e8000d121844 */
[----:B-1----:R-:W4:Y:S04]  /*13390*/  LDL.LU.64 R24, [R1+0x80] ;  /* 0x0000800001187983 */ /* 0x002f280000300a00 */
[----:B------:R-:W4:Y:S04]  /*133a0*/  LDL.LU.64 R22, [R1+0x78] ;  /* 0x0000780001167983 */ /* 0x000f280000300a00 */
[----:B------:R1:W-:Y:S04]  /*133b0*/  LDGSTS.E [R8+0x8d80], [R16.64], !P2 ;  /* 0x08d8000010087fae */ /* 0x0003e8000d121844 */
[----:B------:R-:W4:Y:S01]  /*133c0*/  LDL.LU.64 R20, [R1+0x70] ;  /* 0x0000700001147983 */ /* 0x000f220000300a00 */
[----:B------:R-:W-:-:S04]  /*133d0*/  IMAD.WIDE R150, R252, 0x4, R14 ;  /* 0x00000004fc967825 */ /* 0x000fc800078e020e */
[----:B------:R-:W-:Y:S01]  /*133e0*/  IMAD.WIDE R148, R252, 0x4, R6 ;  /* 0x00000004fc947825 */ /* 0x000fe200078e0206 */
[----:B------:R-:W-:Y:S01]  /*133f0*/  IADD3 R0, R18, -0x4c, RZ ;  /* 0xffffffb412007810 */ /* 0x000fe20007ffe0ff */
[----:B------:R2:W-:Y:S04]  /*13400*/  LDGSTS.E [R8+0x9400], [R150.64], !P5 ;  /* 0x0940000096087fae */ /* 0x0005e8000e921844 */
[----:B-1----:R-:W4:Y:S01]  /*13410*/  LDL.LU.64 R16, [R1+0x68] ;  /* 0x0000680001107983 */ /* 0x002f220000300a00 */
[----:B------:R-:W-:-:S03]  /*13420*/  IMAD.WIDE R146, R252, 0x4, R4 ;  /* 0x00000004fc927825 */ /* 0x000fc600078e0204 */
[----:B------:R-:W4:Y:S04]  /*13430*/  LDL.LU.64 R14, [R1+0x20] ;  /* 0x00002000010e7983 */ /* 0x000f280000300a00 */
[----:B------:R-:W4:Y:S01]  /*13440*/  LDL.LU.64 R6, [R1+0x18] ;  /* 0x0000180001067983 */ /* 0x000f220000300a00 */
[----:B------:R-:W-:-:S03]  /*13450*/  IMAD.WIDE R144, R252, 0x4, R2 ;  /* 0x00000004fc907825 */ /* 0x000fc600078e0202 */
[----:B------:R-:W4:Y:S04]  /*13460*/  LDL.LU.64 R4, [R1+0x10] ;  /* 0x0000100001047983 */ /* 0x000f280000300a00 */
[----:B------:R-:W4:Y:S01]  /*13470*/  LDL.LU.64 R2, [R1+0x8] ;  /* 0x0000080001027983 */ /* 0x000f220000300a00 */
[----:B------:R-:W-:Y:S02]  /*13480*/  ISETP.GE.U32.AND P3, PT, R0, 0x7fffff75, PT ;  /* 0x7fffff750000780c */ /* 0x000fe40003f66070 */
[----:B------:R-:W-:Y:S01]  /*13490*/  IADD3 R0, R18, -0x4f, RZ ;  /* 0xffffffb112007810 */ /* 0x000fe20007ffe0ff */
[----:B------:R1:W-:Y:S03]  /*134a0*/  LDGSTS.E [R8+0x9480], [R148.64], !P5 ;  /* 0x0948000094087fae */ /* 0x0003e6000e921844 */
[----:B------:R-:W-:Y:S01]  /*134b0*/  ISETP.GE.U32.AND P4, PT, R0, 0x7fffff72, PT ;  /* 0x7fffff720000780c */ /* 0x000fe20003f86070 */
[----:B------:R1:W-:Y:S01]  /*134c0*/  LDGSTS.E [R8+0x9500], [R146.64], !P5 ;  /* 0x0950000092087fae */ /* 0x0003e2000e921844 */
[----:B------:R-:W-:-:S03]  /*134d0*/  IADD3 R0, R18, -0x50, RZ ;  /* 0xffffffb012007810 */ /* 0x000fc60007ffe0ff */
[----:B------:R1:W-:Y:S01]  /*134e0*/  LDGSTS.E [R8+0x9580], [R144.64], !P5 ;  /* 0x0958000090087fae */ /* 0x0003e2000e921844 */
[----:B------:R-:W-:Y:S02]  /*134f0*/  ISETP.GE.U32.AND P6, PT, R0, 0x7fffff71, PT ;  /* 0x7fffff710000780c */ /* 0x000fe40003fc6070 */
[----:B------:R-:W-:-:S04]  /*13500*/  IADD3 R0, R18, -0x53, RZ ;  /* 0xffffffad12007810 */ /* 0x000fc80007ffe0ff */
[----:B------:R-:W-:Y:S02]  /*13510*/  ISETP.GE.U32.AND P2, PT, R0, 0x7fffff6e, PT ;  /* 0x7fffff6e0000780c */ /* 0x000fe40003f46070 */
[----:B------:R-:W-:-:S04]  /*13520*/  IADD3 R0, R18, -0x54, RZ ;  /* 0xffffffac12007810 */ /* 0x000fc80007ffe0ff */
[----:B------:R-:W-:Y:S02]  /*13530*/  ISETP.GE.U32.AND P5, PT, R0, 0x7fffff6d, PT ;  /* 0x7fffff6d0000780c */ /* 0x000fe40003fa6070 */
[----:B------:R-:W-:Y:S01]  /*13540*/  IADD3 R0, R18, -0x57, RZ ;  /* 0xffffffa912007810 */ /* 0x000fe20007ffe0ff */
[----:B------:R-:W-:Y:S04]  /*13550*/  STL.64 [R1+0x1d50], R150 ;  /* 0x001d509601007387 */ /* 0x000fe80000100a00 */
[----:B------:R-:W-:Y:S04]  /*13560*/  STL.64 [R1+0x1d58], R148 ;  /* 0x001d589401007387 */ /* 0x000fe80000100a00 */
[----:B------:R-:W-:Y:S04]  /*13570*/  STL.64 [R1+0x1d60], R146 ;  /* 0x001d609201007387 */ /* 0x000fe80000100a00 */
[----:B------:R-:W-:Y:S01]  /*13580*/  STL.64 [R1+0x1d68], R144 ;  /* 0x001d689001007387 */ /* 0x000fe20000100a00 */
[----:B---3--:R-:W-:-:S05]  /*13590*/  IMAD.WIDE R142, R252, 0x4, R32 ;  /* 0x00000004fc8e7825 */ /* 0x008fca00078e0220 */
[----:B------:R1:W-:Y:S01]  /*135a0*/  LDGSTS.E [R8+0x9c00], [R142.64], !P4 ;  /* 0x09c000008e087fae */ /* 0x0003e2000e121844 */
[----:B--2---:R-:W-:-:S05]  /*135b0*/  IMAD.WIDE R140, R252, 0x4, R30 ;  /* 0x00000004fc8c7825 */ /* 0x004fca00078e021e */
[----:B------:R1:W-:Y:S01]  /*135c0*/  LDGSTS.E [R8+0x9c80], [R140.64], !P4 ;  /* 0x09c800008c087fae */ /* 0x0003e2000e121844 */
[----:B------:R-:W-:-:S05]  /*135d0*/  IMAD.WIDE R122, R252, 0x4, R28 ;  /* 0x00000004fc7a7825 */ /* 0x000fca00078e021c */
[----:B------:R1:W-:Y:S01]  /*135e0*/  LDGSTS.E [R8+0x9d00], [R122.64], !P4 ;  /* 0x09d000007a087fae */ /* 0x0003e2000e121844 */
[----:B----4-:R-:W-:-:S05]  /*135f0*/  IMAD.WIDE R120, R252, 0x4, R26 ;  /* 0x00000004fc787825 */ /* 0x010fca00078e021a */
[----:B------:R1:W-:Y:S01]  /*13600*/  LDGSTS.E [R8+0x9d80], [R120.64], !P4 ;  /* 0x09d8000078087fae */ /* 0x0003e2000e121844 */
[----:B------:R-:W-:Y:S02]  /*13610*/  ISETP.GE.U32.AND P4, PT, R0, 0x7fffff6a, PT ;  /* 0x7fffff6a0000780c */ /* 0x000fe40003f86070 */
[----:B------:R-:W-:Y:S01]  /*13620*/  IADD3 R0, R18, -0x5b, RZ ;  /* 0xffffffa512007810 */ /* 0x000fe20007ffe0ff */
[----:B------:R-:W-:-:S04]  /*13630*/  IMAD.WIDE R118, R252, 0x4, R24 ;  /* 0x00000004fc767825 */ /* 0x000fc800078e0218 */
[C---:B------:R-:W-:Y:S01]  /*13640*/  IMAD.WIDE R22, R252.reuse, 0x4, R22 ;  /* 0x00000004fc167825 */ /* 0x040fe200078e0216 */
[----:B------:R1:W-:Y:S04]  /*13650*/  LDGSTS.E [R8+0xa400], [R118.64], !P2 ;  /* 0x0a40000076087fae */ /* 0x0003e8000d121844 */
        /* <DEDUP_REMOVED lines=8> */
[C---:B------:R-:W-:Y:S02]  /*136e0*/  IMAD.WIDE R14, R252.reuse, 0x4, R14 ;  /* 0x00000004fc0e7825 */ /* 0x040fe400078e020e */
[----:B------:R-:W-:Y:S02]  /*136f0*/  STL.64 [R1+0x1d80], R122 ;  /* 0x001d807a01007387 */ /* 0x000fe40000100a00 */
[----:B------:R-:W-:-:S02]  /*13700*/  IMAD.WIDE R6, R252, 0x4, R6 ;  /* 0x00000004fc067825 */ /* 0x000fc400078e0206 */
[----:B------:R-:W-:Y:S02]  /*13710*/  STL.64 [R1+0x1d88], R120 ;  /* 0x001d887801007387 */ /* 0x000fe40000100a00 */
[C---:B------:R-:W-:Y:S02]  /*13720*/  IMAD.WIDE R4, R252.reuse, 0x4, R4 ;  /* 0x00000004fc047825 */ /* 0x040fe400078e0204 */
[----:B------:R-:W-:Y:S02]  /*13730*/  STL.64 [R1+0x78], R22 ;  /* 0x0000781601007387 */ /* 0x000fe40000100a00 */
[----:B------:R-:W-:Y:S02]  /*13740*/  IMAD.WIDE R2, R252, 0x4, R2 ;  /* 0x00000004fc027825 */ /* 0x000fe400078e0202 */
[----:B------:R-:W-:Y:S01]  /*13750*/  STL.64 [R1+0x70], R20 ;  /* 0x0000701401007387 */ /* 0x000fe20000100a00 */
[----:B------:R-:W-:-:S03]  /*13760*/  IADD3 R0, R18, -0x5f, RZ ;  /* 0xffffffa112007810 */ /* 0x000fc60007ffe0ff */
        /* <DEDUP_REMOVED lines=20> */
[----:B------:R-:W-:-:S03]  /*138b0*/  ISETP.GE.U32.AND P2, PT, R0, 0x7fffff5e, PT ;  /* 0x7fffff5e0000780c */ /* 0x000fc60003f46070 */
[----:B------:R1:W-:Y:S04]  /*138c0*/  STL.64 [R1+0xd8], R14 ;  /* 0x0000d80e01007387 */ /* 0x0003e80000100a00 */
[----:B------:R2:W-:Y:S04]  /*138d0*/  STL.64 [R1+0xe0], R6 ;  /* 0x0000e00601007387 */ /* 0x0005e80000100a00 */
[----:B------:R3:W-:Y:S01]  /*138e0*/  STL.64 [R1+0x138], R4 ;  /* 0x0001380401007387 */ /* 0x0007e20000100a00 */
[----:B-1----:R-:W-:-:S03]  /*138f0*/  IMAD.WIDE R14, R252, 0x4, R180 ;  /* 0x00000004fc0e7825 */ /* 0x002fc600078e02b4 */
[----:B------:R1:W-:Y:S01]  /*13900*/  STL.64 [R1+0x140], R2 ;  /* 0x0001400201007387 */ /* 0x0003e20000100a00 */
[----:B--2---:R-:W-:-:S03]  /*13910*/  IMAD.WIDE R6, R252, 0x4, R182 ;  /* 0x00000004fc067825 */ /* 0x004fc600078e02b6 */
[----:B------:R2:W-:Y:S01]  /*13920*/  STL.64 [R1+0x1b8], R14 ;  /* 0x0001b80e01007387 */ /* 0x0005e20000100a00 */
[----:B---3--:R-:W-:Y:S01]  /*13930*/  IMAD.WIDE R4, R252, 0x4, R184 ;  /* 0x00000004fc047825 */ /* 0x008fe200078e02b8 */
[----:B------:R-:W-:Y:S02]  /*13940*/  IADD3 R0, R18, -0x67, RZ ;  /* 0xffffff9912007810 */ /* 0x000fe40007ffe0ff */
        /* <DEDUP_REMOVED lines=11> */
[----:B--2---:R-:W-:Y:S01]  /*13a00*/  IMAD.WIDE R4, R252, 0x4, R192 ;  /* 0x00000004fc047825 */ /* 0x004fe200078e02c0 */
[----:B------:R-:W-:Y:S01]  /*13a10*/  IADD3 R0, R18, -0x6b, RZ ;  /* 0xffffff9512007810 */ /* 0x000fe20007ffe0ff */
[----:B------:R2:W-:Y:S04]  /*13a20*/  LDGSTS.E [R8+0xc400], [R14.64], !P2 ;  /* 0x0c4000000e087fae */ /* 0x0005e8000d121844 */
[----:B------:R3:W-:Y:S01]  /*13a30*/  LDGSTS.E [R8+0xc480], [R6.64], !P2 ;  /* 0x0c48000006087fae */ /* 0x0007e2000d121844 */
[----:B-1----:R-:W-:-:S03]  /*13a40*/  IMAD.WIDE R2, R252, 0x4, R194 ;  /* 0x00000004fc027825 */ /* 0x002fc600078e02c2 */
[----:B------:R1:W-:Y:S04]  /*13a50*/  LDGSTS.E [R8+0xc500], [R4.64], !P2 ;  /* 0x0c50000004087fae */ /* 0x0003e8000d121844 */
[----:B------:R1:W-:Y:S01]  /*13a60*/  LDGSTS.E [R8+0xc580], [R2.64], !P2 ;  /* 0x0c58000002087fae */ /* 0x0003e2000d121844 */
[----:B------:R-:W-:-:S03]  /*13a70*/  ISETP.GE.U32.AND P2, PT, R0, 0x7fffff56, PT ;  /* 0x7fffff560000780c */ /* 0x000fc60003f46070 */
[----:B------:R2:W-:Y:S04]  /*13a80*/  STL.64 [R1+0x248], R14 ;  /* 0x0002480e01007387 */ /* 0x0005e80000100a00 */
[----:B------:R3:W-:Y:S04]  /*13a90*/  STL.64 [R1+0x250], R6 ;  /* 0x0002500601007387 */ /* 0x0007e80000100a00 */
[----:B------:R1:W-:Y:S01]  /*13aa0*/  STL.64 [R1+0x4e8], R4 ;  /* 0x0004e80401007387 */ /* 0x0003e20000100a00 */
[----:B--2---:R-:W-:-:S03]  /*13ab0*/  IMAD.WIDE R14, R252, 0x4, R196 ;  /* 0x00000004fc0e7825 */ /* 0x004fc600078e02c4 */
[----:B------:R2:W-:Y:S01]  /*13ac0*/  STL.64 [R1+0x550], R2 ;  /* 0x0005500201007387 */ /* 0x0005e20000100a00 */
[----:B---3--:R-:W-:-:S03]  /*13ad0*/  IMAD.WIDE R6, R252, 0x4, R198 ;  /* 0x00000004fc067825 */ /* 0x008fc600078e02c6 */
[----:B------:R3:W-:Y:S01]  /*13ae0*/  STL.64 [R1+0x568], R14 ;  /* 0x0005680e01007387 */ /* 0x0007e20000100a00 */
[----:B-1----:R-:W-:Y:S01]  /*13af0*/  IMAD.WIDE R4, R252, 0x4, R200 ;  /* 0x00000004fc047825 */ /* 0x002fe200078e02c8 */
[----:B------:R-:W-:Y:S02]  /*13b00*/  IADD3 R0, R18, -0x6f, RZ ;  /* 0xffffff9112007810 */ /* 0x000fe40007ffe0ff */
[----:B------:R3:W-:Y:S01]  /*13b10*/  LDGSTS.E [R8+0xcc00], [R14.64], !P4 ;  /* 0x0cc000000e087fae */ /* 0x0007e2000e121844 */
[----:B--2---:R-:W-:-:S03]  /*13b20*/  IMAD.WIDE R2, R252, 0x4, R202 ;  /* 0x00000004fc027825 */ /* 0x004fc600078e02ca */
        /* <DEDUP_REMOVED lines=46> */
[----:B------:R-:W-:Y:S01]  /*13e10*/  ISETP.GE.U32.AND P2, PT, R0, 0x7fffff46, PT ;  /* 0x7fffff460000780c */ /* 0x000fe20003f46070 */
[----:B--2---:R-:W-:-:S02]  /*13e20*/  IMAD.WIDE R14, R252, 0x4, R228 ;  /* 0x00000004fc0e7825 */ /* 0x004fc400078e02e4 */
[----:B------:R1:W-:Y:S04]  /*13e30*/  STL.64 [R1+0xd28], R4 ;  /* 0x000d280401007387 */ /* 0x0003e80000100a00 */
[----:B------:R2:W-:Y:S01]  /*13e40*/  STL.64 [R1+0xd30], R2 ;  /* 0x000d300201007387 */ /* 0x0005e20000100a00 */
[----:B---3--:R-:W-:Y:S01]  /*13e50*/  IMAD.WIDE R6, R252, 0x4, R230 ;  /* 0x00000004fc067825 */ /* 0x008fe200078e02e6 */
[----:B------:R-:W-:Y:S02]  /*13e60*/  IADD3 R0, R18, -0x7f, RZ ;  /* 0xffffff8112007810 */ /* 0x000fe40007ffe0ff */
[----:B------:R3:W-:Y:S01]  /*13e70*/  STL.64 [R1+0xd98], R14 ;  /* 0x000d980e01007387 */ /* 0x0007e20000100a00 */
[----:B-1----:R-:W-:-:S03]  /*13e80*/  IMAD.WIDE R4, R252, 0x4, R234 ;  /* 0x00000004fc047825 */ /* 0x002fc600078e02ea */
[----:B------:R3:W-:Y:S01]  /*13e90*/  LDGSTS.E [R8+0xec00], [R14.64], !P4 ;  /* 0x0ec000000e087fae */ /* 0x0007e2000e121844 */
[----:B--2---:R-:W-:-:S03]  /*13ea0*/  IMAD.WIDE R2, R252, 0x4, R232 ;  /* 0x00000004fc027825 */ /* 0x004fc600078e02e8 */
[----:B------:R1:W-:Y:S01]  /*13eb0*/  STL.64 [R1+0xda0], R6 ;  /* 0x000da00601007387 */ /* 0x0003e20000100a00 */
[----:B----4-:R-:W-:-:S03]  /*13ec0*/  IMAD.WIDE R16, R252, 0x4, R236 ;  /* 0x00000004fc107825 */ /* 0x010fc600078e02ec */
[----:B------:R2:W-:Y:S04]  /*13ed0*/  STL.64 [R1+0xda8], R2 ;  /* 0x000da80201007387 */ /* 0x0005e80000100a00 */
[----:B------:R1:W-:Y:S01]  /*13ee0*/  LDGSTS.E [R8+0xec80], [R6.64], !P4 ;  /* 0x0ec8000006087fae */ /* 0x0003e2000e121844 */
[----:B---3--:R-:W-:-:S03]  /*13ef0*/  IMAD.WIDE R14, R252, 0x4, R238 ;  /* 0x00000004fc0e7825 */ /* 0x008fc600078e02ee */
[----:B------:R3:W-:Y:S04]  /*13f00*/  STL.64 [R1+0xdb0], R4 ;  /* 0x000db00401007387 */ /* 0x0007e80000100a00 */
[----:B------:R-:W4:Y:S04]  /*13f10*/  LDL.LU.64 R24, [R1+0x230] ;  /* 0x0002300001187983 */ /* 0x000f280000300a00 */
[----:B------:R2:W-:Y:S01]  /*13f20*/  LDGSTS.E [R8+0xed00], [R2.64], !P4 ;  /* 0x0ed0000002087fae */ /* 0x0005e2000e121844 */
[----:B-1----:R-:W-:-:S03]  /*13f30*/  IMAD.WIDE R6, R252, 0x4, R240 ;  /* 0x00000004fc067825 */ /* 0x002fc600078e02f0 */
[----:B------:R-:W4:Y:S04]  /*13f40*/  LDL.LU.64 R22, [R1+0x228] ;  /* 0x0002280001167983 */ /* 0x000f280000300a00 */
[----:B------:R3:W-:Y:S01]  /*13f50*/  LDGSTS.E [R8+0xed80], [R4.64], !P4 ;  /* 0x0ed8000004087fae */ /* 0x0007e2000e121844 */
[----:B------:R-:W-:-:S03]  /*13f60*/  ISETP.GE.U32.AND P4, PT, R0, 0x7fffff42, PT ;  /* 0x7fffff420000780c */ /* 0x000fc60003f86070 */
[----:B------:R-:W4:Y:S04]  /*13f70*/  LDL.LU.64 R20, [R1+0x220] ;  /* 0x0002200001147983 */ /* 0x000f280000300a00 */
[----:B--2---:R-:W2:Y:S01]  /*13f80*/  LDL.LU.64 R2, [R1+0x218] ;  /* 0x0002180001027983 */ /* 0x004ea20000300a00 */
[----:B---3--:R-:W-:-:S03]  /*13f90*/  IMAD.WIDE R4, R252, 0x4, R242 ;  /* 0x00000004fc047825 */ /* 0x008fc600078e02f2 */
[----:B------:R1:W-:Y:S04]  /*13fa0*/  STL.64 [R1+0xe18], R16 ;  /* 0x000e181001007387 */ /* 0x0003e80000100a00 */
[----:B------:R1:W-:Y:S04]  /*13fb0*/  LDGSTS.E [R8+0xf400], [R16.64], !P2 ;  /* 0x0f40000010087fae */ /* 0x0003e8000d121844 */
[----:B------:R3:W-:Y:S04]  /*13fc0*/  STL.64 [R1+0xe20], R14 ;  /* 0x000e200e01007387 */ /* 0x0007e80000100a00 */
[----:B------:R3:W-:Y:S01]  /*13fd0*/  LDGSTS.E [R8+0xf480], [R14.64], !P2 ;  /* 0x0f4800000e087fae */ /* 0x0007e2000d121844 */
[----:B------:R-:W-:-:S03]  /*13fe0*/  IMAD.WIDE R30, R252, 0x4, R246 ;  /* 0x00000004fc1e7825 */ /* 0x000fc600078e02f6 */
[----:B------:R-:W-:Y:S04]  /*13ff0*/  STL.64 [R1+0xe28], R6 ;  /* 0x000e280601007387 */ /* 0x000fe80000100a00 */
[----:B------:R1:W-:Y:S01]  /*14000*/  LDGSTS.E [R8+0xf500], [R6.64], !P2 ;  /* 0x0f50000006087fae */ /* 0x0003e2000d121844 */
[----:B------:R-:W-:-:S03]  /*14010*/  IMAD.WIDE R28, R252, 0x4, R248 ;  /* 0x00000004fc1c7825 */ /* 0x000fc600078e02f8 */
[----:B------:R3:W-:Y:S04]  /*14020*/  STL.64 [R1+0xe30], R4 ;  /* 0x000e300401007387 */ /* 0x0007e80000100a00 */
[----:B------:R3:W-:Y:S04]  /*14030*/  LDGSTS.E [R8+0xf580], [R4.64], !P2 ;  /* 0x0f58000004087fae */ /* 0x0007e8000d121844 */
[----:B-1----:R-:W2:Y:S04]  /*14040*/  LDL.LU.64 R16, [R1+0x1b0] ;  /* 0x0001b00001107983 */ /* 0x002ea80000300a00 */
[----:B---3--:R-:W3:Y:S01]  /*14050*/  LDL.LU.64 R14, [R1+0x1a8] ;  /* 0x0001a800010e7983 */ /* 0x008ee20000300a00 */
[----:B------:R-:W-:-:S03]  /*14060*/  IMAD.WIDE R4, R252, 0x4, R244 ;  /* 0x00000004fc047825 */ /* 0x000fc600078e02f4 */
[----:B------:R-:W3:Y:S04]  /*14070*/  LDL.LU.64 R6, [R1+0x1a0] ;  /* 0x0001a00001067983 */ /* 0x000ee80000300a00 */
[----:B------:R1:W-:Y:S04]  /*14080*/  STL.64 [R1+0xe98], R4 ;  /* 0x000e980401007387 */ /* 0x0003e80000100a00 */
[----:B------:R-:W-:Y:S04]  /*14090*/  STL.64 [R1+0xea0], R30 ;  /* 0x000ea01e01007387 */ /* 0x000fe80000100a00 */
[----:B------:R1:W-:Y:S04]  /*140a0*/  LDGSTS.E [R8+0xfc00], [R4.64], !P4 ;  /* 0x0fc0000004087fae */ /* 0x0003e8000e121844 */
[----:B------:R-:W-:Y:S01]  /*140b0*/  STL.64 [R1+0xea8], R28 ;  /* 0x000ea81c01007387 */ /* 0x000fe20000100a00 */
[----:B------:R-:W-:-:S03]  /*140c0*/  IMAD.WIDE R26, R252, 0x4, R250 ;  /* 0x00000004fc1a7825 */ /* 0x000fc600078e02fa */
[----:B------:R2:W-:Y:S04]  /*140d0*/  LDGSTS.E [R8+0xfc80], [R30.64], !P4 ;  /* 0x0fc800001e087fae */ /* 0x0005e8000e121844 */
[----:B-1----:R-:W3:Y:S04]  /*140e0*/  LDL.LU.64 R4, [R1+0x198] ;  /* 0x0001980001047983 */ /* 0x002ee80000300a00 */
[----:B------:R1:W-:Y:S04]  /*140f0*/  LDGSTS.E [R8+0xfd00], [R28.64], !P4 ;  /* 0x0fd000001c087fae */ /* 0x0003e8000e121844 */
[----:B------:R1:W-:Y:S04]  /*14100*/  STL.64 [R1+0xeb0], R26 ;  /* 0x000eb01a01007387 */ /* 0x0003e80000100a00 */
[----:B------:R1:W-:Y:S04]  /*14110*/  LDGSTS.E [R8+0xfd80], [R26.64], !P4 ;  /* 0x0fd800001a087fae */ /* 0x0003e8000e121844 */
[----:B-1----:R-:W3:Y:S01]  /*14120*/  LDL.LU.64 R26, [R1+0x130] ;  /* 0x00013000011a7983 */ /* 0x002ee20000300a00 */
[----:B----4-:R-:W-:-:S03]  /*14130*/  IMAD.WIDE R116, R252, 0x4, R24 ;  /* 0x00000004fc747825 */ /* 0x010fc600078e0218 */
[----:B------:R-:W4:Y:S01]  /*14140*/  LDL.LU.64 R24, [R1+0x128] ;  /* 0x0001280001187983 */ /* 0x000f220000300a00 */
[----:B------:R-:W-:-:S03]  /*14150*/  IMAD.WIDE R114, R252, 0x4, R22 ;  /* 0x00000004fc727825 */ /* 0x000fc600078e0216 */
[----:B------:R-:W4:Y:S01]  /*14160*/  LDL.LU.64 R22, [R1+0x278] ;  /* 0x0002780001167983 */ /* 0x000f220000300a00 */
[----:B------:R-:W-:-:S03]  /*14170*/  IMAD.WIDE R112, R252, 0x4, R20 ;  /* 0x00000004fc707825 */ /* 0x000fc600078e0214 */
[----:B------:R-:W4:Y:S01]  /*14180*/  LDL.LU.64 R20, [R1+0x280] ;  /* 0x0002800001147983 */ /* 0x000f220000300a00 */
[----:B--2---:R-:W-:-:S03]  /*14190*/  IMAD.WIDE R110, R252, 0x4, R2 ;  /* 0x00000004fc6e7825 */ /* 0x004fc600078e0202 */
[----:B------:R-:W2:Y:S04]  /*141a0*/  LDL.LU.64 R2, [R1+0x288] ;  /* 0x0002880001027983 */ /* 0x000ea80000300a00 */
[----:B------:R-:W-:Y:S04]  /*141b0*/  STL.64 [R1+0x1d98], R116 ;  /* 0x001d987401007387 */ /* 0x000fe80000100a00 */
[----:B------:R-:W-:Y:S04]  /*141c0*/  STL.64 [R1+0x1da0], R114 ;  /* 0x001da07201007387 */ /* 0x000fe80000100a00 */
[----:B------:R-:W-:Y:S04]  /*141d0*/  STL.64 [R1+0x1da8], R112 ;  /* 0x001da87001007387 */ /* 0x000fe80000100a00 */
[----:B------:R-:W-:Y:S01]  /*141e0*/  STL.64 [R1+0x1db0], R110 ;  /* 0x001db06e01007387 */ /* 0x000fe20000100a00 */
[----:B------:R-:W-:-:S03]  /*141f0*/  IMAD.WIDE R108, R252, 0x4, R16 ;  /* 0x00000004fc6c7825 */ /* 0x000fc600078e0210 */
[----:B------:R-:W2:Y:S01]  /*14200*/  LDL.LU.64 R16, [R1+0x290] ;  /* 0x0002900001107983 */ /* 0x000ea20000300a00 */
[----:B---3--:R-:W-:-:S03]  /*14210*/  IMAD.WIDE R106, R252, 0x4, R14 ;  /* 0x00000004fc6a7825 */ /* 0x008fc600078e020e */
[----:B------:R-:W3:Y:S01]  /*14220*/  LDL.LU.64 R14, [R1+0x298] ;  /* 0x00029800010e7983 */ /* 0x000ee20000300a00 */
[----:B------:R-:W-:-:S03]  /*14230*/  IMAD.WIDE R104, R252, 0x4, R6 ;  /* 0x00000004fc687825 */ /* 0x000fc600078e0206 */
[----:B------:R-:W3:Y:S01]  /*14240*/  LDL.LU.64 R6, [R1+0x2a0] ;  /* 0x0002a00001067983 */ /* 0x000ee20000300a00 */
[----:B------:R-:W-:-:S03]  /*14250*/  IMAD.WIDE R102, R252, 0x4, R4 ;  /* 0x00000004fc667825 */ /* 0x000fc600078e0204 */
[----:B------:R-:W3:Y:S04]  /*14260*/  LDL.LU.64 R4, [R1+0x2a8] ;  /* 0x0002a80001047983 */ /* 0x000ee80000300a00 */
[----:B------:R-:W-:Y:S04]  /*14270*/  STL.64 [R1+0x1db8], R108 ;  /* 0x001db86c01007387 */ /* 0x000fe80000100a00 */
[----:B------:R-:W-:Y:S04]  /*14280*/  STL.64 [R1+0x1dc0], R106 ;  /* 0x001dc06a01007387 */ /* 0x000fe80000100a00 */
[----:B------:R-:W3:Y:S04]  /*14290*/  LDL.LU.64 R36, [R1+0x2b0] ;  /* 0x0002b00001247983 */ /* 0x000ee80000300a00 */
[----:B------:R-:W3:Y:S04]  /*142a0*/  LDL.LU.64 R34, [R1+0x2b8] ;  /* 0x0002b80001227983 */ /* 0x000ee80000300a00 */
[----:B------:R-:W3:Y:S04]  /*142b0*/  LDL.LU.64 R32, [R1+0x2c0] ;  /* 0x0002c00001207983 */ /* 0x000ee80000300a00 */
[----:B------:R-:W3:Y:S01]  /*142c0*/  LDL.LU.64 R30, [R1+0x2c8] ;  /* 0x0002c800011e7983 */ /* 0x000ee20000300a00 */
[----:B------:R-:W-:-:S04]  /*142d0*/  IMAD.WIDE R100, R252, 0x4, R26 ;  /* 0x00000004fc647825 */ /* 0x000fc800078e021a */
[----:B----4-:R-:W-:-:S04]  /*142e0*/  IMAD.WIDE R94, R252, 0x4, R24 ;  /* 0x00000004fc5e7825 */ /* 0x010fc800078e0218 */
[C---:B------:R-:W-:Y:S02]  /*142f0*/  IMAD.WIDE R92, R252.reuse, 0x4, R22 ;  /* 0x00000004fc5c7825 */ /* 0x040fe400078e0216 */
[----:B------:R-:W4:Y:S02]  /*14300*/  LDL.LU.64 R22, [R1+0x2d0] ;  /* 0x0002d00001167983 */ /* 0x000f240000300a00 */
[C---:B------:R-:W-:Y:S02]  /*14310*/  IMAD.WIDE R90, R252.reuse, 0x4, R20 ;  /* 0x00000004fc5a7825 */ /* 0x040fe400078e0214 */
[----:B------:R-:W4:Y:S02]  /*14320*/  LDL.LU.64 R20, [R1+0x2d8] ;  /* 0x0002d80001147983 */ /* 0x000f240000300a00 */
[C---:B--2---:R-:W-:Y:S02]  /*14330*/  IMAD.WIDE R88, R252.reuse, 0x4, R2 ;  /* 0x00000004fc587825 */ /* 0x044fe400078e0202 */
[----:B------:R-:W2:Y:S04]  /*14340*/  LDL.LU.64 R2, [R1+0x2e0] ;  /* 0x0002e00001027983 */ /* 0x000ea80000300a00 */
[----:B------:R-:W2:Y:S04]  /*14350*/  LDL.LU.64 R28, [R1+0x2e8] ;  /* 0x0002e800011c7983 */ /* 0x000ea80000300a00 */
[----:B------:R-:W2:Y:S04]  /*14360*/  LDL.LU.64 R54, [R1+0x308] ;  /* 0x0003080001367983 */ /* 0x000ea80000300a00 */
[----:B------:R-:W2:Y:S04]  /*14370*/  LDL.LU.64 R26, [R1+0x2f8] ;  /* 0x0002f800011a7983 */ /* 0x000ea80000300a00 */
[----:B------:R-:W2:Y:S01]  /*14380*/  LDL.LU.64 R24, [R1+0x2f0] ;  /* 0x0002f00001187983 */ /* 0x000ea20000300a00 */
        /* <DEDUP_REMOVED lines=8> */
[----:B------:R-:W3:Y:S01]  /*14410*/  LDL.LU.64 R52, [R1+0x350] ;  /* 0x0003500001347983 */ /* 0x000ee20000300a00 */
[----:B------:R-:W-:-:S04]  /*14420*/  IMAD.WIDE R42, R252, 0x4, R36 ;  /* 0x00000004fc2a7825 */ /* 0x000fc800078e0224 */
[----:B------:R-:W-:-:S04]  /*14430*/  IMAD.WIDE R40, R252, 0x4, R34 ;  /* 0x00000004fc287825 */ /* 0x000fc800078e0222 */
[----:B------:R-:W-:-:S04]  /*14440*/  IMAD.WIDE R38, R252, 0x4, R32 ;  /* 0x00000004fc267825 */ /* 0x000fc800078e0220 */
[----:B------:R-:W-:-:S04]  /*14450*/  IMAD.WIDE R36, R252, 0x4, R30 ;  /* 0x00000004fc247825 */ /* 0x000fc800078e021e */
[C---:B----4-:R-:W-:Y:S02]  /*14460*/  IMAD.WIDE R34, R252.reuse, 0x4, R22 ;  /* 0x00000004fc227825 */ /* 0x050fe400078e0216 */
[----:B------:R-:W4:Y:S02]  /*14470*/  LDL.LU.64 R22, [R1+0x348] ;  /* 0x0003480001167983 */ /* 0x000f240000300a00 */
[----:B------:R-:W-:-:S04]  /*14480*/  IMAD.WIDE R32, R252, 0x4, R20 ;  /* 0x00000004fc207825 */ /* 0x000fc800078e0214 */
[C---:B--2---:R-:W-:Y:S02]  /*14490*/  IMAD.WIDE R30, R252.reuse, 0x4, R2 ;  /* 0x00000004fc1e7825 */ /* 0x044fe400078e0202 */
[----:B------:R-:W2:Y:S04]  /*144a0*/  LDL.LU.64 R2, [R1+0x340] ;  /* 0x0003400001027983 */ /* 0x000ea80000300a00 */
[----:B------:R-:W2:Y:S01]  /*144b0*/  LDL.LU.64 R20, [R1+0x338] ;  /* 0x0003380001147983 */ /* 0x000ea20000300a00 */
[----:B------:R-:W-:-:S04]  /*144c0*/  IMAD.WIDE R200, R252, 0x4, R26 ;  /* 0x00000004fcc87825 */ /* 0x000fc800078e021a */
[----:B------:R-:W-:-:S04]  /*144d0*/  IMAD.WIDE R240, R252, 0x4, R24 ;  /* 0x00000004fcf07825 */ /* 0x000fc800078e0218 */
[C---:B------:R-:W-:Y:S02]  /*144e0*/  IMAD.WIDE R26, R252.reuse, 0x4, R16 ;  /* 0x00000004fc1a7825 */ /* 0x040fe400078e0210 */
[----:B------:R-:W4:Y:S02]  /*144f0*/  LDL.LU.64 R16, [R1+0x330] ;  /* 0x0003300001107983 */ /* 0x000f240000300a00 */
[C---:B---3--:R-:W-:Y:S02]  /*14500*/  IMAD.WIDE R24, R252.reuse, 0x4, R14 ;  /* 0x00000004fc187825 */ /* 0x048fe400078e020e */
[----:B------:R-:W3:Y:S02]  /*14510*/  LDL.LU.64 R14, [R1+0x328] ;  /* 0x00032800010e7983 */ /* 0x000ee40000300a00 */
[C---:B------:R-:W-:Y:S02]  /*14520*/  IMAD.WIDE R194, R252.reuse, 0x4, R6 ;  /* 0x00000004fcc27825 */ /* 0x040fe400078e0206 */
[----:B------:R-:W3:Y:S02]  /*14530*/  LDL.LU.64 R6, [R1+0x320] ;  /* 0x0003200001067983 */ /* 0x000ee40000300a00 */
[----:B------:R-:W-:-:S02]  /*14540*/  IMAD.WIDE R202, R252, 0x4, R4 ;  /* 0x00000004fcca7825 */ /* 0x000fc400078e0204 */
[----:B------:R-:W3:Y:S02]  /*14550*/  LDL.LU.64 R4, [R1+0x318] ;  /* 0x0003180001047983 */ /* 0x000ee40000300a00 */
[----:B--2---:R-:W-:-:S05]  /*14560*/  IMAD.WIDE R20, R252, 0x4, R20 ;  /* 0x00000004fc147825 */ /* 0x004fca00078e0214 */
[----:B------:R-:W-:Y:S01]  /*14570*/  STL.64 [R1+0x130], R20 ;  /* 0x0001301401007387 */ /* 0x000fe20000100a00 */
[----:B----4-:R-:W-:-:S04]  /*14580*/  IMAD.WIDE R16, R252, 0x4, R16 ;  /* 0x00000004fc107825 */ /* 0x010fc800078e0210 */
[C---:B---3--:R-:W-:Y:S01]  /*14590*/  IMAD.WIDE R14, R252.reuse, 0x4, R14 ;  /* 0x00000004fc0e7825 */ /* 0x048fe200078e020e */
[----:B------:R-:W-:Y:S03]  /*145a0*/  STL.64 [R1+0x148], R16 ;  /* 0x0001481001007387 */ /* 0x000fe60000100a00 */
[C---:B------:R-:W-:Y:S01]  /*145b0*/  IMAD.WIDE R6, R252.reuse, 0x4, R6 ;  /* 0x00000004fc067825 */ /* 0x040fe200078e0206 */
[----:B------:R-:W-:Y:S04]  /*145c0*/  STL.64 [R1+0x198], R14 ;  /* 0x0001980e01007387 */ /* 0x000fe80000100a00 */
[----:B------:R1:W-:Y:S01]  /*145d0*/  STL.64 [R1+0x1b0], R6 ;  /* 0x0001b00601007387 */ /* 0x0003e20000100a00 */
[----:B------:R-:W-:-:S05]  /*145e0*/  IMAD.WIDE R4, R252, 0x4, R4 ;  /* 0x00000004fc047825 */ /* 0x000fca00078e0204 */
[----:B------:R2:W-:Y:S04]  /*145f0*/  STL.64 [R1+0x218], R4 ;  /* 0x0002180401007387 */ /* 0x0005e80000100a00 */
[----:B------:R-:W-:Y:S04]  /*14600*/  STL [R1+0x3c0], RZ ;  /* 0x0003c0ff01007387 */ /* 0x000fe80000100800 */
        /* <DEDUP_REMOVED lines=127> */
[----:B------:R-:W-:Y:S04]  /*14e00*/  STL [R1], RZ ;  /* 0x000000ff01007387 */ /* 0x000fe80000100800 */
        /* <DEDUP_REMOVED lines=137> */
[----:B------:R-:W-:Y:S01]  /*156a0*/  STL [R1+0x538], RZ ;  /* 0x000538ff01007387 */ /* 0x000fe20000100800 */
[----:B------:R-:W-:-:S03]  /*156b0*/  LOP3.LUT R8, R9, 0x60, RZ, 0x3c, !PT ;  /* 0x0000006009087812 */ /* 0x000fc600078e3cff */
[----:B------:R-:W-:Y:S04]  /*156c0*/  STL [R1+0x53c], RZ ;  /* 0x00053cff01007387 */ /* 0x000fe80000100800 */
[----:B------:R-:W-:Y:S04]  /*156d0*/  STL [R1+0x520], RZ ;  /* 0x000520ff01007387 */ /* 0x000fe80000100800 */
[----:B------:R-:W-:Y:S04]  /*156e0*/  STL [R1+0x524], RZ ;  /* 0x000524ff01007387 */ /* 0x000fe80000100800 */
[----:B------:R-:W-:Y:S01]  /*156f0*/  STL [R1+0x528], RZ ;  /* 0x000528ff01007387 */ /* 0x000fe20000100800 */
[----:B------:R-:W-:-:S03]  /*15700*/  IADD3 R0, R18, -0x58, RZ ;  /* 0xffffffa812007810 */ /* 0x000fc60007ffe0ff */
[----:B------:R-:W-:Y:S04]  /*15710*/  STL [R1+0x52c], RZ ;  /* 0x00052cff01007387 */ /* 0x000fe80000100800 */
[----:B------:R-:W-:Y:S04]  /*15720*/  STL [R1+0x510], RZ ;  /* 0x000510ff01007387 */ /* 0x000fe80000100800 */
[----:B------:R-:W-:Y:S04]  /*15730*/  STL [R1+0x514], RZ ;  /* 0x000514ff01007387 */ /* 0x000fe80000100800 */
[----:B------:R-:W-:Y:S01]  /*15740*/  STL [R1+0x518], RZ ;  /* 0x000518ff01007387 */ /* 0x000fe20000100800 */
[----:B------:R-:W-:-:S03]  /*15750*/  ISETP.GE.U32.AND P2, PT, R0, 0x7fffff69, PT ;  /* 0x7fffff690000780c */ /* 0x000fc60003f46070 */
[----:B------:R3:W-:Y:S04]  /*15760*/  LDGSTS.E [R8+0x8600], [R116.64], !P1 ;  /* 0x0860000074087fae */ /* 0x0007e8000c921844 */
[----:B------:R-:W-:Y:S01]  /*15770*/  STL [R1+0x51c], RZ ;  /* 0x00051cff01007387 */ /* 0x000fe20000100800 */
[----:B------:R-:W-:-:S03]  /*15780*/  IADD3 R0, R18, -0x5c, RZ ;  /* 0xffffffa412007810 */ /* 0x000fc60007ffe0ff */
[----:B------:R4:W-:Y:S04]  /*15790*/  LDGSTS.E [R8+0x8680], [R114.64], !P1 ;  /* 0x0868000072087fae */ /* 0x0009e8000c921844 */
[----:B------:R-:W-:Y:S04]  /*157a0*/  STL [R1+0x490], RZ ;  /* 0x000490ff01007387 */ /* 0x000fe80000100800 */
[----:B------:R1:W-:Y:S04]  /*157b0*/  LDGSTS.E [R8+0x8700], [R112.64], !P1 ;  /* 0x0870000070087fae */ /* 0x0003e8000c921844 */
[----:B------:R-:W-:Y:S04]  /*157c0*/  STL [R1+0x494], RZ ;  /* 0x000494ff01007387 */ /* 0x000fe80000100800 */
[----:B------:R1:W-:Y:S04]  /*157d0*/  LDGSTS.E [R8+0x8780], [R110.64], !P1 ;  /* 0x087800006e087fae */ /* 0x0003e8000c921844 */
[----:B------:R-:W1:Y:S04]  /*157e0*/  S2R R19, SR_TID.X ;  /* 0x0000000000137919 */ /* 0x000e680000002100 */
[----:B------:R-:W-:Y:S04]  /*157f0*/  STL [R1+0x498], RZ ;  /* 0x000498ff01007387 */ /* 0x000fe80000100800 */
[----:B------:R1:W-:Y:S04]  /*15800*/  LDGSTS.E [R8+0x8e00], [R108.64], !P0 ;  /* 0x08e000006c087fae */ /* 0x0003e8000c121844 */
        /* <DEDUP_REMOVED lines=29> */
[----:B------:R1:W-:Y:S01]  /*159e0*/  LDGSTS.E [R8+0xa600], [R44.64], !P5 ;  /* 0x0a6000002c087fae */ /* 0x0003e2000e921844 */
[----:B------:R-:W-:-:S03]  /*159f0*/  IMAD.WIDE R28, R252, 0x4, R28 ;  /* 0x00000004fc1c7825 */ /* 0x000fc600078e021c */
[----:B------:R-:W-:Y:S01]  /*15a00*/  STL [R1+0x4dc], RZ ;  /* 0x0004dcff01007387 */ /* 0x000fe20000100800 */
[----:B------:R-:W-:-:S03]  /*15a10*/  IMAD.WIDE R192, R252, 0x4, R54 ;  /* 0x00000004fcc07825 */ /* 0x000fc600078e0236 */
        /* <DEDUP_REMOVED lines=15> */
[----:B------:R-:W-:-:S03]  /*15b10*/  MOV R55, c[0x0][0x180] ;  /* 0x0000600000377a02 */ /* 0x000fc60000000f00 */
[----:B------:R2:W-:Y:S01]  /*15b20*/  LDGSTS.E [R8+0xb600], [R28.64], !P4 ;  /* 0x0b6000001c087fae */ /* 0x0005e2000e121844 */
[----:B-1----:R-:W-:-:S03]  /*15b30*/  LOP3.LUT R213, R19, 0x1f, RZ, 0xc0, !PT ;  /* 0x0000001f13d57812 */ /* 0x002fc600078ec0ff */
[----:B------:R-:W-:Y:S01]  /*15b40*/  STL [R1+0x50c], RZ ;  /* 0x00050cff01007387 */ /* 0x000fe20000100800 */
[----:B------:R-:W-:-:S03]  /*15b50*/  IMAD.WIDE R242, R252, 0x4, R52 ;  /* 0x00000004fcf27825 */ /* 0x000fc600078e0234 */
[----:B------:R1:W-:Y:S01]  /*15b60*/  LDGSTS.E [R8+0xb680], [R192.64], !P4 ;  /* 0x0b680000c0087fae */ /* 0x0003e2000e121844 */
[----:B------:R-:W-:-:S03]  /*15b70*/  LOP3.LUT R19, R19, 0x1f, RZ, 0xc0, !PT ;  /* 0x0000001f13137812 */ /* 0x000fc600078ec0ff */
[----:B------:R-:W-:Y:S01]  /*15b80*/  STL [R1+0x3a0], RZ ;  /* 0x0003a0ff01007387 */ /* 0x000fe20000100800 */
[----:B------:R-:W-:-:S03]  /*15b90*/  IMAD.WIDE R248, R252, 0x4, R22 ;  /* 0x00000004fcf87825 */ /* 0x000fc600078e0216 */
[----:B------:R1:W-:Y:S01]  /*15ba0*/  LDGSTS.E [R8+0xb700], [R26.64], !P4 ;  /* 0x0b7000001a087fae */ /* 0x0003e2000e121844 */
[----:B------:R-:W-:-:S03]  /*15bb0*/  IMAD.WIDE R250, R252, 0x4, R2 ;  /* 0x00000004fcfa7825 */ /* 0x000fc600078e0202 */
[----:B------:R-:W-:Y:S04]  /*15bc0*/  STL [R1+0x3a4], RZ ;  /* 0x0003a4ff01007387 */ /* 0x000fe80000100800 */
[----:B------:R1:W-:Y:S04]  /*15bd0*/  LDGSTS.E [R8+0xb780], [R24.64], !P4 ;  /* 0x0b78000018087fae */ /* 0x0003e8000e121844 */
[----:B------:R-:W-:Y:S01]  /*15be0*/  STL [R1+0x3a8], RZ ;  /* 0x0003a8ff01007387 */ /* 0x000fe20000100800 */
[----:B------:R-:W-:-:S03]  /*15bf0*/  IADD3 R55, R55, -0x40, RZ ;  /* 0xffffffc037377810 */ /* 0x000fc60007ffe0ff */
[----:B------:R1:W-:Y:S04]  /*15c00*/  LDGSTS.E [R8+0xbe00], [R200.64], !P1 ;  /* 0x0be00000c8087fae */ /* 0x0003e8000c921844 */
[----:B------:R-:W-:Y:S01]  /*15c10*/  STL [R1+0x3ac], RZ ;  /* 0x0003acff01007387 */ /* 0x000fe20000100800 */
[----:B------:R-:W-:-:S03]  /*15c20*/  LOP3.LUT R19, R19, 0x20, RZ, 0xfc, !PT ;  /* 0x0000002013137812 */ /* 0x000fc600078efcff */
        /* <DEDUP_REMOVED lines=8> */
[----:B------:R-:W-:-:S03]  /*15cb0*/  ISETP.GE.AND P4, PT, R213, R55, PT ;  /* 0x00000037d500720c */ /* 0x000fc60003f86270 */
[----:B------:R1:W-:Y:S01]  /*15cc0*/  LDGSTS.E [R8+0xc680], [R248.64], !P0 ;  /* 0x0c680000f8087fae */ /* 0x0003e2000c121844 */
[----:B------:R-:W-:-:S03]  /*15cd0*/  ISETP.GE.AND P1, PT, R19, R55, PT ;  /* 0x000000371300720c */ /* 0x000fc60003f26270 */
[----:B------:R-:W-:Y:S04]  /*15ce0*/  STL [R1+0x310], RZ ;  /* 0x000310ff01007387 */ /* 0x000fe80000100800 */
[----:B------:R1:W-:Y:S04]  /*15cf0*/  LDGSTS.E [R8+0xc700], [R250.64], !P0 ;  /* 0x0c700000fa087fae */ /* 0x0003e8000c121844 */
[----:B------:R-:W-:Y:S04]  /*15d00*/  STL [R1+0x314], RZ ;  /* 0x000314ff01007387 */ /* 0x000fe80000100800 */
[----:B------:R1:W-:Y:S04]  /*15d10*/  LDGSTS.E [R8+0xc780], [R20.64], !P0 ;  /* 0x0c78000014087fae */ /* 0x0003e8000c121844 */
[----:B------:R-:W-:Y:S04]  /*15d20*/  STL [R1+0x318], RZ ;  /* 0x000318ff01007387 */ /* 0x000fe80000100800 */
[----:B------:R1:W-:Y:S04]  /*15d30*/  LDGSTS.E [R8+0xce00], [R16.64], !P3 ;  /* 0x0ce0000010087fae */ /* 0x0003e8000d921844 */
[----:B------:R-:W-:Y:S04]  /*15d40*/  STL [R1+0x31c], RZ ;  /* 0x00031cff01007387 */ /* 0x000fe80000100800 */
[----:B------:R1:W-:Y:S04]  /*15d50*/  LDGSTS.E [R8+0xce80], [R14.64], !P3 ;  /* 0x0ce800000e087fae */ /* 0x0003e8000d921844 */
[----:B------:R-:W3:Y:S04]  /*15d60*/  LDL.LU.64 R54, [R1+0x928] ;  /* 0x0009280001367983 */ /* 0x000ee80000300a00 */
[----:B------:R1:W-:Y:S04]  /*15d70*/  LDGSTS.E [R8+0xcf00], [R6.64], !P3 ;  /* 0x0cf0000006087fae */ /* 0x0003e8000d921844 */
[----:B------:R2:W-:Y:S04]  /*15d80*/  LDGSTS.E [R8+0xcf80], [R4.64], !P3 ;  /* 0x0cf8000004087fae */ /* 0x0005e8000d921844 */
[----:B-1----:R-:W4:Y:S04]  /*15d90*/  LDL.LU.64 R6, [R1+0x930] ;  /* 0x0009300001067983 */ /* 0x002f280000300a00 */
[----:B------:R-:W4:Y:S04]  /*15da0*/  LDL.LU.64 R22, [R1+0x938] ;  /* 0x0009380001167983 */ /* 0x000f280000300a00 */
[----:B------:R-:W4:Y:S04]  /*15db0*/  LDL.LU.64 R20, [R1+0x940] ;  /* 0x0009400001147983 */ /* 0x000f280000300a00 */
[----:B--2---:R-:W2:Y:S04]  /*15dc0*/  LDL.LU.64 R4, [R1+0x948] ;  /* 0x0009480001047983 */ /* 0x004ea80000300a00 */
[----:B------:R-:W2:Y:S04]  /*15dd0*/  LDL.LU.64 R16, [R1+0x950] ;  /* 0x0009500001107983 */ /* 0x000ea80000300a00 */
[----:B------:R-:W2:Y:S04]  /*15de0*/  LDL.LU.64 R14, [R1+0x958] ;  /* 0x00095800010e7983 */ /* 0x000ea80000300a00 */
[----:B------:R-:W2:Y:S01]  /*15df0*/  LDL.LU.64 R52, [R1+0x960] ;  /* 0x0009600001347983 */ /* 0x000ea20000300a00 */
[----:B------:R-:W-:-:S04]  /*15e00*/  IADD3 R0, R18, -0x6c, RZ ;  /* 0xffffff9412007810 */ /* 0x000fc80007ffe0ff */
[----:B------:R-:W-:Y:S02]  /*15e10*/  ISETP.GE.U32.AND P6, PT, R0, 0x7fffff55, PT ;  /* 0x7fffff550000780c */ /* 0x000fe40003fc6070 */
[----:B------:R-:W-:Y:S01]  /*15e20*/  IADD3 R0, R18, -0x70, RZ ;  /* 0xffffff9012007810 */ /* 0x000fe20007ffe0ff */
[----:B------:R-:W-:-:S03]  /*15e30*/  IMAD.MOV.U32 R2, RZ, RZ, 0x3f ;  /* 0x0000003fff027424 */ /* 0x000fc600078e00ff */
[----:B------:R-:W-:Y:S02]  /*15e40*/  ISETP.GE.U32.AND P5, PT, R0, 0x7fffff51, PT ;  /* 0x7fffff510000780c */ /* 0x000fe40003fa6070 */
[----:B------:R-:W-:-:S04]  /*15e50*/  IADD3 R0, R18, -0x74, RZ ;  /* 0xffffff8c12007810 */ /* 0x000fc80007ffe0ff */
[----:B------:R-:W-:Y:S02]  /*15e60*/  ISETP.GE.U32.AND P2, PT, R0, 0x7fffff4d, PT ;  /* 0x7fffff4d0000780c */ /* 0x000fe40003f46070 */
[C---:B------:R-:W-:Y:S01]  /*15e70*/  IADD3 R0, R18.reuse, -0x78, RZ ;  /* 0xffffff8812007810 */ /* 0x040fe20007ffe0ff */
[----:B------:R-:W-:Y:S01]  /*15e80*/  IMAD.MOV.U32 R57, RZ, RZ, c[0x0][0x18c] ;  /* 0x00006300ff397624 */ /* 0x000fe200078e00ff */
[----:B------:R-:W-:Y:S02]  /*15e90*/  IADD3 R3, R18, -0x7c, RZ ;  /* 0xffffff8412037810 */ /* 0x000fe40007ffe0ff */
[----:B------:R-:W-:Y:S02]  /*15ea0*/  IADD3 R19, R2, c[0x0][0x180], RZ ;  /* 0x0000600002137a10 */ /* 0x000fe40007ffe0ff */
[----:B------:R-:W-:Y:S02]  /*15eb0*/  SEL R2, RZ, 0x4, P4 ;  /* 0x00000004ff027807 */ /* 0x000fe40002000000 */
[----:B------:R-:W-:-:S02]  /*15ec0*/  ISETP.GE.U32.AND P4, PT, R0, 0x7fffff49, PT ;  /* 0x7fffff490000780c */ /* 0x000fc40003f86070 */
[----:B------:R-:W-:Y:S02]  /*15ed0*/  SEL R0, RZ, 0x4, P1 ;  /* 0x00000004ff007807 */ /* 0x000fe40000800000 */
[----:B------:R-:W-:Y:S01]  /*15ee0*/  ISETP.GE.U32.AND P1, PT, R3, 0x7fffff45, PT ;  /* 0x7fffff450300780c */ /* 0x000fe20003f26070 */
[----:B------:R-:W-:Y:S02]  /*15ef0*/  IMAD.SHL.U32 R3, R57, 0x40, RZ ;  /* 0x0000004039037824 */ /* 0x000fe400078e00ff */
[----:B---3--:R-:W-:-:S05]  /*15f00*/  IMAD.WIDE R62, R252, 0x4, R54 ;  /* 0x00000004fc3e7825 */ /* 0x008fca00078e0236 */
[----:B------:R1:W-:Y:S04]  /*15f10*/  STL.64 [R1+0x220], R62 ;  /* 0x0002203e01007387 */ /* 0x0003e80000100a00 */
[----:B------:R1:W-:Y:S01]  /*15f20*/  LDGSTS.E [R8+0xd600], [R62.64], !P6 ;  /* 0x0d6000003e087fae */ /* 0x0003e2000f121844 */
[----:B----4-:R-:W-:-:S04]  /*15f30*/  IMAD.WIDE R6, R252, 0x4, R6 ;  /* 0x00000004fc067825 */ /* 0x010fc800078e0206 */
[C---:B------:R-:W-:Y:S01]  /*15f40*/  IMAD.WIDE R58, R252.reuse, 0x4, R22 ;  /* 0x00000004fc3a7825 */ /* 0x040fe200078e0216 */
[----:B------:R3:W-:Y:S03]  /*15f50*/  LDGSTS.E [R8+0xd680], [R6.64], !P6 ;  /* 0x0d68000006087fae */ /* 0x0007e6000f121844 */
[C---:B------:R-:W-:Y:S01]  /*15f60*/  IMAD.WIDE R56, R252.reuse, 0x4, R20 ;  /* 0x00000004fc387825 */ /* 0x040fe200078e0214 */
[----:B------:R-:W4:Y:S03]  /*15f70*/  LDL.LU.64 R22, [R1+0xb20] ;  /* 0x000b200001167983 */ /* 0x000f260000300a00 */
[C---:B--2---:R-:W-:Y:S01]  /*15f80*/  IMAD.WIDE R4, R252.reuse, 0x4, R4 ;  /* 0x00000004fc047825 */ /* 0x044fe200078e0204 */
[----:B------:R3:W-:Y:S04]  /*15f90*/  STL.64 [R1+0x228], R6 ;  /* 0x0002280601007387 */ /* 0x0007e80000100a00 */
[----:B------:R-:W-:Y:S04]  /*15fa0*/  STL.64 [R1+0x280], R58 ;  /* 0x0002803a01007387 */ /* 0x000fe80000100a00 */
[----:B------:R-:W2:Y:S04]  /*15fb0*/  LDL.LU.64 R148, [R1+0xb30] ;  /* 0x000b300001947983 */ /* 0x000ea80000300a00 */
[----:B------:R-:W-:Y:S04]  /*15fc0*/  STL.64 [R1+0x288], R56 ;  /* 0x0002883801007387 */ /* 0x000fe80000100a00 */
[----:B------:R1:W-:Y:S04]  /*15fd0*/  STL.64 [R1+0x230], R4 ;  /* 0x0002300401007387 */ /* 0x0003e80000100a00 */
[----:B------:R-:W2:Y:S01]  /*15fe0*/  LDL.LU.64 R20, [R1+0xb40] ;  /* 0x000b400001147983 */ /* 0x000ea20000300a00 */
[----:B------:R-:W-:-:S03]  /*15ff0*/  IMAD.WIDE R60, R252, 0x4, R16 ;  /* 0x00000004fc3c7825 */ /* 0x000fc600078e0210 */
[----:B------:R-:W2:Y:S01]  /*16000*/  LDL.LU.64 R16, [R1+0xb38] ;  /* 0x000b380001107983 */ /* 0x000ea20000300a00 */
[----:B------:R-:W-:-:S03]  /*16010*/  IMAD.WIDE R54, R252, 0x4, R14 ;  /* 0x00000004fc367825 */ /* 0x000fc600078e020e */
[----:B------:R-:W2:Y:S04]  /*16020*/  LDL.LU.64 R150, [R1+0xba0] ;  /* 0x000ba00001967983 */ /* 0x000ea80000300a00 */
[----:B------:R1:W-:Y:S04]  /*16030*/  STL.64 [R1+0x278], R60 ;  /* 0x0002783c01007387 */ /* 0x0003e80000100a00 */
[----:B------:R-:W2:Y:S04]  /*16040*/  LDL.LU.64 R14, [R1+0xb98] ;  /* 0x000b9800010e7983 */ /* 0x000ea80000300a00 */
[----:B------:R3:W-:Y:S04]  /*16050*/  STL.64 [R1+0x290], R54 ;  /* 0x0002903601007387 */ /* 0x0007e80000100a00 */
[----:B------:R-:W2:Y:S01]  /*16060*/  LDL.LU.64 R64, [R1+0xcc8] ;  /* 0x000cc80001407983 */ /* 0x000ea20000300a00 */
[----:B------:R-:W-:-:S03]  /*16070*/  IMAD.WIDE R52, R252, 0x4, R52 ;  /* 0x00000004fc347825 */ /* 0x000fc600078e0234 */
[----:B-1----:R-:W2:Y:S04]  /*16080*/  LDL.LU.64 R62, [R1+0xbb8] ;  /* 0x000bb800013e7983 */ /* 0x002ea80000300a00 */
[----:B------:R1:W-:Y:S04]  /*16090*/  STL.64 [R1+0x298], R52 ;  /* 0x0002983401007387 */ /* 0x0003e80000100a00 */
[----:B---3--:R-:W3:Y:S01]  /*160a0*/  LDL.LU.64 R6, [R1+0xcc0] ;  /* 0x000cc00001067983 */ /* 0x008ee20000300a00 */
[----:B------:R-:W-:-:S03]  /*160b0*/  ISETP.GT.AND P0, PT, R19, 0x7f, PT ;  /* 0x0000007f1300780c */ /* 0x000fc60003f04270 */
[----:B------:R1:W-:Y:S01]  /*160c0*/  LDGSTS.E [R8+0xd700], [R4.64], !P6 ;  /* 0x0d70000004087fae */ /* 0x0003e2000f121844 */
[----:B------:R-:W-:-:S03]  /*160d0*/  SEL R0, R0, RZ, P0 ;  /* 0x000000ff00007207 */ /* 0x000fc60000000000 */
[----:B------:R1:W-:Y:S01]  /*160e0*/  LDGSTS.E [R8+0xd780], [R60.64], !P6 ;  /* 0x0d7800003c087fae */ /* 0x0003e2000f121844 */
[----:B------:R-:W-:-:S03]  /*160f0*/  SEL R2, R2, RZ, P0 ;  /* 0x000000ff02027207 */ /* 0x000fc60000000000 */
[----:B-1----:R-:W3:Y:S01]  /*16100*/  LDL.LU.64 R4, [R1+0xbb0] ;  /* 0x000bb00001047983 */ /* 0x002ee20000300a00 */
[----:B------:R-:W-:-:S03]  /*16110*/  ISETP.NE.U32.AND P0, PT, R0, RZ, PT ;  /* 0x000000ff0000720c */ /* 0x000fc60003f05070 */
[----:B------:R-:W3:Y:S01]  /*16120*/  LDL.LU.64 R60, [R1+0xcb8] ;  /* 0x000cb800013c7983 */ /* 0x000ee20000300a00 */
[----:B------:R-:W-:Y:S02]  /*16130*/  IADD3 R0, R18, -0x80, RZ ;  /* 0xffffff8012007810 */ /* 0x000fe40007ffe0ff */
[----:B------:R-:W-:Y:S01]  /*16140*/  ISETP.GE.AND P6, PT, R19, 0x40, PT ;  /* 0x000000401300780c */ /* 0x000fe20003fc6270 */
[----:B------:R1:W-:Y:S04]  /*16150*/  LDGSTS.E [R8+0xde00], [R58.64], !P5 ;  /* 0x0de000003a087fae */ /* 0x0003e8000e921844 */
[----:B------:R-:W3:Y:S04]  /*16160*/  LDL.LU.64 R18, [R1+0xba8] ;  /* 0x000ba80001127983 */ /* 0x000ee80000300a00 */
[----:B------:R1:W-:Y:S04]  /*16170*/  LDGSTS.E [R8+0xde80], [R56.64], !P5 ;  /* 0x0de8000038087fae */ /* 0x0003e8000e921844 */
[----:B-1----:R-:W3:Y:S04]  /*16180*/  LDL.LU.64 R58, [R1+0xc50] ;  /* 0x000c5000013a7983 */ /* 0x002ee80000300a00 */
[----:B------:R1:W-:Y:S04]  /*16190*/  LDGSTS.E [R8+0xdf00], [R54.64], !P5 ;  /* 0x0df0000036087fae */ /* 0x0003e8000e921844 */
[----:B------:R-:W3:Y:S04]  /*161a0*/  LDL.LU.64 R56, [R1+0xb48] ;  /* 0x000b480001387983 */ /* 0x000ee80000300a00 */
[----:B------:R1:W-:Y:S04]  /*161b0*/  LDGSTS.E [R8+0xdf80], [R52.64], !P5 ;  /* 0x0df8000034087fae */ /* 0x0003e8000e921844 */
[----:B-1----:R-:W3:Y:S04]  /*161c0*/  LDL.LU.64 R54, [R1+0xc48] ;  /* 0x000c480001367983 */ /* 0x002ee80000300a00 */
[----:B------:R-:W3:Y:S04]  /*161d0*/  LDL.LU.64 R66, [R1+0xb28] ;  /* 0x000b280001427983 */ /* 0x000ee80000300a00 */
[----:B------:R-:W3:Y:S01]  /*161e0*/  LDL.LU.64 R52, [R1+0xc40] ;  /* 0x000c400001347983 */ /* 0x000ee20000300a00 */
[----:B----4-:R-:W-:-:S03]  /*161f0*/  IMAD.WIDE R106, R3, 0x4, R22 ;  /* 0x00000004036a7825 */ /* 0x010fc600078e0216 */
[----:B------:R-:W4:Y:S04]  /*16200*/  LDL.LU.64 R22, [R1+0xb08] ;  /* 0x000b080001167983 */ /* 0x000f280000300a00 */
[----:B------:R1:W-:Y:S01]  /*16210*/  STL.64 [R1+0x340], R106 ;  /* 0x0003406a01007387 */ /* 0x0003e20000100a00 */
[----:B--2---:R-:W-:-:S04]  /*16220*/  IMAD.WIDE R108, R3, 0x4, R148 ;  /* 0x00000004036c7825 */ /* 0x004fc800078e0294 */
[C---:B-1----:R-:W-:Y:S02]  /*16230*/  IMAD.WIDE R106, R3.reuse, 0x4, R20 ;  /* 0x00000004036a7825 */ /* 0x042fe400078e0214 */
[----:B------:R-:W2:Y:S04]  /*16240*/  LDL.LU.64 R20, [R1+0xc38] ;  /* 0x000c380001147983 */ /* 0x000ea80000300a00 */
[----:B------:R1:W-:Y:S04]  /*16250*/  STL.64 [R1+0x348], R108 ;  /* 0x0003486c01007387 */ /* 0x0003e80000100a00 */
[----:B------:R-:W-:Y:S01]  /*16260*/  STL.64 [R1+0xf58], R106 ;  /* 0x000f586a01007387 */ /* 0x000fe20000100a00 */
[----:B-1----:R-:W-:-:S03]  /*16270*/  IMAD.WIDE R108, R3, 0x4, R16 ;  /* 0x00000004036c7825 */ /* 0x002fc600078e0210 */
[----:B------:R-:W2:Y:S04]  /*16280*/  LDL.LU.64 R16, [R1+0xb00] ;  /* 0x000b000001107983 */ /* 0x000ea80000300a00 */
[----:B------:R1:W-:Y:S02]  /*16290*/  STL.64 [R1+0xf60], R108 ;  /* 0x000f606c01007387 */ /* 0x0003e40000100a00 */
[C---:B-1----:R-:W-:Y:S02]  /*162a0*/  IMAD.WIDE R108, R3.reuse, 0x4, R14 ;  /* 0x00000004036c7825 */ /* 0x042fe400078e020e */
[----:B------:R-:W2:Y:S02]  /*162b0*/  LDL.LU.64 R14, [R1+0xc28] ;  /* 0x000c2800010e7983 */ /* 0x000ea40000300a00 */
[----:B------:R-:W-:-:S05]  /*162c0*/  IMAD.WIDE R106, R3, 0x4, R150 ;  /* 0x00000004036a7825 */ /* 0x000fca00078e0296 */
[----:B------:R1:W-:Y:S04]  /*162d0*/  STL.64 [R1+0xfd8], R106 ;  /* 0x000fd86a01007387 */ /* 0x0003e80000100a00 */
[----:B------:R1:W-:Y:S02]  /*162e0*/  STL.64 [R1+0xfe0], R108 ;  /* 0x000fe06c01007387 */ /* 0x0003e40000100a00 */
[C---:B-1----:R-:W-:Y:S02]  /*162f0*/  IMAD.WIDE R106, R3.reuse, 0x4, R64 ;  /* 0x00000004036a7825 */ /* 0x042fe400078e0240 */
[----:B------:R-:W2:Y:S02]  /*16300*/  LDL.LU.64 R64, [R1+0xad0] ;  /* 0x000ad00001407983 */ /* 0x000ea40000300a00 */
[----:B------:R-:W-:-:S02]  /*16310*/  IMAD.WIDE R108, R3, 0x4, R62 ;  /* 0x00000004036c7825 */ /* 0x000fc400078e023e */
[----:B------:R3:W-:Y:S04]  /*16320*/  STL.64 [R1+0x1058], R106 ;  /* 0x0010586a01007387 */ /* 0x0007e80000100a00 */
[----:B------:R-:W2:Y:S04]  /*16330*/  LDL.LU.64 R62, [R1+0xc20] ;  /* 0x000c2000013e7983 */ /* 0x000ea80000300a00 */
[----:B------:R1:W-:Y:S01]  /*16340*/  STL.64 [R1+0x1060], R108 ;  /* 0x0010606c01007387 */ /* 0x0003e20000100a00 */
[----:B---3--:R-:W-:-:S03]  /*16350*/  IMAD.WIDE R106, R3, 0x4, R6 ;  /* 0x00000004036a7825 */ /* 0x008fc600078e0206 */
[----:B------:R-:W3:Y:S04]  /*16360*/  LDL.LU.64 R6, [R1+0xac8] ;  /* 0x000ac80001067983 */ /* 0x000ee80000300a00 */
[----:B------:R1:W-:Y:S02]  /*16370*/  STL.64 [R1+0x11d8], R106 ;  /* 0x0011d86a01007387 */ /* 0x0003e40000100a00 */
[C---:B-1----:R-:W-:Y:S02]  /*16380*/  IMAD.WIDE R108, R3.reuse, 0x4, R4 ;  /* 0x00000004036c7825 */ /* 0x042fe400078e0204 */
[----:B------:R-:W3:Y:S04]  /*16390*/  LDL.LU.64 R4, [R1+0xc18] ;  /* 0x000c180001047983 */ /* 0x000ee80000300a00 */
[----:B------:R1:W-:Y:S01]  /*163a0*/  STL.64 [R1+0x11e0], R108 ;  /* 0x0011e06c01007387 */ /* 0x0003e20000100a00 */
[----:B------:R-:W-:-:S03]  /*163b0*/  IMAD.WIDE R106, R3, 0x4, R60 ;  /* 0x00000004036a7825 */ /* 0x000fc600078e023c */
[----:B------:R-:W3:Y:S04]  /*163c0*/  LDL.LU.64 R60, [R1+0xab8] ;  /* 0x000ab800013c7983 */ /* 0x000ee80000300a00 */
[----:B------:R1:W-:Y:S02]  /*163d0*/  STL.64 [R1+0x12f8], R106 ;  /* 0x0012f86a01007387 */ /* 0x0003e40000100a00 */
[C---:B-1----:R-:W-:Y:S02]  /*163e0*/  IMAD.WIDE R108, R3.reuse, 0x4, R18 ;  /* 0x00000004036c7825 */ /* 0x042fe400078e0212 */
[----:B------:R-:W3:Y:S04]  /*163f0*/  LDL.LU.64 R18, [R1+0xbd0] ;  /* 0x000bd00001127983 */ /* 0x000ee80000300a00 */
[----:B------:R1:W-:Y:S01]  /*16400*/  STL.64 [R1+0x1300], R108 ;  /* 0x0013006c01007387 */ /* 0x0003e20000100a00 */
[----:B------:R-:W-:-:S03]  /*16410*/  IMAD.WIDE R106, R3, 0x4, R58 ;  /* 0x00000004036a7825 */ /* 0x000fc600078e023a */
[----:B------:R-:W3:Y:S04]  /*16420*/  LDL.LU.64 R148, [R1+0xab0] ;  /* 0x000ab00001947983 */ /* 0x000ee80000300a00 */
[----:B------:R-:W3:Y:S01]  /*16430*/  LDL.LU.64 R58, [R1+0xbc8] ;  /* 0x000bc800013a7983 */ /* 0x000ee20000300a00 */
[----:B-1----:R-:W-:-:S03]  /*16440*/  IMAD.WIDE R108, R3, 0x4, R56 ;  /* 0x00000004036c7825 */ /* 0x002fc600078e0238 */
[----:B------:R1:W-:Y:S04]  /*16450*/  STL.64 [R1+0x1408], R106 ;  /* 0x0014086a01007387 */ /* 0x0003e80000100a00 */
[----:B------:R-:W3:Y:S04]  /*16460*/  LDL.LU.64 R56, [R1+0xaa0] ;  /* 0x000aa00001387983 */ /* 0x000ee80000300a00 */
[----:B------:R-:W-:Y:S01]  /*16470*/  STL.64 [R1+0x1410], R108 ;  /* 0x0014106c01007387 */ /* 0x000fe20000100a00 */
[----:B-1----:R-:W-:-:S03]  /*16480*/  IMAD.WIDE R106, R3, 0x4, R54 ;  /* 0x00000004036a7825 */ /* 0x002fc600078e0236 */
[----:B------:R-:W3:Y:S01]  /*16490*/  LDL.LU.64 R54, [R1+0xbc0] ;  /* 0x000bc00001367983 */ /* 0x000ee20000300a00 */
[----:B------:R-:W-:-:S03]  /*164a0*/  IMAD.WIDE R66, R3, 0x4, R66 ;  /* 0x0000000403427825 */ /* 0x000fc600078e0242 */
[----:B------:R1:W-:Y:S02]  /*164b0*/  STL.64 [R1+0x14a0], R106 ;  /* 0x0014a06a01007387 */ /* 0x0003e40000100a00 */
[C---:B-1----:R-:W-:Y:S02]  /*164c0*/  IMAD.WIDE R106, R3.reuse, 0x4, R52 ;  /* 0x00000004036a7825 */ /* 0x042fe400078e0234 */
[----:B------:R-:W3:Y:S04]  /*164d0*/  LDL.LU.64 R52, [R1+0xd38] ;  /* 0x000d380001347983 */ /* 0x000ee80000300a00 */
[----:B------:R4:W-:Y:S04]  /*164e0*/  STL.64 [R1+0x14d8], R66 ;  /* 0x0014d84201007387 */ /* 0x0009e80000100a00 */
[----:B------:R-:W-:Y:S04]  /*164f0*/  STL.64 [R1+0x1568], R106 ;  /* 0x0015686a01007387 */ /* 0x000fe80000100a00 */
[----:B------:R-:W3:Y:S01]  /*16500*/  LDL.LU.64 R150, [R1+0xaa8] ;  /* 0x000aa80001967983 */ /* 0x000ee20000300a00 */
[----:B----4-:R-:W-:-:S03]  /*16510*/  IMAD.WIDE R66, R3, 0x4, R22 ;  /* 0x0000000403427825 */ /* 0x010fc600078e0216 */
[----:B------:R-:W4:Y:S04]  /*16520*/  LDL.LU.64 R22, [R1+0xd48] ;  /* 0x000d480001167983 */ /* 0x000f280000300a00 */
[----:B------:R2:W-:Y:S02]  /*16530*/  STL.64 [R1+0x1570], R66 ;  /* 0x0015704201007387 */ /* 0x0005e40000100a00 */
[C---:B--2---:R-:W-:Y:S02]  /*16540*/  IMAD.WIDE R66, R3.reuse, 0x4, R20 ;  /* 0x0000000403427825 */ /* 0x044fe400078e0214 */
[----:B------:R-:W2:Y:S04]  /*16550*/  LDL.LU.64 R20, [R1+0xac0] ;  /* 0x000ac00001147983 */ /* 0x000ea80000300a00 */
[----:B------:R1:W-:Y:S01]  /*16560*/  STL.64 [R1+0x15f0], R66 ;  /* 0x0015f04201007387 */ /* 0x0003e20000100a00 */
[----:B------:R-:W-:-:S03]  /*16570*/  IMAD.WIDE R106, R3, 0x4, R16 ;  /* 0x00000004036a7825 */ /* 0x000fc600078e0210 */
[----:B-1----:R-:W2:Y:S04]  /*16580*/  LDL.LU.64 R66, [R1+0xf38] ;  /* 0x000f380001427983 */ /* 0x002ea80000300a00 */
[----:B------:R-:W2:Y:S04]  /*16590*/  LDL.LU.64 R16, [R1+0xaf8] ;  /* 0x000af80001107983 */ /* 0x000ea80000300a00 */
[----:B------:R1:W-:Y:S01]  /*165a0*/  STL.64 [R1+0x1978], R106 ;  /* 0x0019786a01007387 */ /* 0x0003e20000100a00 */
[----:B------:R-:W-:-:S03]  /*165b0*/  IMAD.WIDE R108, R3, 0x4, R14 ;  /* 0x00000004036c7825 */ /* 0x000fc600078e020e */
[----:B------:R-:W2:Y:S04]  /*165c0*/  LDL.LU.64 R14, [R1+0xf48] ;  /* 0x000f4800010e7983 */ /* 0x000ea80000300a00 */
[----:B------:R1:W-:Y:S02]  /*165d0*/  STL.64 [R1+0x19c0], R108 ;  /* 0x0019c06c01007387 */ /* 0x0003e40000100a00 */
[C---:B-1----:R-:W-:Y:S02]  /*165e0*/  IMAD.WIDE R106, R3.reuse, 0x4, R64 ;  /* 0x00000004036a7825 */ /* 0x042fe400078e0240 */
[----:B------:R-:W2:Y:S04]  /*165f0*/  LDL.LU.64 R64, [R1+0xb18] ;  /* 0x000b180001407983 */ /* 0x000ea80000300a00 */
[----:B------:R3:W-:Y:S01]  /*16600*/  STL.64 [R1+0x19c8], R106 ;  /* 0x0019c86a01007387 */ /* 0x0007e20000100a00 */
[----:B------:R-:W-:-:S03]  /*16610*/  IMAD.WIDE R108, R3, 0x4, R62 ;  /* 0x00000004036c7825 */ /* 0x000fc600078e023e */
        /* <DEDUP_REMOVED lines=14> */
[----:B------:R-:W-:-:S04]  /*16700*/  IMAD.WIDE R106, R3, 0x4, R148 ;  /* 0x00000004036a7825 */ /* 0x000fc800078e0294 */
[C---:B-1----:R-:W-:Y:S02]  /*16710*/  IMAD.WIDE R108, R3.reuse, 0x4, R58 ;  /* 0x00000004036c7825 */ /* 0x042fe400078e023a */
[----:B------:R-:W3:Y:S04]  /*16720*/  LDL.LU.64 R58, [R1+0xd40] ;  /* 0x000d4000013a7983 */ /* 0x000ee80000300a00 */
[----:B------:R1:W-:Y:S04]  /*16730*/  STL.64 [R1+0x1a50], R106 ;  /* 0x001a506a01007387 */ /* 0x0003e80000100a00 */
[----:B------:R1:W-:Y:S02]  /*16740*/  STL.64 [R1+0x1a58], R108 ;  /* 0x001a586c01007387 */ /* 0x0003e40000100a00 */
[----:B-1----:R-:W-:-:S02]  /*16750*/  IMAD.WIDE R106, R3, 0x4, R56 ;  /* 0x00000004036a7825 */ /* 0x002fc400078e0238 */
[----:B------:R-:W3:Y:S02]  /*16760*/  LDL.LU.64 R56, [R1+0xfb0] ;  /* 0x000fb00001387983 */ /* 0x000ee40000300a00 */
[C---:B------:R-:W-:Y:S02]  /*16770*/  IMAD.WIDE R108, R3.reuse, 0x4, R54 ;  /* 0x00000004036c7825 */ /* 0x040fe400078e0236 */
[----:B------:R1:W-:Y:S04]  /*16780*/  STL.64 [R1+0x1a60], R106 ;  /* 0x001a606a01007387 */ /* 0x0003e80000100a00 */
[----:B------:R-:W3:Y:S04]  /*16790*/  LDL.LU.64 R54, [R1+0xd50] ;  /* 0x000d500001367983 */ /* 0x000ee80000300a00 */
[----:B------:R-:W-:Y:S01]  /*167a0*/  STL.64 [R1+0x1b38], R108 ;  /* 0x001b386c01007387 */ /* 0x000fe20000100a00 */
[----:B-1----:R-:W-:-:S04]  /*167b0*/  IMAD.WIDE R106, R3, 0x4, R10 ;  /* 0x00000004036a7825 */ /* 0x002fc800078e020a */
[C---:B------:R-:W-:Y:S02]  /*167c0*/  IMAD.WIDE R10, R3.reuse, 0x4, R52 ;  /* 0x00000004030a7825 */ /* 0x040fe400078e0234 */
[----:B------:R-:W3:Y:S04]  /*167d0*/  LDL.LU.64 R52, [R1+0xfb8] ;  /* 0x000fb80001347983 */ /* 0x000ee80000300a00 */
[----:B------:R1:W-:Y:S04]  /*167e0*/  STL.64 [R1+0x1b30], R106 ;  /* 0x001b306a01007387 */ /* 0x0003e80000100a00 */
[----:B------:R4:W-:Y:S01]  /*167f0*/  STL.64 [R1+0x350], R10 ;  /* 0x0003500a01007387 */ /* 0x0009e20000100a00 */
[----:B-1----:R-:W-:-:S04]  /*16800*/  IMAD.WIDE R106, R3, 0x4, R150 ;  /* 0x00000004036a7825 */ /* 0x002fc800078e0296 */
[C---:B----4-:R-:W-:Y:S02]  /*16810*/  IMAD.WIDE R10, R3.reuse, 0x4, R22 ;  /* 0x00000004030a7825 */ /* 0x050fe400078e0216 */
[----:B------:R-:W4:Y:S04]  /*16820*/  LDL.LU.64 R22, [R1+0xf30] ;  /* 0x000f300001167983 */ /* 0x000f280000300a00 */
[----:B------:R2:W-:Y:S04]  /*16830*/  STL.64 [R1+0x358], R106 ;  /* 0x0003586a01007387 */ /* 0x0005e80000100a00 */
[----:B------:R1:W-:Y:S01]  /*16840*/  STL.64 [R1+0x360], R10 ;  /* 0x0003600a01007387 */ /* 0x0003e20000100a00 */
[----:B--2---:R-:W-:-:S03]  /*16850*/  IMAD.WIDE R106, R3, 0x4, R20 ;  /* 0x00000004036a7825 */ /* 0x004fc600078e0214 */
[----:B------:R-:W2:Y:S04]  /*16860*/  LDL.LU.64 R20, [R1+0xfc8] ;  /* 0x000fc80001147983 */ /* 0x000ea80000300a00 */
[----:B------:R-:W-:Y:S01]  /*16870*/  STL.64 [R1+0x928], R106 ;  /* 0x0009286a01007387 */ /* 0x000fe20000100a00 */
[----:B-1----:R-:W-:-:S04]  /*16880*/  IMAD.WIDE R10, R3, 0x4, R66 ;  /* 0x00000004030a7825 */ /* 0x002fc800078e0242 */
[C---:B------:R-:W-:Y:S02]  /*16890*/  IMAD.WIDE R66, R3.reuse, 0x4, R16 ;  /* 0x0000000403427825 */ /* 0x040fe400078e0210 */
[----:B------:R-:W2:Y:S04]  /*168a0*/  LDL.LU.64 R16, [R1+0xf28] ;  /* 0x000f280001107983 */ /* 0x000ea80000300a00 */
[----:B------:R1:W-:Y:S04]  /*168b0*/  STL.64 [R1+0xf68], R10 ;  /* 0x000f680a01007387 */ /* 0x0003e80000100a00 */
[----:B------:R1:W-:Y:S02]  /*168c0*/  STL.64 [R1+0xf70], R66 ;  /* 0x000f704201007387 */ /* 0x0003e40000100a00 */
[----:B-1----:R-:W-:-:S02]  /*168d0*/  IMAD.WIDE R10, R3, 0x4, R14 ;  /* 0x00000004030a7825 */ /* 0x002fc400078e020e */
[----:B------:R-:W2:Y:S04]  /*168e0*/  LDL.LU.64 R14, [R1+0x10e0] ;  /* 0x0010e000010e7983 */ /* 0x000ea80000300a00 */
[----:B------:R1:W-:Y:S01]  /*168f0*/  STL.64 [R1+0xf78], R10 ;  /* 0x000f780a01007387 */ /* 0x0003e20000100a00 */
[----:B------:R-:W-:-:S03]  /*16900*/  IMAD.WIDE R66, R3, 0x4, R64 ;  /* 0x0000000403427825 */ /* 0x000fc600078e0240 */
[----:B------:R-:W2:Y:S04]  /*16910*/  LDL.LU.64 R64, [R1+0xf20] ;  /* 0x000f200001407983 */ /* 0x000ea80000300a00 */
[----:B------:R3:W-:Y:S01]  /*16920*/  STL.64 [R1+0xf80], R66 ;  /* 0x000f804201007387 */ /* 0x0007e20000100a00 */
[----:B-1----:R-:W-:-:S03]  /*16930*/  IMAD.WIDE R10, R3, 0x4, R62 ;  /* 0x00000004030a7825 */ /* 0x002fc600078e023e */
        /* <DEDUP_REMOVED lines=10> */
[----:B------:R-:W-:Y:S01]  /*169e0*/  STL.64 [R1+0x1000], R66 ;  /* 0x0010004201007387 */ /* 0x000fe20000100a00 */
[----:B-1----:R-:W-:-:S03]  /*169f0*/  IMAD.WIDE R10, R3, 0x4, R18 ;  /* 0x00000004030a7825 */ /* 0x002fc600078e0212 */
[----:B------:R-:W3:Y:S04]  /*16a00*/  LDL.LU.64 R146, [R1+0x10c8] ;  /* 0x0010c80001927983 */ /* 0x000ee80000300a00 */
[----:B------:R-:W3:Y:S04]  /*16a10*/  LDL.LU.64 R18, [R1+0xf08] ;  /* 0x000f080001127983 */ /* 0x000ee80000300a00 */
[----:B------:R1:W-:Y:S02]  /*16a20*/  STL.64 [R1+0x1068], R10 ;  /* 0x0010680a01007387 */ /* 0x0003e40000100a00 */
[----:B-1----:R-:W-:-:S02]  /*16a30*/  IMAD.WIDE R10, R3, 0x4, R58 ;  /* 0x00000004030a7825 */ /* 0x002fc400078e023a */
        /* <DEDUP_REMOVED lines=8> */
[----:B------:R1:W-:Y:S04]  /*16ac0*/  STL.64 [R1+0x1080], R10 ;  /* 0x0010800a01007387 */ /* 0x0003e80000100a00 */
[----:B------:R-:W3:Y:S01]  /*16ad0*/  LDL.LU.64 R150, [R1+0x10b0] ;  /* 0x0010b00001967983 */ /* 0x000ee20000300a00 */
[----:B-1----:R-:W-:-:S03]  /*16ae0*/  IMAD.WIDE R10, R3, 0x4, R52 ;  /* 0x00000004030a7825 */ /* 0x002fc600078e0234 */
[----:B------:R-:W3:Y:S04]  /*16af0*/  LDL.LU.64 R52, [R1+0xef0] ;  /* 0x000ef00001347983 */ /* 0x000ee80000300a00 */
[----:B------:R-:W-:Y:S01]  /*16b00*/  STL.64 [R1+0x10e8], R10 ;  /* 0x0010e80a01007387 */ /* 0x000fe20000100a00 */
[----:B----4-:R-:W-:-:S03]  /*16b10*/  IMAD.WIDE R66, R3, 0x4, R22 ;  /* 0x0000000403427825 */ /* 0x010fc600078e0216 */
[----:B------:R-:W4:Y:S04]  /*16b20*/  LDL.LU.64 R22, [R1+0x10a8] ;  /* 0x0010a80001167983 */ /* 0x000f280000300a00 */
[----:B------:R1:W-:Y:S04]  /*16b30*/  STL.64 [R1+0x10f0], R66 ;  /* 0x0010f04201007387 */ /* 0x0003e80000100a00 */
[----:B-1----:R-:W4:Y:S01]  /*16b40*/  LDL.LU.64 R66, [R1+0xee8] ;  /* 0x000ee80001427983 */ /* 0x002f220000300a00 */
[----:B--2---:R-:W-:-:S03]  /*16b50*/  IMAD.WIDE R10, R3, 0x4, R20 ;  /* 0x00000004030a7825 */ /* 0x004fc600078e0214 */
[----:B------:R-:W2:Y:S04]  /*16b60*/  LDL.LU.64 R20, [R1+0x10a0] ;  /* 0x0010a00001147983 */ /* 0x000ea80000300a00 */
[----:B------:R1:W-:Y:S02]  /*16b70*/  STL.64 [R1+0x10f8], R10 ;  /* 0x0010f80a01007387 */ /* 0x0003e40000100a00 */
[C---:B-1----:R-:W-:Y:S02]  /*16b80*/  IMAD.WIDE R10, R3.reuse, 0x4, R16 ;  /* 0x00000004030a7825 */ /* 0x042fe400078e0210 */
        /* <DEDUP_REMOVED lines=20> */
[----:B-1----:R-:W-:-:S04]  /*16cd0*/  IMAD.WIDE R106, R3, 0x4, R146 ;  /* 0x00000004036a7825 */ /* 0x002fc800078e0292 */
[C---:B------:R-:W-:Y:S02]  /*16ce0*/  IMAD.WIDE R10, R3.reuse, 0x4, R18 ;  /* 0x00000004030a7825 */ /* 0x040fe400078e0212 */
[----:B------:R-:W3:Y:S04]  /*16cf0*/  LDL.LU.64 R18, [R1+0x1050] ;  /* 0x0010500001127983 */ /* 0x000ee80000300a00 */
[----:B------:R1:W-:Y:S04]  /*16d00*/  STL.64 [R1+0x12e8], R106 ;  /* 0x0012e86a01007387 */ /* 0x0003e80000100a00 */
[----:B------:R1:W-:Y:S02]  /*16d10*/  STL.64 [R1+0x12f0], R10 ;  /* 0x0012f00a01007387 */ /* 0x0003e40000100a00 */
[----:B-1----:R-:W-:-:S02]  /*16d20*/  IMAD.WIDE R106, R3, 0x4, R58 ;  /* 0x00000004036a7825 */ /* 0x002fc400078e023a */
        /* <DEDUP_REMOVED lines=10> */
[----:B-1----:R-:W-:-:S04]  /*16dd0*/  IMAD.WIDE R106, R3, 0x4, R150 ;  /* 0x00000004036a7825 */ /* 0x002fc800078e0296 */
[C---:B------:R-:W-:Y:S02]  /*16de0*/  IMAD.WIDE R10, R3.reuse, 0x4, R52 ;  /* 0x00000004030a7825 */ /* 0x040fe400078e0234 */
[----:B------:R-:W3:Y:S04]  /*16df0*/  LDL.LU.64 R52, [R1+0x1040] ;  /* 0x0010400001347983 */ /* 0x000ee80000300a00 */
[----:B------:R4:W-:Y:S04]  /*16e00*/  STL.64 [R1+0x1460], R106 ;  /* 0x0014606a01007387 */ /* 0x0009e80000100a00 */
[----:B------:R1:W-:Y:S01]  /*16e10*/  STL.64 [R1+0x1470], R10 ;  /* 0x0014700a01007387 */ /* 0x0003e20000100a00 */
[----:B----4-:R-:W-:-:S03]  /*16e20*/  IMAD.WIDE R106, R3, 0x4, R22 ;  /* 0x00000004036a7825 */ /* 0x010fc600078e0216 */
[----:B------:R-:W4:Y:S04]  /*16e30*/  LDL.LU.64 R22, [R1+0xe50] ;  /* 0x000e500001167983 */ /* 0x000f280000300a00 */
[----:B------:R-:W-:Y:S01]  /*16e40*/  STL.64 [R1+0x1480], R106 ;  /* 0x0014806a01007387 */ /* 0x000fe20000100a00 */
[----:B-1----:R-:W-:-:S04]  /*16e50*/  IMAD.WIDE R10, R3, 0x4, R66 ;  /* 0x00000004030a7825 */ /* 0x002fc800078e0242 */
[C---:B--2---:R-:W-:Y:S02]  /*16e60*/  IMAD.WIDE R66, R3.reuse, 0x4, R20 ;  /* 0x0000000403427825 */ /* 0x044fe400078e0214 */
        /* <DEDUP_REMOVED lines=20> */
[----:B------:R-:W-:Y:S01]  /*16fb0*/  STL.64 [R1+0x15d8], R66 ;  /* 0x0015d84201007387 */ /* 0x000fe20000100a00 */
[----:B------:R-:W-:-:S03]  /*16fc0*/  IMAD.WIDE R10, R3, 0x4, R60 ;  /* 0x00000004030a7825 */ /* 0x000fc600078e023c */
        /* <DEDUP_REMOVED lines=17> */
[----:B------:R-:W-:-:S03]  /*170e0*/  IMAD.WIDE R66, R3, 0x4, R52 ;  /* 0x0000000403427825 */ /* 0x000fc600078e0234 */
[----:B------:R-:W3:Y:S04]  /*170f0*/  LDL.LU.64 R52, [R1+0xf40] ;  /* 0x000f400001347983 */ /* 0x000ee80000300a00 */
[----:B------:R1:W-:Y:S04]  /*17100*/  STL.64 [R1+0x19d0], R66 ;  /* 0x0019d04201007387 */ /* 0x0003e80000100a00 */
[----:B-1----:R-:W3:Y:S01]  /*17110*/  LDL.LU.64 R66, [R1+0x1118] ;  /* 0x0011180001427983 */ /* 0x002ee20000300a00 */
[----:B----4-:R-:W-:-:S03]  /*17120*/  IMAD.WIDE R10, R3, 0x4, R22 ;  /* 0x00000004030a7825 */ /* 0x010fc600078e0216 */
[----:B------:R-:W4:Y:S04]  /*17130*/  LDL.LU.64 R22, [R1+0xf50] ;  /* 0x000f500001167983 */ /* 0x000f280000300a00 */
[----:B------:R2:W-:Y:S02]  /*17140*/  STL.64 [R1+0x19d8], R10 ;  /* 0x0019d80a01007387 */ /* 0x0005e40000100a00 */
[C---:B--2---:R-:W-:Y:S02]  /*17150*/  IMAD.WIDE R10, R3.reuse, 0x4, R20 ;  /* 0x00000004030a7825 */ /* 0x044fe400078e0214 */
        /* <DEDUP_REMOVED lines=40> */
[----:B------:R1:W-:Y:S02]  /*173e0*/  STL.64 [R1+0x930], R10 ;  /* 0x0009300a01007387 */ /* 0x0003e40000100a00 */
[----:B-1----:R-:W-:-:S02]  /*173f0*/  IMAD.WIDE R106, R3, 0x4, R52 ;  /* 0x00000004036a7825 */ /* 0x002fc400078e0234 */
[----:B------:R-:W3:Y:S02]  /*17400*/  LDL.LU.64 R52, [R1+0x1198] ;  /* 0x0011980001347983 */ /* 0x000ee40000300a00 */
[C---:B------:R-:W-:Y:S02]  /*17410*/  IMAD.WIDE R10, R3.reuse, 0x4, R66 ;  /* 0x00000004030a7825 */ /* 0x040fe400078e0242 */
[----:B------:R-:W-:Y:S02]  /*17420*/  STL.64 [R1+0x938], R106 ;  /* 0x0009386a01007387 */ /* 0x000fe40000100a00 */
[C---:B----4-:R-:W-:Y:S02]  /*17430*/  IMAD.WIDE R66, R3.reuse, 0x4, R22 ;  /* 0x0000000403427825 */ /* 0x050fe400078e0216 */
[----:B------:R-:W4:Y:S04]  /*17440*/  LDL.LU.64 R22, [R1+0x1128] ;  /* 0x0011280001167983 */ /* 0x000f280000300a00 */
[----:B------:R2:W-:Y:S04]  /*17450*/  STL.64 [R1+0x940], R10 ;  /* 0x0009400a01007387 */ /* 0x0005e80000100a00 */
[----:B------:R1:W-:Y:S01]  /*17460*/  STL.64 [R1+0x948], R66 ;  /* 0x0009484201007387 */ /* 0x0003e20000100a00 */
        /* <DEDUP_REMOVED lines=35> */
[----:B------:R1:W-:Y:S01]  /*176a0*/  STL.64 [R1+0x1098], R10 ;  /* 0x0010980a01007387 */ /* 0x0003e20000100a00 */
[----:B------:R-:W-:-:S03]  /*176b0*/  IMAD.WIDE R66, R3, 0x4, R54 ;  /* 0x0000000403427825 */ /* 0x000fc600078e0236 */
[----:B------:R-:W3:Y:S04]  /*176c0*/  LDL.LU.64 R54, [R1+0x12c8] ;  /* 0x0012c80001367983 */ /* 0x000ee80000300a00 */
[----:B------:R1:W-:Y:S02]  /*176d0*/  STL.64 [R1+0x10a0], R66 ;  /* 0x0010a04201007387 */ /* 0x0003e40000100a00 */
[C---:B-1----:R-:W-:Y:S02]  /*176e0*/  IMAD.WIDE R10, R3.reuse, 0x4, R52 ;  /* 0x00000004030a7825 */ /* 0x042fe400078e0234 */
[----:B------:R-:W3:Y:S04]  /*176f0*/  LDL.LU.64 R66, [R1+0x1270] ;  /* 0x0012700001427983 */ /* 0x000ee80000300a00 */
[----:B------:R-:W3:Y:S04]  /*17700*/  LDL.LU.64 R52, [R1+0x1318] ;  /* 0x0013180001347983 */ /* 0x000ee80000300a00 */
[----:B------:R4:W-:Y:S02]  /*17710*/  STL.64 [R1+0x1108], R10 ;  /* 0x0011080a01007387 */ /* 0x0009e40000100a00 */
[----:B----4-:R-:W-:-:S02]  /*17720*/  IMAD.WIDE R10, R3, 0x4, R22 ;  /* 0x00000004030a7825 */ /* 0x010fc400078e0216 */
[----:B------:R-:W4:Y:S04]  /*17730*/  LDL.LU.64 R22, [R1+0x1268] ;  /* 0x0012680001167983 */ /* 0x000f280000300a00 */
        /* <DEDUP_REMOVED lines=44> */
[C---:B------:R-:W-:Y:S02]  /*17a00*/  IMAD.WIDE R66, R3.reuse, 0x4, R52 ;  /* 0x0000000403427825 */ /* 0x040fe400078e0234 */
[----:B------:R-:W3:Y:S04]  /*17a10*/  LDL.LU.64 R52, [R1+0x13b8] ;  /* 0x0013b80001347983 */ /* 0x000ee80000300a00 */
[----:B------:R4:W-:Y:S04]  /*17a20*/  STL.64 [R1+0x1310], R10 ;  /* 0x0013100a01007387 */ /* 0x0009e80000100a00 */
[----:B------:R2:W-:Y:S01]  /*17a30*/  STL.64 [R1+0x1318], R66 ;  /* 0x0013184201007387 */ /* 0x0005e20000100a00 */
[----:B----4-:R-:W-:-:S03]  /*17a40*/  IMAD.WIDE R10, R3, 0x4, R22 ;  /* 0x00000004030a7825 */ /* 0x010fc600078e0216 */
        /* <DEDUP_REMOVED lines=16> */
[----:B------:R-:W-:Y:S01]  /*17b50*/  STL.64 [R1+0x1458], R66 ;  /* 0x0014584201007387 */ /* 0x000fe20000100a00 */
[----:B---3--:R-:W-:-:S03]  /*17b60*/  IMAD.WIDE R10, R3, 0x4, R6 ;  /* 0x00000004030a7825 */ /* 0x008fc600078e0206 */
        /* <DEDUP_REMOVED lines=8> */
[----:B------:R-:W-:Y:S04]  /*17bf0*/  STL.64 [R1+0x1488], R66 ;  /* 0x0014884201007387 */ /* 0x000fe80000100a00 */
[----:B------:R-:W3:Y:S01]  /*17c00*/  LDL.LU.64 R148, [R1+0x11e8] ;  /* 0x0011e80001947983 */ /* 0x000ee20000300a00 */
[----:B-1----:R-:W-:-:S03]  /*17c10*/  IMAD.WIDE R10, R3, 0x4, R18 ;  /* 0x00000004030a7825 */ /* 0x002fc600078e0212 */
        /* <DEDUP_REMOVED lines=13> */
[----:B-1----:R-:W-:-:S02]  /*17cf0*/  IMAD.WIDE R10, R3, 0x4, R52 ;  /* 0x00000004030a7825 */ /* 0x002fc400078e0234 */
[----:B------:R-:W3:Y:S04]  /*17d00*/  LDL.LU.64 R52, [R1+0x13f0] ;  /* 0x0013f00001347983 */ /* 0x000ee80000300a00 */
        /* <DEDUP_REMOVED lines=14> */
[----:B------:R-:W2:Y:S02]  /*17df0*/  LDL.LU.64 R64, [R1+0x12b0] ;  /* 0x0012b00001407983 */ /* 0x000ea40000300a00 */
[----:B------:R-:W-:-:S02]  /*17e00*/  IMAD.WIDE R10, R3, 0x4, R62 ;  /* 0x00000004030a7825 */ /* 0x000fc400078e023e */
[----:B------:R3:W-:Y:S04]  /*17e10*/  STL.64 [R1+0x1990], R106 ;  /* 0x0019906a01007387 */ /* 0x0007e80000100a00 */
[----:B------:R-:W2:Y:S04]  /*17e20*/  LDL.LU.64 R62, [R1+0x1528] ;  /* 0x00152800013e7983 */ /* 0x000ea80000300a00 */
[----:B------:R1:W-:Y:S01]  /*17e30*/  STL.64 [R1+0x19a0], R10 ;  /* 0x0019a00a01007387 */ /* 0x0003e20000100a00 */
[----:B---3--:R-:W-:-:S04]  /*17e40*/  IMAD.WIDE R106, R3, 0x4, R146 ;  /* 0x00000004036a7825 */ /* 0x008fc800078e0292 */
        /* <DEDUP_REMOVED lines=28> */
[----:B-1----:R-:W-:-:S03]  /*18010*/  IMAD.WIDE R10, R3, 0x4, R52 ;  /* 0x00000004030a7825 */ /* 0x002fc600078e0234 */
        /* <DEDUP_REMOVED lines=16> */
[----:B------:R-:W-:Y:S04]  /*18120*/  STL.64 [R1+0xfc0], R66 ;  /* 0x000fc04201007387 */ /* 0x000fe80000100a00 */
[----:B------:R-:W2:Y:S01]  /*18130*/  LDL.LU.64 R146, [R1+0x1650] ;  /* 0x0016500001927983 */ /* 0x000ea20000300a00 */
[----:B------:R-:W-:-:S03]  /*18140*/  IMAD.WIDE R10, R3, 0x4, R62 ;  /* 0x00000004030a7825 */ /* 0x000fc600078e023e */
[----:B------:R-:W2:Y:S04]  /*18150*/  LDL.LU.64 R62, [R1+0x1428] ;  /* 0x00142800013e7983 */ /* 0x000ea80000300a00 */
[----:B------:R3:W-:Y:S02]  /*18160*/  STL.64 [R1+0x1028], R10 ;  /* 0x0010280a01007387 */ /* 0x0007e40000100a00 */
[C---:B---3--:R-:W-:Y:S02]  /*18170*/  IMAD.WIDE R10, R3.reuse, 0x4, R6 ;  /* 0x00000004030a7825 */ /* 0x048fe400078e0206 */
        /* <DEDUP_REMOVED lines=41> */
[----:B------:R-:W-:-:S04]  /*18410*/  IMAD.WIDE R106, R3, 0x4, R146 ;  /* 0x00000004036a7825 */ /* 0x000fc800078e0292 */
[C---:B-1----:R-:W-:Y:S02]  /*18420*/  IMAD.WIDE R10, R3.reuse, 0x4, R62 ;  /* 0x00000004030a7825 */ /* 0x042fe400078e023e */
[----:B------:R-:W2:Y:S04]  /*18430*/  LDL.LU.64 R62, [R1+0x16b8] ;  /* 0x0016b800013e7983 */ /* 0x000ea80000300a00 */
[----:B------:R3:W-:Y:S04]  /*18440*/  STL.64 [R1+0x11b8], R106 ;  /* 0x0011b86a01007387 */ /* 0x0007e80000100a00 */
        /* <DEDUP_REMOVED lines=19> */
[----:B------:R-:W-:Y:S01]  /*18580*/  STL.64 [R1+0x12b8], R106 ;  /* 0x0012b86a01007387 */ /* 0x000fe20000100a00 */
[----:B------:R-:W-:-:S04]  /*18590*/  IMAD.WIDE R10, R3, 0x4, R66 ;  /* 0x00000004030a7825 */ /* 0x000fc800078e0242 */
        /* <DEDUP_REMOVED lines=21> */
[----:B------:R-:W-:Y:S04]  /*186f0*/  STL.64 [R1+0x13b8], R66 ;  /* 0x0013b84201007387 */ /* 0x000fe80000100a00 */
[----:B------:R-:W2:Y:S01]  /*18700*/  LDL.LU.64 R146, [R1+0x1578] ;  /* 0x0015780001927983 */ /* 0x000ea20000300a00 */
[----:B-1----:R-:W-:-:S03]  /*18710*/  IMAD.WIDE R10, R3, 0x4, R64 ;  /* 0x00000004030a7825 */ /* 0x002fc600078e0240 */
[----:B------:R-:W2:Y:S04]  /*18720*/  LDL.LU.64 R64, [R1+0x16f0] ;  /* 0x0016f00001407983 */ /* 0x000ea80000300a00 */
[----:B------:R1:W-:Y:S02]  /*18730*/  STL.64 [R1+0x13c0], R10 ;  /* 0x0013c00a01007387 */ /* 0x0003e40000100a00 */
[C---:B-1----:R-:W-:Y:S02]  /*18740*/  IMAD.WIDE R10, R3.reuse, 0x4, R62 ;  /* 0x00000004030a7825 */ /* 0x042fe400078e023e */
[----:B------:R-:W2:Y:S04]  /*18750*/  LDL.LU.64 R62, [R1+0x1560] ;  /* 0x00156000013e7983 */ /* 0x000ea80000300a00 */
[----:B------:R1:W-:Y:S01]  /*18760*/  STL.64 [R1+0x1428], R10 ;  /* 0x0014280a01007387 */ /* 0x0003e20000100a00 */
[----:B---3--:R-:W-:-:S03]  /*18770*/  IMAD.WIDE R66, R3, 0x4, R6 ;  /* 0x0000000403427825 */ /* 0x008fc600078e0206 */
        /* <DEDUP_REMOVED lines=38> */
[----:B-1----:R-:W-:-:S04]  /*189e0*/  IMAD.WIDE R106, R3, 0x4, R146 ;  /* 0x00000004036a7825 */ /* 0x002fc800078e0292 */
[C---:B------:R-:W-:Y:S02]  /*189f0*/  IMAD.WIDE R10, R3.reuse, 0x4, R64 ;  /* 0x00000004030a7825 */ /* 0x040fe400078e0240 */
[----:B------:R-:W2:Y:S04]  /*18a00*/  LDL.LU.64 R64, [R1+0x1640] ;  /* 0x0016400001407983 */ /* 0x000ea80000300a00 */
[----:B------:R1:W-:Y:S04]  /*18a10*/  STL.64 [R1+0x15b0], R106 ;  /* 0x0015b06a01007387 */ /* 0x0003e80000100a00 */
[----:B------:R3:W-:Y:S01]  /*18a20*/  STL.64 [R1+0x15b8], R10 ;  /* 0x0015b80a01007387 */ /* 0x0007e20000100a00 */
[----:B-1----:R-:W-:-:S03]  /*18a30*/  IMAD.WIDE R106, R3, 0x4, R62 ;  /* 0x00000004036a7825 */ /* 0x002fc600078e023e */
        /* <DEDUP_REMOVED lines=33> */
[----:B------:R-:W4:Y:S01]  /*18c50*/  LDL.LU.64 R22, [R1+0x1600] ;  /* 0x0016000001167983 */ /* 0x000f220000300a00 */
[----:B--2---:R-:W-:-:S03]  /*18c60*/  IMAD.WIDE R244, R3, 0x4, R20 ;  /* 0x0000000403f47825 */ /* 0x004fc600078e0214 */
[----:B------:R-:W2:Y:S01]  /*18c70*/  LDL.LU.64 R20, [R1+0x1760] ;  /* 0x0017600001147983 */ /* 0x000ea20000300a00 */
[----:B------:R-:W-:-:S03]  /*18c80*/  IMAD.WIDE R238, R3, 0x4, R16 ;  /* 0x0000000403ee7825 */ /* 0x000fc600078e0210 */
[----:B------:R-:W2:Y:S01]  /*18c90*/  LDL.LU.64 R16, [R1+0x1608] ;  /* 0x0016080001107983 */ /* 0x000ea20000300a00 */
[----:B------:R-:W-:-:S03]  /*18ca0*/  IMAD.WIDE R236, R3, 0x4, R14 ;  /* 0x0000000403ec7825 */ /* 0x000fc600078e020e */
[----:B------:R-:W2:Y:S04]  /*18cb0*/  LDL.LU.64 R14, [R1+0x1768] ;  /* 0x00176800010e7983 */ /* 0x000ea80000300a00 */
[----:B------:R-:W-:Y:S04]  /*18cc0*/  STL.64 [R1+0x1050], R246 ;  /* 0x001050f601007387 */ /* 0x000fe80000100a00 */
[----:B------:R-:W-:Y:S04]  /*18cd0*/  STL.64 [R1+0x10c8], R244 ;  /* 0x0010c8f401007387 */ /* 0x000fe80000100a00 */
[----:B------:R-:W-:Y:S01]  /*18ce0*/  STL.64 [R1+0x10d0], R238 ;  /* 0x0010d0ee01007387 */ /* 0x000fe20000100a00 */
[----:B------:R-:W-:-:S04]  /*18cf0*/  IMAD.WIDE R226, R3, 0x4, R64 ;  /* 0x0000000403e27825 */ /* 0x000fc800078e0240 */
[----:B------:R-:W-:-:S04]  /*18d00*/  IMAD.WIDE R224, R3, 0x4, R62 ;  /* 0x0000000403e07825 */ /* 0x000fc800078e023e */
[C---:B---3--:R-:W-:Y:S02]  /*18d10*/  IMAD.WIDE R222, R3.reuse, 0x4, R6 ;  /* 0x0000000403de7825 */ /* 0x048fe400078e0206 */
[----:B------:R-:W3:Y:S04]  /*18d20*/  LDL.LU.64 R6, [R1+0x1770] ;  /* 0x0017700001067983 */ /* 0x000ee80000300a00 */
[----:B------:R-:W-:Y:S01]  /*18d30*/  STL.64 [R1+0x1148], R236 ;  /* 0x001148ec01007387 */ /* 0x000fe20000100a00 */
[----:B------:R-:W-:-:S03]  /*18d40*/  IMAD.WIDE R220, R3, 0x4, R4 ;  /* 0x0000000403dc7825 */ /* 0x000fc600078e0204 */
[----:B------:R-:W3:Y:S04]  /*18d50*/  LDL.LU.64 R4, [R1+0x1618] ;  /* 0x0016180001047983 */ /* 0x000ee80000300a00 */
[----:B------:R-:W-:Y:S04]  /*18d60*/  STL.64 [R1+0x1150], R226 ;  /* 0x001150e201007387 */ /* 0x000fe80000100a00 */
[----:B------:R-:W-:Y:S01]  /*18d70*/  STL.64 [R1+0x11c8], R224 ;  /* 0x0011c8e001007387 */ /* 0x000fe20000100a00 */
[----:B------:R-:W-:-:S04]  /*18d80*/  IMAD.WIDE R218, R3, 0x4, R60 ;  /* 0x0000000403da7825 */ /* 0x000fc800078e023c */
[C---:B------:R-:W-:Y:S02]  /*18d90*/  IMAD.WIDE R216, R3.reuse, 0x4, R18 ;  /* 0x0000000403d87825 */ /* 0x040fe400078e0212 */
[----:B------:R-:W3:Y:S04]  /*18da0*/  LDL.LU.64 R18, [R1+0x1778] ;  /* 0x0017780001127983 */ /* 0x000ee80000300a00 */
[----:B------:R-:W-:Y:S04]  /*18db0*/  STL.64 [R1+0x11d0], R222 ;  /* 0x0011d0de01007387 */ /* 0x000fe80000100a00 */
[----:B------:R-:W-:Y:S01]  /*18dc0*/  STL.64 [R1+0x1248], R220 ;  /* 0x001248dc01007387 */ /* 0x000fe20000100a00 */
[----:B------:R-:W-:-:S03]  /*18dd0*/  IMAD.WIDE R214, R3, 0x4, R58 ;  /* 0x0000000403d67825 */ /* 0x000fc600078e023a */
[----:B------:R-:W-:Y:S04]  /*18de0*/  STL.64 [R1+0x1250], R218 ;  /* 0x001250da01007387 */ /* 0x000fe80000100a00 */
[----:B------:R-:W-:Y:S04]  /*18df0*/  STL.64 [R1+0x12c8], R216 ;  /* 0x0012c8d801007387 */ /* 0x000fe80000100a00 */
[----:B------:R-:W-:Y:S01]  /*18e00*/  STL.64 [R1+0x12d0], R214 ;  /* 0x0012d0d601007387 */ /* 0x000fe20000100a00 */
[----:B------:R-:W-:-:S05]  /*18e10*/  IMAD.WIDE R66, R3, 0x4, R56 ;  /* 0x0000000403427825 */ /* 0x000fca00078e0238 */
[----:B------:R-:W-:Y:S01]  /*18e20*/  STL.64 [R1+0x1348], R66 ;  /* 0x0013484201007387 */ /* 0x000fe20000100a00 */
[----:B------:R-:W-:-:S05]  /*18e30*/  IMAD.WIDE R64, R3, 0x4, R54 ;  /* 0x0000000403407825 */ /* 0x000fca00078e0236 */
[----:B------:R-:W-:Y:S01]  /*18e40*/  STL.64 [R1+0x1350], R64 ;  /* 0x0013504001007387 */ /* 0x000fe20000100a00 */
[----:B------:R-:W-:-:S04]  /*18e50*/  IMAD.WIDE R62, R3, 0x4, R52 ;  /* 0x00000004033e7825 */ /* 0x000fc800078e0234 */
[----:B------:R-:W-:-:S04]  /*18e60*/  IMAD.WIDE R52, R3, 0x4, R12 ;  /* 0x0000000403347825 */ /* 0x000fc800078e020c */
[----:B----4-:R-:W-:-:S04]  /*18e70*/  IMAD.WIDE R60, R3, 0x4, R22 ;  /* 0x00000004033c7825 */ /* 0x010fc800078e0216 */
[C---:B--2---:R-:W-:Y:S02]  /*18e80*/  IMAD.WIDE R56, R3.reuse, 0x4, R16 ;  /* 0x0000000403387825 */ /* 0x044fe400078e0210 */
[----:B------:R-:W2:Y:S04]  /*18e90*/  LDL.LU.64 R16, [R1+0x1620] ;  /* 0x0016200001107983 */ /* 0x000ea80000300a00 */
[----:B------:R-:W-:Y:S01]  /*18ea0*/  STL.64 [R1+0x13c8], R62 ;  /* 0x0013c83e01007387 */ /* 0x000fe20000100a00 */
[----:B------:R-:W-:-:S03]  /*18eb0*/  IMAD.WIDE R54, R3, 0x4, R14 ;  /* 0x0000000403367825 */ /* 0x000fc600078e020e */
[----:B------:R-:W4:Y:S04]  /*18ec0*/  LDL.LU.64 R14, [R1+0x1790] ;  /* 0x00179000010e7983 */ /* 0x000f280000300a00 */
[----:B-1----:R-:W2:Y:S04]  /*18ed0*/  LDL.LU.64 R10, [R1+0x1630] ;  /* 0x00163000010a7983 */ /* 0x002ea80000300a00 */
[----:B------:R-:W-:Y:S04]  /*18ee0*/  STL.64 [R1+0x13d0], R60 ;  /* 0x0013d03c01007387 */ /* 0x000fe80000100a00 */
[----:B------:R-:W2:Y:S01]  /*18ef0*/  LDL.LU.64 R12, [R1+0x1780] ;  /* 0x00178000010c7983 */ /* 0x000ea20000300a00 */
[----:B------:R-:W-:-:S05]  /*18f00*/  IMAD.WIDE R58, R3, 0x4, R20 ;  /* 0x00000004033a7825 */ /* 0x000fca00078e0214 */
[----:B------:R-:W-:Y:S04]  /*18f10*/  STL.64 [R1+0x1448], R58 ;  /* 0x0014483a01007387 */ /* 0x000fe80000100a00 */
[----:B------:R-:W-:Y:S01]  /*18f20*/  STL.64 [R1+0x1450], R56 ;  /* 0x0014503801007387 */ /* 0x000fe20000100a00 */
[----:B---3--:R-:W-:-:S03]  /*18f30*/  IMAD.WIDE R22, R3, 0x4, R6 ;  /* 0x0000000403167825 */ /* 0x008fc600078e0206 */
[----:B------:R-:W3:Y:S01]  /*18f40*/  LDL.LU.64 R6, [R1+0x1788] ;  /* 0x0017880001067983 */ /* 0x000ee20000300a00 */
[----:B------:R-:W-:-:S03]  /*18f50*/  IMAD.WIDE R20, R3, 0x4, R4 ;  /* 0x0000000403147825 */ /* 0x000fc600078e0204 */
[----:B------:R-:W3:Y:S04]  /*18f60*/  LDL.LU.64 R4, [R1+0x1628] ;  /* 0x0016280001047983 */ /* 0x000ee80000300a00 */
[----:B------:R-:W3:Y:S04]  /*18f70*/  LDL.LU.64 R106, [R1+0x9b8] ;  /* 0x0009b800016a7983 */ /* 0x000ee80000300a00 */
[----:B------:R-:W3:Y:S04]  /*18f80*/  LDL.LU.64 R108, [R1+0x9b0] ;  /* 0x0009b000016c7983 */ /* 0x000ee80000300a00 */
[----:B------:R-:W-:Y:S04]  /*18f90*/  STL.64 [R1+0x14c8], R54 ;  /* 0x0014c83601007387 */ /* 0x000fe80000100a00 */
        /* <DEDUP_REMOVED lines=8> */
[----:B------:R-:W-:-:S03]  /*19020*/  IMAD.WIDE R18, R3, 0x4, R18 ;  /* 0x0000000403127825 */ /* 0x000fc600078e0212 */
[----:B------:R-:W3:Y:S04]  /*19030*/  LDL.LU.64 R142, [R1+0x9e0] ;  /* 0x0009e000018e7983 */ /* 0x000ee80000300a00 */
[----:B------:R-:W3:Y:S04]  /*19040*/  LDL.LU.64 R144, [R1+0x9d8] ;  /* 0x0009d80001907983 */ /* 0x000ee80000300a00 */
[----:B------:R-:W3:Y:S04]  /*19050*/  LDL.LU.64 R146, [R1+0x9c8] ;  /* 0x0009c80001927983 */ /* 0x000ee80000300a00 */
[----:B------:R-:W3:Y:S04]  /*19060*/  LDL.LU.64 R148, [R1+0x9c0] ;  /* 0x0009c00001947983 */ /* 0x000ee80000300a00 */
[----:B------:R-:W3:Y:S04]  /*19070*/  LDL.LU.64 R150, [R1+0x970] ;  /* 0x0009700001967983 */ /* 0x000ee80000300a00 */
[----:B------:R-:W-:Y:S04]  /*19080*/  STL.64 [R1+0x14d0], R52 ;  /* 0x0014d03401007387 */ /* 0x000fe80000100a00 */
[----:B------:R-:W-:Y:S04]  /*19090*/  STL.64 [R1+0x1548], R22 ;  /* 0x0015481601007387 */ /* 0x000fe80000100a00 */
[----:B------:R-:W-:Y:S04]  /*190a0*/  STL.64 [R1+0x1550], R20 ;  /* 0x0015501401007387 */ /* 0x000fe80000100a00 */
[----:B------:R-:W-:Y:S01]  /*190b0*/  STL.64 [R1+0x15c8], R18 ;  /* 0x0015c81201007387 */ /* 0x000fe20000100a00 */
[----:B--2---:R-:W-:-:S05]  /*190c0*/  IMAD.WIDE R12, R3, 0x4, R12 ;  /* 0x00000004030c7825 */ /* 0x004fca00078e020c */
[----:B------:R1:W-:Y:S04]  /*190d0*/  STL.64 [R1+0x1a90], R12 ;  /* 0x001a900c01007387 */ /* 0x0003e80000100a00 */
[----:B-1----:R-:W2:Y:S01]  /*190e0*/  LDL.LU.64 R12, [R1+0x1dc8] ;  /* 0x001dc800010c7983 */ /* 0x002ea20000300a00 */
[----:B------:R-:W-:-:S05]  /*190f0*/  IMAD.WIDE R16, R3, 0x4, R16 ;  /* 0x0000000403107825 */ /* 0x000fca00078e0210 */
[----:B------:R-:W-:Y:S01]  /*19100*/  STL.64 [R1+0x15d0], R16 ;  /* 0x0015d01001007387 */ /* 0x000fe20000100a00 */
[----:B----4-:R-:W-:-:S04]  /*19110*/  IMAD.WIDE R14, R3, 0x4, R14 ;  /* 0x00000004030e7825 */ /* 0x010fc800078e020e */
[----:B------:R-:W-:-:S04]  /*19120*/  IMAD.WIDE R10, R3, 0x4, R10 ;  /* 0x00000004030a7825 */ /* 0x000fc800078e020a */
[----:B--2---:R-:W-:-:S05]  /*19130*/  IMAD.WIDE R12, R3, 0x4, R12 ;  /* 0x00000004030c7825 */ /* 0x004fca00078e020c */
[----:B------:R1:W-:Y:S04]  /*19140*/  STL.64 [R1+0x1a88], R12 ;  /* 0x001a880c01007387 */ /* 0x0003e80000100a00 */
[----:B-1----:R-:W2:Y:S01]  /*19150*/  LDL.LU.64 R12, [R1+0x968] ;  /* 0x00096800010c7983 */ /* 0x002ea20000300a00 */
[----:B---3--:R-:W-:-:S03]  /*19160*/  IMAD.WIDE R106, R252, 0x4, R106 ;  /* 0x00000004fc6a7825 */ /* 0x008fc600078e026a */
[----:B------:R-:W-:Y:S01]  /*19170*/  STL.64 [R1+0x1a70], R14 ;  /* 0x001a700e01007387 */ /* 0x000fe20000100a00 */
[----:B------:R-:W-:-:S03]  /*19180*/  IMAD.WIDE R108, R252, 0x4, R108 ;  /* 0x00000004fc6c7825 */ /* 0x000fc600078e026c */
[----:B------:R-:W-:Y:S01]  /*19190*/  STL.64 [R1+0x1a68], R10 ;  /* 0x001a680a01007387 */ /* 0x000fe20000100a00 */
[----:B------:R-:W-:-:S03]  /*191a0*/  IMAD.WIDE R6, R3, 0x4, R6 ;  /* 0x0000000403067825 */ /* 0x000fc600078e0206 */
[----:B------:R1:W-:Y:S01]  /*191b0*/  STL.64 [R1+0x2b0], R106 ;  /* 0x0002b06a01007387 */ /* 0x0003e20000100a00 */
[----:B------:R-:W-:-:S04]  /*191c0*/  IMAD.WIDE R110, R252, 0x4, R110 ;  /* 0x00000004fc6e7825 */ /* 0x000fc800078e026e */
[----:B------:R-:W-:-:S04]  /*191d0*/  IMAD.WIDE R4, R3, 0x4, R4 ;  /* 0x0000000403047825 */ /* 0x000fc800078e0204 */
[C---:B------:R-:W-:Y:S01]  /*191e0*/  IMAD.WIDE R112, R252.reuse, 0x4, R112 ;  /* 0x00000004fc707825 */ /* 0x040fe200078e0270 */
[----:B-1----:R1:W5:Y:S03]  /*191f0*/  LDL.LU.64 R106, [R1+0x1dc0] ;  /* 0x001dc000016a7983 */ /* 0x0023660000300a00 */
[C---:B------:R-:W-:Y:S01]  /*19200*/  IMAD.WIDE R114, R252.reuse, 0x4, R114 ;  /* 0x00000004fc727825 */ /* 0x040fe200078e0272 */
[----:B------:R3:W-:Y:S03]  /*19210*/  STL.64 [R1+0x2b8], R108 ;  /* 0x0002b86c01007387 */ /* 0x0007e60000100a00 */
[----:B------:R-:W-:-:S04]  /*19220*/  IMAD.WIDE R116, R252, 0x4, R116 ;  /* 0x00000004fc747825 */ /* 0x000fc800078e0274 */
[C---:B------:R-:W-:Y:S01]  /*19230*/  IMAD.WIDE R118, R252.reuse, 0x4, R118 ;  /* 0x00000004fc767825 */ /* 0x040fe200078e0276 */
[----:B---3--:R1:W5:Y:S04]  /*19240*/  LDL.LU.64 R108, [R1+0x1db8] ;  /* 0x001db800016c7983 */ /* 0x0083680000300a00 */
[----:B------:R-:W-:Y:S04]  /*19250*/  STL.64 [R1+0x1a80], R6 ;  /* 0x001a800601007387 */ /* 0x000fe80000100a00 */
[----:B------:R3:W-:Y:S01]  /*19260*/  STL.64 [R1+0x2d0], R110 ;  /* 0x0002d06e01007387 */ /* 0x0007e20000100a00 */
[----:B------:R-:W-:-:S04]  /*19270*/  IMAD.WIDE R120, R252, 0x4, R120 ;  /* 0x00000004fc787825 */ /* 0x000fc800078e0278 */
[C---:B------:R-:W-:Y:S01]  /*19280*/  IMAD.WIDE R122, R252.reuse, 0x4, R122 ;  /* 0x00000004fc7a7825 */ /* 0x040fe200078e027a */
[----:B---3--:R1:W5:Y:S04]  /*19290*/  LDL.LU.64 R110, [R1+0x1db0] ;  /* 0x001db000016e7983 */ /* 0x0083680000300a00 */
[----:B------:R-:W-:Y:S04]  /*192a0*/  STL.64 [R1+0x1a78], R4 ;  /* 0x001a780401007387 */ /* 0x000fe80000100a00 */
[----:B------:R3:W-:Y:S01]  /*192b0*/  STL.64 [R1+0x2d8], R112 ;  /* 0x0002d87001007387 */ /* 0x0007e20000100a00 */
[----:B------:R-:W-:-:S03]  /*192c0*/  IMAD.WIDE R140, R252, 0x4, R140 ;  /* 0x00000004fc8c7825 */ /* 0x000fc600078e028c */
[----:B---3--:R1:W5:Y:S04]  /*192d0*/  LDL.LU.64 R112, [R1+0x1da8] ;  /* 0x001da80001707983 */ /* 0x0083680000300a00 */
        /* <DEDUP_REMOVED lines=15> */
[----:B------:R3:W-:Y:S04]  /*193d0*/  STL.64 [R1+0x2a8], R140 ;  /* 0x0002a88c01007387 */ /* 0x0007e80000100a00 */
        /* <DEDUP_REMOVED lines=10> */
[----:B---3--:R1:W5:Y:S01]  /*19480*/  LDL.LU.64 R150, [R1+0x1d50] ;  /* 0x001d500001967983 */ /* 0x0083620000300a00 */
[----:B------:R-:W-:Y:S01]  /*19490*/  ISETP.NE.U32.AND P3, PT, R2, RZ, PT ;  /* 0x000000ff0200720c */ /* 0x000fe20003f65070 */
[----:B------:R-:W-:Y:S01]  /*194a0*/  CS2R R124, SRZ ;  /* 0x00000000007c7805 */ /* 0x000fe2000001ff00 */
        /* <DEDUP_REMOVED lines=17> */
[----:B--2---:R-:W-:-:S05]  /*195c0*/  IMAD.WIDE R12, R252, 0x4, R12 ;  /* 0x00000004fc0c7825 */ /* 0x004fca00078e020c */
[----:B------:R1:W-:Y:S01]  /*195d0*/  STL.64 [R1+0x328], R12 ;  /* 0x0003280c01007387 */ /* 0x0003e20000100a00 */
        /* <DEDUP_REMOVED lines=32> */
[----:B------:R-:W-:-:S02]  /*197e0*/  MOV R212, RZ ;  /* 0x000000ff00d47202 */ /* 0x000fc40000000f00 */
[----:B------:R-:W-:Y:S02]  /*197f0*/  ISETP.GE.U32.AND P5, PT, R0, 0x7fffff41, PT ;  /* 0x7fffff410000780c */ /* 0x000fe40003fa6070 */
[----:B-1----:R1:W-:Y:S04]  /*19800*/  STL.64 [R1+0x1e28], R94 ;  /* 0x001e285e01007387 */ /* 0x0023e80000100a00 */
[----:B-1----:R-:W2:Y:S04]  /*19810*/  LDL.64 R94, [R1+0x2c8] ;  /* 0x0002c800015e7983 */ /* 0x002ea80000100a00 */
[----:B------:R1:W-:Y:S04]  /*19820*/  STL.64 [R1+0x1e20], R92 ;  /* 0x001e205c01007387 */ /* 0x0003e80000100a00 */
[----:B-1----:R-:W3:Y:S04]  /*19830*/  LDL.64 R92, [R1+0x2c0] ;  /* 0x0002c000015c7983 */ /* 0x002ee80000100a00 */
[----:B------:R1:W-:Y:S04]  /*19840*/  STL.64 [R1+0x1e18], R90 ;  /* 0x001e185a01007387 */ /* 0x0003e80000100a00 */
[----:B-1----:R-:W4:Y:S04]  /*19850*/  LDL.64 R90, [R1+0x2a8] ;  /* 0x0002a800015a7983 */ /* 0x002f280000100a00 */
[----:B------:R1:W-:Y:S04]  /*19860*/  STL.64 [R1+0x1e10], R88 ;  /* 0x001e105801007387 */ /* 0x0003e80000100a00 */
[----:B-1----:R-:W2:Y:S04]  /*19870*/  LDL.64 R88, [R1+0x2a0] ;  /* 0x0002a00001587983 */ /* 0x002ea80000100a00 */
        /* <DEDUP_REMOVED lines=12> */
[----:B------:R-:W-:Y:S04]  /*19940*/  STL.64 [R1+0x1dd8], R74 ;  /* 0x001dd84a01007387 */ /* 0x000fe80000100a00 */
[----:B------:R-:W-:Y:S04]  /*19950*/  STL.64 [R1+0x1dd0], R72 ;  /* 0x001dd04801007387 */ /* 0x000fe80000100a00 */
[----:B------:R-:W-:Y:S04]  /*19960*/  STL.64 [R1+0x1dc8], R70 ;  /* 0x001dc84601007387 */ /* 0x000fe80000100a00 */
[----:B------:R-:W-:Y:S04]  /*19970*/  STL.64 [R1+0x1dc0], R68 ;  /* 0x001dc04401007387 */ /* 0x000fe80000100a00 */
[----:B------:R-:W-:Y:S04]  /*19980*/  STL.64 [R1+0x1db8], R50 ;  /* 0x001db83201007387 */ /* 0x000fe80000100a00 */
[----:B------:R-:W-:Y:S04]  /*19990*/  STL.64 [R1+0x1db0], R48 ;  /* 0x001db03001007387 */ /* 0x000fe80000100a00 */
[----:B------:R1:W-:Y:S04]  /*199a0*/  STL.64 [R1+0x1da8], R46 ;  /* 0x001da82e01007387 */ /* 0x0003e80000100a00 */
[----:B-1----:R-:W3:Y:S04]  /*199b0*/  LDL.64 R46, [R1+0x330] ;  /* 0x00033000012e7983 */ /* 0x002ee80000100a00 */
        /* <DEDUP_REMOVED lines=9> */
[----:B------:R-:W-:Y:S04]  /*19a50*/  STL.64 [R1+0x1d78], R34 ;  /* 0x001d782201007387 */ /* 0x000fe80000100a00 */
[----:B------:R1:W-:Y:S04]  /*19a60*/  STL.64 [R1+0x1d70], R32 ;  /* 0x001d702001007387 */ /* 0x0003e80000100a00 */
[----:B------:R1:W-:Y:S04]  /*19a70*/  STL.64 [R1+0x1d68], R30 ;  /* 0x001d681e01007387 */ /* 0x0003e80000100a00 */
[----:B------:R1:W-:Y:S04]  /*19a80*/  STL.64 [R1+0x1d60], R28 ;  /* 0x001d601c01007387 */ /* 0x0003e80000100a00 */
[----:B------:R-:W-:Y:S04]  /*19a90*/  STL.64 [R1+0x1d58], R26 ;  /* 0x001d581a01007387 */ /* 0x000fe80000100a00 */
[----:B------:R1:W-:Y:S04]  /*19aa0*/  STL.64 [R1+0x1d50], R24 ;  /* 0x001d501801007387 */ /* 0x0003e80000100a00 */
[----:B------:R1:W-:Y:S04]  /*19ab0*/  STL [R1+0x1d4c], R3 ;  /* 0x001d4c0301007387 */ /* 0x0003e80000100800 */
[----:B------:R-:W3:Y:S04]  /*19ac0*/  LDL.64 R48, [R1+0xf58] ;  /* 0x000f580001307983 */ /* 0x000ee80000100a00 */
[----:B------:R-:W3:Y:S04]  /*19ad0*/  LDL.64 R50, [R1+0xfd8] ;  /* 0x000fd80001327983 */ /* 0x000ee80000100a00 */
[----:B------:R-:W3:Y:S04]  /*19ae0*/  LDL.64 R68, [R1+0xfe0] ;  /* 0x000fe00001447983 */ /* 0x000ee80000100a00 */
[----:B------:R-:W3:Y:S04]  /*19af0*/  LDL.64 R70, [R1+0x1058] ;  /* 0x0010580001467983 */ /* 0x000ee80000100a00 */
[----:B------:R-:W3:Y:S04]  /*19b00*/  LDL.64 R72, [R1+0x1060] ;  /* 0x0010600001487983 */ /* 0x000ee80000100a00 */
[----:B------:R-:W3:Y:S04]  /*19b10*/  LDL.64 R74, [R1+0x11d8] ;  /* 0x0011d800014a7983 */ /* 0x000ee80000100a00 */
[----:B-1----:R-:W3:Y:S04]  /*19b20*/  LDL.64 R36, [R1+0x19c0] ;  /* 0x0019c00001247983 */ /* 0x002ee80000100a00 */
[----:B------:R-:W1:Y:S04]  /*19b30*/  S2R R2, SR_TID.X ;  /* 0x0000000000027919 */ /* 0x000e680000002100 */
[----:B------:R-:W3:Y:S04]  /*19b40*/  LDL.64 R32, [R1+0x14e8] ;  /* 0x0014e80001207983 */ /* 0x000ee80000100a00 */
[----:B------:R-:W3:Y:S04]  /*19b50*/  LDL.64 R34, [R1+0x14f8] ;  /* 0x0014f80001227983 */ /* 0x000ee80000100a00 */
[----:B------:R-:W3:Y:S04]  /*19b60*/  LDL.64 R30, [R1+0x1378] ;  /* 0x00137800011e7983 */ /* 0x000ee80000100a00 */
[----:B------:R-:W3:Y:S01]  /*19b70*/  LDL.64 R28, [R1+0x1210] ;  /* 0x00121000011c7983 */ /* 0x000ee20000100a00 */
[----:B------:R-:W-:-:S03]  /*19b80*/  IMAD.SHL.U32 R213, R213, 0x4, RZ ;  /* 0x00000004d5d57824 */ /* 0x000fc600078e00ff */
[----:B------:R-:W3:Y:S04]  /*19b90*/  LDL.64 R24, [R1+0x1198] ;  /* 0x0011980001187983 */ /* 0x000ee80000100a00 */
[----:B--2---:R2:W-:Y:S04]  /*19ba0*/  LDGSTS.E [R8+0xe600], [R76.64], !P2 ;  /* 0x0e6000004c087fae */ /* 0x0045e8000d121844 */
[----:B------:R1:W-:Y:S04]  /*19bb0*/  LDGSTS.E [R8+0xe680], [R80.64], !P2 ;  /* 0x0e68000050087fae */ /* 0x0003e8000d121844 */
[----:B------:R2:W-:Y:S04]  /*19bc0*/  LDGSTS.E [R8+0xe700], [R88.64], !P2 ;  /* 0x0e70000058087fae */ /* 0x0005e8000d121844 */
[----:B----4-:R4:W-:Y:S04]  /*19bd0*/  LDGSTS.E [R8+0xe780], [R90.64], !P2 ;  /* 0x0e7800005a087fae */ /* 0x0109e8000d121844 */
[----:B-1----:R-:W3:Y:S04]  /*19be0*/  LDL.64 R80, [R1+0xf60] ;  /* 0x000f600001507983 */ /* 0x002ee80000100a00 */
[----:B--2---:R-:W2:Y:S04]  /*19bf0*/  LDL.64 R88, [R1+0x340] ;  /* 0x0003400001587983 */ /* 0x004ea80000100a00 */
[----:B----4-:R-:W4:Y:S04]  /*19c00*/  LDL.64 R90, [R1+0x348] ;  /* 0x00034800015a7983 */ /* 0x010f280000100a00 */
[----:B------:R1:W-:Y:S04]  /*19c10*/  LDGSTS.E [R8+0xee00], [R82.64], !P4 ;  /* 0x0ee0000052087fae */ /* 0x0003e8000e121844 */
[----:B------:R-:W4:Y:S04]  /*19c20*/  LDL.64 R76, [R1+0x11e0] ;  /* 0x0011e000014c7983 */ /* 0x000f280000100a00 */
[----:B------:R3:W-:Y:S04]  /*19c30*/  LDGSTS.E [R8+0xee80], [R86.64], !P4 ;  /* 0x0ee8000056087fae */ /* 0x0007e8000e121844 */
[----:B-1----:R-:W4:Y:S04]  /*19c40*/  LDL.64 R82, [R1+0x12f8] ;  /* 0x0012f80001527983 */ /* 0x002f280000100a00 */
[----:B---3--:R1:W-:Y:S04]  /*19c50*/  LDGSTS.E [R8+0xef00], [R92.64], !P4 ;  /* 0x0ef000005c087fae */ /* 0x0083e8000e121844 */
[----:B------:R-:W4:Y:S04]  /*19c60*/  LDL.64 R86, [R1+0x1300] ;  /* 0x0013000001567983 */ /* 0x000f280000100a00 */
[----:B------:R1:W-:Y:S04]  /*19c70*/  LDGSTS.E [R8+0xef80], [R94.64], !P4 ;  /* 0x0ef800005e087fae */ /* 0x0003e8000e121844 */
[----:B-1----:R-:W4:Y:S04]  /*19c80*/  LDL.64 R92, [R1+0x1408] ;  /* 0x00140800015c7983 */ /* 0x002f280000100a00 */
[----:B------:R-:W4:Y:S04]  /*19c90*/  LDL.64 R26, [R1+0x11a0] ;  /* 0x0011a000011a7983 */ /* 0x000f280000100a00 */
[----:B------:R-:W4:Y:S04]  /*19ca0*/  LDL.64 R94, [R1+0x1410] ;  /* 0x00141000015e7983 */ /* 0x000f280000100a00 */
[----:B------:R1:W-:Y:S04]  /*19cb0*/  LDGSTS.E [R8+0xf600], [R38.64], !P1 ;  /* 0x0f60000026087fae */ /* 0x0003e8000c921844 */
[----:B------:R1:W-:Y:S04]  /*19cc0*/  LDGSTS.E [R8+0xf680], [R40.64], !P1 ;  /* 0x0f68000028087fae */ /* 0x0003e8000c921844 */
[----:B------:R1:W-:Y:S04]  /*19cd0*/  LDGSTS.E [R8+0xf700], [R42.64], !P1 ;  /* 0x0f7000002a087fae */ /* 0x0003e8000c921844 */
[----:B------:R1:W-:Y:S04]  /*19ce0*/  LDGSTS.E [R8+0xf780], [R44.64], !P1 ;  /* 0x0f7800002c087fae */ /* 0x0003e8000c921844 */
[----:B------:R1:W-:Y:S04]  /*19cf0*/  LDGSTS.E [R8+0xfe00], [R46.64], !P5 ;  /* 0x0fe000002e087fae */ /* 0x0003e8000e921844 */
[----:B------:R1:W-:Y:S04]  /*19d00*/  LDGSTS.E [R8+0xfe80], [R78.64], !P5 ;  /* 0x0fe800004e087fae */ /* 0x0003e8000e921844 */
[----:B------:R1:W-:Y:S04]  /*19d10*/  LDGSTS.E [R8+0xff00], [R84.64], !P5 ;  /* 0x0ff0000054087fae */ /* 0x0003e8000e921844 */
[----:B------:R1:W-:Y:S04]  /*19d20*/  LDGSTS.E [R8+0xff80], [R12.64], !P5 ;  /* 0x0ff800000c087fae */ /* 0x0003e8000e921844 */
[----:B-1----:R-:W4:Y:S04]  /*19d30*/  LDL.64 R78, [R1+0x14a0] ;  /* 0x0014a000014e7983 */ /* 0x002f280000100a00 */
[----:B------:R-:W0:Y:S04]  /*19d40*/  LDGDEPBAR ;  /* 0x00000000000079af */ /* 0x000e280000000000 */
[----:B------:R-:W4:Y:S04]  /*19d50*/  LDL.64 R12, [R1+0x14d8] ;  /* 0x0014d800010c7983 */ /* 0x000f280000100a00 */
[----:B------:R-:W4:Y:S04]  /*19d60*/  LDL.64 R84, [R1+0x1568] ;  /* 0x0015680001547983 */ /* 0x000f280000100a00 */
[----:B------:R-:W4:Y:S04]  /*19d70*/  LDL.64 R38, [R1+0x19f0] ;  /* 0x0019f00001267983 */ /* 0x000f280000100a00 */
[----:B------:R-:W4:Y:S04]  /*19d80*/  LDL.64 R40, [R1+0x19f8] ;  /* 0x0019f80001287983 */ /* 0x000f280000100a00 */
[----:B------:R-:W4:Y:S04]  /*19d90*/  LDL.64 R42, [R1+0x1a20] ;  /* 0x001a2000012a7983 */ /* 0x000f280000100a00 */
[----:B------:R-:W4:Y:S04]  /*19da0*/  LDL.64 R44, [R1+0x1a28] ;  /* 0x001a2800012c7983 */ /* 0x000f280000100a00 */
[----:B------:R-:W4:Y:S04]  /*19db0*/  LDL.64 R46, [R1+0x1a48] ;  /* 0x001a4800012e7983 */ /* 0x000f280000100a00 */
[----:B--2---:R1:W-:Y:S04]  /*19dc0*/  LDGSTS.E [R9+0x18000], [R88.64], P3 ;  /* 0x1800000058097fae */ /* 0x0043e80009921844 */
[----:B----4-:R2:W-:Y:S04]  /*19dd0*/  LDGSTS.E [R9+0x18080], [R90.64], P0 ;  /* 0x180800005a097fae */ /* 0x0105e80008121844 */
[----:B------:R4:W-:Y:S04]  /*19de0*/  LDGSTS.E [R9+0x18800], [R48.64], P3 ;  /* 0x1880000030097fae */ /* 0x0009e80009921844 */
[----:B------:R2:W-:Y:S04]  /*19df0*/  LDGSTS.E [R9+0x18880], [R80.64], P0 ;  /* 0x1888000050097fae */ /* 0x0005e80008121844 */
[----:B------:R2:W-:Y:S04]  /*19e00*/  LDGSTS.E [R9+0x19000], [R50.64], P3 ;  /* 0x1900000032097fae */ /* 0x0005e80009921844 */
[----:B-1----:R-:W3:Y:S04]  /*19e10*/  LDL.64 R88, [R1+0x1570] ;  /* 0x0015700001587983 */ /* 0x002ee80000100a00 */
[----:B------:R1:W-:Y:S04]  /*19e20*/  LDGSTS.E [R9+0x19080], [R68.64], P0 ;  /* 0x1908000044097fae */ /* 0x0003e80008121844 */
[----:B------:R1:W-:Y:S04]  /*19e30*/  LDGSTS.E [R9+0x19800], [R70.64], P3 ;  /* 0x1980000046097fae */ /* 0x0003e80009921844 */
[----:B------:R1:W-:Y:S04]  /*19e40*/  LDGSTS.E [R9+0x19880], [R72.64], P0 ;  /* 0x1988000048097fae */ /* 0x0003e80008121844 */
[----:B--2---:R-:W2:Y:S04]  /*19e50*/  LDL.64 R90, [R1+0x15f0] ;  /* 0x0015f000015a7983 */ /* 0x004ea80000100a00 */
[----:B------:R1:W-:Y:S04]  /*19e60*/  LDGSTS.E [R9+0x1a000], [R74.64], P3 ;  /* 0x1a0000004a097fae */ /* 0x0003e80009921844 */
[----:B------:R1:W-:Y:S04]  /*19e70*/  LDGSTS.E [R9+0x1a080], [R76.64], P0 ;  /* 0x1a0800004c097fae */ /* 0x0003e80008121844 */
[----:B------:R-:W2:Y:S04]  /*19e80*/  LDL.64 R80, [R1+0x1978] ;  /* 0x0019780001507983 */ /* 0x000ea80000100a00 */
[----:B------:R1:W-:Y:S04]  /*19e90*/  LDGSTS.E [R9+0x1a800], [R82.64], P3 ;  /* 0x1a80000052097fae */ /* 0x0003e80009921844 */
[----:B----4-:R4:W-:Y:S04]  /*19ea0*/  LDGSTS.E [R9+0x1a880], [R86.64], P0 ;  /* 0x1a88000056097fae */ /* 0x0109e80008121844 */
[----:B------:R4:W-:Y:S04]  /*19eb0*/  LDGSTS.E [R9+0x1b000], [R92.64], P3 ;  /* 0x1b0000005c097fae */ /* 0x0009e80009921844 */
[----:B-1----:R-:W2:Y:S04]  /*19ec0*/  LDL.64 R82, [R1+0x1a50] ;  /* 0x001a500001527983 */ /* 0x002ea80000100a00 */
[----:B----4-:R-:W4:Y:S04]  /*19ed0*/  LDL.64 R86, [R1+0x19c8] ;  /* 0x0019c80001567983 */ /* 0x010f280000100a00 */
[----:B------:R1:W-:Y:S04]  /*19ee0*/  LDGSTS.E [R9+0x1b080], [R94.64], P0 ;  /* 0x1b0800005e097fae */ /* 0x0003e80008121844 */
[----:B------:R-:W4:Y:S04]  /*19ef0*/  LDL.64 R92, [R1+0x1a58] ;  /* 0x001a5800015c7983 */ /* 0x000f280000100a00 */
[----:B------:R-:W4:Y:S04]  /*19f00*/  LDL.64 R48, [R1+0x358] ;  /* 0x0003580001307983 */ /* 0x000f280000100a00 */
[----:B-1----:R-:W4:Y:S04]  /*19f10*/  LDL.64 R94, [R1+0x1a60] ;  /* 0x001a6000015e7983 */ /* 0x002f280000100a00 */
[----:B------:R-:W4:Y:S04]  /*19f20*/  LDL.64 R50, [R1+0xf70] ;  /* 0x000f700001327983 */ /* 0x000f280000100a00 */
[----:B------:R-:W4:Y:S04]  /*19f30*/  LDL.64 R68, [R1+0xfe8] ;  /* 0x000fe80001447983 */ /* 0x000f280000100a00 */
[----:B------:R-:W4:Y:S04]  /*19f40*/  LDL.64 R70, [R1+0xff0] ;  /* 0x000ff00001467983 */ /* 0x000f280000100a00 */
[----:B------:R-:W4:Y:S04]  /*19f50*/  LDL.64 R72, [R1+0x1068] ;  /* 0x0010680001487983 */ /* 0x000f280000100a00 */
[----:B------:R-:W4:Y:S04]  /*19f60*/  LDL.64 R74, [R1+0x1070] ;  /* 0x00107000014a7983 */ /* 0x000f280000100a00 */
[----:B------:R-:W4:Y:S04]  /*19f70*/  LDL.64 R76, [R1+0x10e8] ;  /* 0x0010e800014c7983 */ /* 0x000f280000100a00 */
[----:B------:R1:W-:Y:S04]  /*19f80*/  LDGSTS.E [R9+0x1b800], [R78.64], P3 ;  /* 0x1b8000004e097fae */ /* 0x0003e80009921844 */
[----:B------:R1:W-:Y:S04]  /*19f90*/  LDGSTS.E [R9+0x1b880], [R12.64], P0 ;  /* 0x1b8800000c097fae */ /* 0x0003e80008121844 */
[----:B------:R1:W-:Y:S04]  /*19fa0*/  LDGSTS.E [R9+0x1c000], [R84.64], P3 ;  /* 0x1c00000054097fae */ /* 0x0003e80009921844 */
[----:B-1----:R-:W4:Y:S04]  /*19fb0*/  LDL.64 R78, [R1+0x10f0] ;  /* 0x0010f000014e7983 */ /* 0x002f280000100a00 */
[----:B------:R-:W4:Y:S04]  /*19fc0*/  LDL.64 R12, [R1+0x1b38] ;  /* 0x001b3800010c7983 */ /* 0x000f280000100a00 */
[----:B------:R-:W4:Y:S04]  /*19fd0*/  LDL.64 R84, [R1+0x1b30] ;  /* 0x001b300001547983 */ /* 0x000f280000100a00 */
[----:B---3--:R1:W-:Y:S04]  /*19fe0*/  LDGSTS.E [R9+0x1c080], [R88.64], P0 ;  /* 0x1c08000058097fae */ /* 0x0083e80008121844 */
[----:B-1----:R-:W3:Y:S04]  /*19ff0*/  LDL.64 R88, [R1+0x350] ;  /* 0x0003500001587983 */ /* 0x002ee80000100a00 */
[----:B--2---:R1:W-:Y:S04]  /*1a000*/  LDGSTS.E [R9+0x1c800], [R90.64], P3 ;  /* 0x1c8000005a097fae */ /* 0x0043e80009921844 */
[----:B-1----:R-:W2:Y:S04]  /*1a010*/  LDL.64 R90, [R1+0xf68] ;  /* 0x000f6800015a7983 */ /* 0x002ea80000100a00 */
[----:B------:R1:W-:Y:S04]  /*1a020*/  LDGSTS.E [R9+0x1c880], [R80.64], P0 ;  /* 0x1c88000050097fae */ /* 0x0003e80008121844 */
[----:B------:R4:W-:Y:S04]  /*1a030*/  LDGSTS.E [R9+0x1d000], [R36.64], P3 ;  /* 0x1d00000024097fae */ /* 0x0009e80009921844 */
[----:B-1----:R-:W2:Y:S04]  /*1a040*/  LDL.64 R80, [R1+0x1168] ;  /* 0x0011680001507983 */ /* 0x002ea80000100a00 */
[----:B----4-:R1:W-:Y:S04]  /*1a050*/  LDGSTS.E [R9+0x1d080], [R86.64], P0 ;  /* 0x1d08000056097fae */ /* 0x0103e80008121844 */
[----:B------:R4:W-:Y:S04]  /*1a060*/  LDGSTS.E [R9+0x1d800], [R38.64], P3 ;  /* 0x1d80000026097fae */ /* 0x0009e80009921844 */
[----:B------:R1:W-:Y:S04]  /*1a070*/  LDGSTS.E [R9+0x1d880], [R40.64], P0 ;  /* 0x1d88000028097fae */ /* 0x0003e80008121844 */
[----:B------:R1:W-:Y:S04]  /*1a080*/  LDGSTS.E [R9+0x1e000], [R42.64], P3 ;  /* 0x1e0000002a097fae */ /* 0x0003e80009921844 */
[----:B------:R1:W-:Y:S04]  /*1a090*/  LDGSTS.E [R9+0x1e080], [R44.64], P0 ;  /* 0x1e0800002c097fae */ /* 0x0003e80008121844 */
[----:B------:R4:W-:Y:S04]  /*1a0a0*/  LDGSTS.E [R9+0x1e800], [R46.64], P3 ;  /* 0x1e8000002e097fae */ /* 0x0009e80009921844 */
[----:B------:R1:W-:Y:S04]  /*1a0b0*/  LDGSTS.E [R9+0x1e880], [R82.64], P0 ;  /* 0x1e88000052097fae */ /* 0x0003e80008121844 */
[----:B-1----:R-:W2:Y:S04]  /*1a0c0*/  LDL.64 R86, [R1+0x1170] ;  /* 0x0011700001567983 */ /* 0x002ea80000100a00 */
[----:B------:R1:W-:Y:S04]  /*1a0d0*/  LDGSTS.E [R9+0x1f000], [R92.64], P3 ;  /* 0x1f0000005c097fae */ /* 0x0003e80009921844 */
[----:B------:R1:W-:Y:S04]  /*1a0e0*/  LDGSTS.E [R9+0x1f080], [R94.64], P0 ;  /* 0x1f0800005e097fae */ /* 0x0003e80008121844 */
[----:B------:R-:W2:Y:S01]  /*1a0f0*/  LDL.64 R82, [R1+0x12d8] ;  /* 0x0012d80001527983 */ /* 0x000ea20000100a00 */
[----:B------:R-:W-:-:S03]  /*1a100*/  LOP3.LUT R2, R2, 0x1f, RZ, 0xc0, !PT ;  /* 0x0000001f02027812 */ /* 0x000fc600078ec0ff */
[----:B------:R-:W2:Y:S04]  /*1a110*/  LDL.64 R36, [R1+0x1588] ;  /* 0x0015880001247983 */ /* 0x000ea80000100a00 */
[----:B-1----:R-:W2:Y:S04]  /*1a120*/  LDL.64 R94, [R1+0x12e0] ;  /* 0x0012e000015e7983 */ /* 0x002ea80000100a00 */
[----:B----4-:R-:W2:Y:S04]  /*1a130*/  LDL.64 R38, [R1+0x1598] ;  /* 0x0015980001267983 */ /* 0x010ea80000100a00 */
[----:B------:R-:W2:Y:S04]  /*1a140*/  LDL.64 R40, [R1+0x1988] ;  /* 0x0019880001287983 */ /* 0x000ea80000100a00 */
[----:B------:R-:W2:Y:S04]  /*1a150*/  LDL.64 R42, [R1+0x1998] ;  /* 0x00199800012a7983 */ /* 0x000ea80000100a00 */
[----:B------:R-:W2:Y:S04]  /*1a160*/  LDL.64 R44, [R1+0x19d0] ;  /* 0x0019d000012c7983 */ /* 0x000ea80000100a00 */
[----:B------:R1:W-:Y:S01]  /*1a170*/  LDGSTS.E [R9+0x1f800], [R12.64], P3 ;  /* 0x1f8000000c097fae */ /* 0x0003e20009921844 */
[----:B------:R-:W-:-:S03]  /*1a180*/  IMAD.SHL.U32 R2, R2, 0x4, RZ ;  /* 0x0000000402027824 */ /* 0x000fc600078e00ff */
[----:B------:R1:W-:Y:S04]  /*1a190*/  LDGSTS.E [R9+0x1f880], [R84.64], P0 ;  /* 0x1f88000054097fae */ /* 0x0003e80008121844 */
[----:B------:R-:W2:Y:S04]  /*1a1a0*/  LDL.64 R46, [R1+0x19d8] ;  /* 0x0019d800012e7983 */ /* 0x000ea80000100a00 */
[----:B-1----:R-:W2:Y:S01]  /*1a1b0*/  LDL.64 R12, [R1+0x1360] ;  /* 0x00136000010c7983 */ /* 0x002ea20000100a00 */
[----:B------:R-:W-:-:S03]  /*1a1c0*/  LOP3.LUT R93, R2, 0x10, RZ, 0x3c, !PT ;  /* 0x00000010025d7812 */ /* 0x000fc600078e3cff */
[----:B------:R-:W2:Y:S04]  /*1a1d0*/  LDL.64 R84, [R1+0x1368] ;  /* 0x0013680001547983 */ /* 0x000ea80000100a00 */
[----:B---3--:R1:W-:Y:S04]  /*1a1e0*/  LDGSTS.E [R93+0x18100], [R88.64], P3 ;  /* 0x18100000585d7fae */ /* 0x0083e80009921844 */
[----:B------:R3:W-:Y:S04]  /*1a1f0*/  LDGSTS.E [R93+0x18180], [R48.64], P0 ;  /* 0x18180000305d7fae */ /* 0x0007e80008121844 */
[----:B-1----:R-:W4:Y:S04]  /*1a200*/  LDL.64 R88, [R1+0x1460] ;  /* 0x0014600001587983 */ /* 0x002f280000100a00 */
[----:B--2---:R1:W-:Y:S04]  /*1a210*/  LDGSTS.E [R93+0x18900], [R90.64], P3 ;  /* 0x189000005a5d7fae */ /* 0x0043e80009921844 */
[----:B------:R2:W-:Y:S04]  /*1a220*/  LDGSTS.E [R93+0x18980], [R50.64], P0 ;  /* 0x18980000325d7fae */ /* 0x0005e80008121844 */
[----:B------:R2:W-:Y:S04]  /*1a230*/  LDGSTS.E [R93+0x19100], [R68.64], P3 ;  /* 0x19100000445d7fae */ /* 0x0005e80009921844 */
[----:B-1----:R-:W4:Y:S04]  /*1a240*/  LDL.64 R90, [R1+0x1470] ;  /* 0x00147000015a7983 */ /* 0x002f280000100a00 */
[----:B------:R1:W-:Y:S04]  /*1a250*/  LDGSTS.E [R93+0x19180], [R70.64], P0 ;  /* 0x19180000465d7fae */ /* 0x0003e80008121844 */
[----:B------:R1:W-:Y:S04]  /*1a260*/  LDGSTS.E [R93+0x19900], [R72.64], P3 ;  /* 0x19900000485d7fae */ /* 0x0003e80009921844 */
[----:B------:R1:W-:Y:S04]  /*1a270*/  LDGSTS.E [R93+0x19980], [R74.64], P0 ;  /* 0x199800004a5d7fae */ /* 0x0003e80008121844 */
[----:B------:R1:W-:Y:S04]  /*1a280*/  LDGSTS.E [R93+0x1a100], [R76.64], P3 ;  /* 0x1a1000004c5d7fae */ /* 0x0003e80009921844 */
[----:B------:R1:W-:Y:S04]  /*1a290*/  LDGSTS.E [R93+0x1a180], [R78.64], P0 ;  /* 0x1a1800004e5d7fae */ /* 0x0003e80008121844 */
[----:B------:R1:W-:Y:S04]  /*1a2a0*/  LDGSTS.E [R93+0x1a900], [R80.64], P3 ;  /* 0x1a900000505d7fae */ /* 0x0003e80009921844 */
[----:B---3--:R-:W3:Y:S04]  /*1a2b0*/  LDL.64 R48, [R1+0x1a00] ;  /* 0x001a000001307983 */ /* 0x008ee80000100a00 */
[----:B--2---:R-:W2:Y:S04]  /*1a2c0*/  LDL.64 R50, [R1+0x1a08] ;  /* 0x001a080001327983 */ /* 0x004ea80000100a00 */
[----:B------:R1:W-:Y:S04]  /*1a2d0*/  LDGSTS.E [R93+0x1a980], [R86.64], P0 ;  /* 0x1a980000565d7fae */ /* 0x0003e80008121844 */
[----:B------:R-:W2:Y:S04]  /*1a2e0*/  LDL.64 R68, [R1+0x1b20] ;  /* 0x001b200001447983 */ /* 0x000ea80000100a00 */
[----:B-1----:R-:W2:Y:S04]  /*1a2f0*/  LDL.64 R70, [R1+0x360] ;  /* 0x0003600001467983 */ /* 0x002ea80000100a00 */
[----:B------:R1:W-:Y:S04]  /*1a300*/  LDGSTS.E [R93+0x1b100], [R82.64], P3 ;  /* 0x1b100000525d7fae */ /* 0x0003e80009921844 */
[----:B------:R-:W2:Y:S04]  /*1a310*/  LDL.64 R86, [R1+0x1a30] ;  /* 0x001a300001567983 */ /* 0x000ea80000100a00 */
[----:B------:R1:W-:Y:S04]  /*1a320*/  LDGSTS.E [R93+0x1b180], [R94.64], P0 ;  /* 0x1b1800005e5d7fae */ /* 0x0003e80008121844 */
[----:B------:R-:W2:Y:S04]  /*1a330*/  LDL.64 R72, [R1+0xf78] ;  /* 0x000f780001487983 */ /* 0x000ea80000100a00 */
[----:B------:R-:W2:Y:S04]  /*1a340*/  LDL.64 R74, [R1+0xf80] ;  /* 0x000f8000014a7983 */ /* 0x000ea80000100a00 */
[----:B-1----:R-:W2:Y:S04]  /*1a350*/  LDL.64 R94, [R1+0x1a38] ;  /* 0x001a3800015e7983 */ /* 0x002ea80000100a00 */
[----:B------:R-:W2:Y:S04]  /*1a360*/  LDL.64 R76, [R1+0xff8] ;  /* 0x000ff800014c7983 */ /* 0x000ea80000100a00 */
[----:B------:R-:W2:Y:S04]  /*1a370*/  LDL.64 R78, [R1+0x1000] ;  /* 0x00100000014e7983 */ /* 0x000ea80000100a00 */
[----:B------:R-:W2:Y:S04]  /*1a380*/  LDL.64 R80, [R1+0x1078] ;  /* 0x0010780001507983 */ /* 0x000ea80000100a00 */
[----:B------:R-:W2:Y:S04]  /*1a390*/  LDL.64 R82, [R1+0x1080] ;  /* 0x0010800001527983 */ /* 0x000ea80000100a00 */
[----:B------:R1:W-:Y:S04]  /*1a3a0*/  LDGSTS.E [R93+0x1b900], [R12.64], P3 ;  /* 0x1b9000000c5d7fae */ /* 0x0003e80009921844 */
[----:B------:R1:W-:Y:S04]  /*1a3b0*/  LDGSTS.E [R93+0x1b980], [R84.64], P0 ;  /* 0x1b980000545d7fae */ /* 0x0003e80008121844 */
[----:B-1----:R-:W2:Y:S04]  /*1a3c0*/  LDL.64 R12, [R1+0x1b28] ;  /* 0x001b2800010c7983 */ /* 0x002ea80000100a00 */
[----:B------:R-:W2:Y:S04]  /*1a3d0*/  LDL.64 R84, [R1+0x10f8] ;  /* 0x0010f80001547983 */ /* 0x000ea80000100a00 */
[----:B----4-:R1:W-:Y:S04]  /*1a3e0*/  LDGSTS.E [R93+0x1c100], [R88.64], P3 ;  /* 0x1c100000585d7fae */ /* 0x0103e80009921844 */
[----:B-1----:R-:W4:Y:S04]  /*1a3f0*/  LDL.64 R88, [R1+0x928] ;  /* 0x0009280001587983 */ /* 0x002f280000100a00 */
        /* <DEDUP_REMOVED lines=9> */
[----:B---3--:R3:W-:Y:S04]  /*1a490*/  LDGSTS.E [R93+0x1e900], [R48.64], P3 ;  /* 0x1e900000305d7fae */ /* 0x0087e80009921844 */
[----:B--2---:R2:W-:Y:S04]  /*1a4a0*/  LDGSTS.E [R93+0x1e980], [R50.64], P0 ;  /* 0x1e980000325d7fae */ /* 0x0045e80008121844 */
[----:B-1----:R-:W4:Y:S04]  /*1a4b0*/  LDL.64 R90, [R1+0x1100] ;  /* 0x00110000015a7983 */ /* 0x002f280000100a00 */
[----:B------:R-:W1:Y:S04]  /*1a4c0*/  S2R R2, SR_TID.X ;  /* 0x0000000000027919 */ /* 0x000e680000002100 */
[----:B------:R3:W-:Y:S04]  /*1a4d0*/  LDGSTS.E [R93+0x1f100], [R86.64], P3 ;  /* 0x1f100000565d7fae */ /* 0x0007e80009921844 */
[----:B------:R-:W4:Y:S04]  /*1a4e0*/  LDL.64 R32, [R1+0x1480] ;  /* 0x0014800001207983 */ /* 0x000f280000100a00 */
[----:B------:R-:W4:Y:S04]  /*1a4f0*/  LDL.64 R34, [R1+0x1490] ;  /* 0x0014900001227983 */ /* 0x000f280000100a00 */
[----:B---3--:R-:W3:Y:S04]  /*1a500*/  LDL.64 R86, [R1+0x1178] ;  /* 0x0011780001567983 */ /* 0x008ee80000100a00 */
[----:B------:R1:W-:Y:S04]  /*1a510*/  LDGSTS.E [R93+0x1f180], [R94.64], P0 ;  /* 0x1f1800005e5d7fae */ /* 0x0003e80008121844 */
[----:B------:R-:W3:Y:S04]  /*1a520*/  LDL.64 R36, [R1+0x1508] ;  /* 0x0015080001247983 */ /* 0x000ee80000100a00 */
[----:B------:R-:W3:Y:S04]  /*1a530*/  LDL.64 R38, [R1+0x1518] ;  /* 0x0015180001267983 */ /* 0x000ee80000100a00 */
[----:B-1----:R-:W3:Y:S04]  /*1a540*/  LDL.64 R94, [R1+0x1180] ;  /* 0x00118000015e7983 */ /* 0x002ee80000100a00 */
[----:B------:R-:W3:Y:S04]  /*1a550*/  LDL.64 R40, [R1+0x15d8] ;  /* 0x0015d80001287983 */ /* 0x000ee80000100a00 */
[----:B------:R-:W3:Y:S04]  /*1a560*/  LDL.64 R42, [R1+0x15e8] ;  /* 0x0015e800012a7983 */ /* 0x000ee80000100a00 */
[----:B------:R-:W3:Y:S04]  /*1a570*/  LDL.64 R44, [R1+0x19a8] ;  /* 0x0019a800012c7983 */ /* 0x000ee80000100a00 */
[----:B------:R-:W3:Y:S04]  /*1a580*/  LDL.64 R46, [R1+0x19b8] ;  /* 0x0019b800012e7983 */ /* 0x000ee80000100a00 */
[----:B------:R1:W-:Y:S01]  /*1a590*/  LDGSTS.E [R93+0x1f900], [R12.64], P3 ;  /* 0x1f9000000c5d7fae */ /* 0x0003e20009921844 */
[----:B------:R-:W-:-:S03]  /*1a5a0*/  LOP3.LUT R2, R2, 0x1f, RZ, 0xc0, !PT ;  /* 0x0000001f02027812 */ /* 0x000fc600078ec0ff */
[----:B------:R2:W-:Y:S04]  /*1a5b0*/  LDGSTS.E [R93+0x1f980], [R68.64], P0 ;  /* 0x1f980000445d7fae */ /* 0x0005e80008121844 */
[----:B------:R-:W3:Y:S04]  /*1a5c0*/  LDL.64 R48, [R1+0x19e0] ;  /* 0x0019e00001307983 */ /* 0x000ee80000100a00 */
[----:B-1----:R-:W3:Y:S01]  /*1a5d0*/  LDL.64 R12, [R1+0x12e8] ;  /* 0x0012e800010c7983 */ /* 0x002ee20000100a00 */
[----:B------:R-:W-:-:S03]  /*1a5e0*/  SHF.L.U32 R0, R2, 0x2, RZ ;  /* 0x0000000202007819 */ /* 0x000fc600000006ff */
[----:B--2---:R-:W3:Y:S01]  /*1a5f0*/  LDL.64 R92, [R1+0x12f0] ;  /* 0x0012f000015c7983 */ /* 0x004ee20000100a00 */
[----:B------:R-:W-:-:S03]  /*1a600*/  LOP3.LUT R2, R0, 0x20, RZ, 0x3c, !PT ;  /* 0x0000002000027812 */ /* 0x000fc600078e3cff */
[----:B------:R-:W3:Y:S04]  /*1a610*/  LDL.64 R50, [R1+0x19e8] ;  /* 0x0019e80001327983 */ /* 0x000ee80000100a00 */
[----:B------:R1:W-:Y:S04]  /*1a620*/  LDGSTS.E [R2+0x18200], [R70.64], P3 ;  /* 0x1820000046027fae */ /* 0x0003e80009921844 */
[----:B------:R-:W3:Y:S04]  /*1a630*/  LDL.64 R68, [R1+0x1a10] ;  /* 0x001a100001447983 */ /* 0x000ee80000100a00 */
[----:B-1----:R-:W3:Y:S04]  /*1a640*/  LDL.64 R70, [R1+0x1a40] ;  /* 0x001a400001467983 */ /* 0x002ee80000100a00 */
[----:B----4-:R1:W-:Y:S04]  /*1a650*/  LDGSTS.E [R2+0x18280], [R88.64], P0 ;  /* 0x1828000058027fae */ /* 0x0103e80008121844 */
[----:B------:R4:W-:Y:S04]  /*1a660*/  LDGSTS.E [R2+0x18a00], [R72.64], P3 ;  /* 0x18a0000048027fae */ /* 0x0009e80009921844 */
[----:B------:R4:W-:Y:S04]  /*1a670*/  LDGSTS.E [R2+0x18a80], [R74.64], P0 ;  /* 0x18a800004a027fae */ /* 0x0009e80008121844 */
[----:B-1----:R-:W2:Y:S04]  /*1a680*/  LDL.64 R88, [R1+0x1370] ;  /* 0x0013700001587983 */ /* 0x002ea80000100a00 */
[----:B------:R1:W-:Y:S04]  /*1a690*/  LDGSTS.E [R2+0x19200], [R76.64], P3 ;  /* 0x192000004c027fae */ /* 0x0003e80009921844 */
[----:B------:R1:W-:Y:S04]  /*1a6a0*/  LDGSTS.E [R2+0x19280], [R78.64], P0 ;  /* 0x192800004e027fae */ /* 0x0003e80008121844 */
[----:B------:R1:W-:Y:S04]  /*1a6b0*/  LDGSTS.E [R2+0x19a00], [R80.64], P3 ;  /* 0x19a0000050027fae */ /* 0x0003e80009921844 */
[----:B------:R1:W-:Y:S04]  /*1a6c0*/  LDGSTS.E [R2+0x19a80], [R82.64], P0 ;  /* 0x19a8000052027fae */ /* 0x0003e80008121844 */
[----:B------:R1:W-:Y:S04]  /*1a6d0*/  LDGSTS.E [R2+0x1a200], [R84.64], P3 ;  /* 0x1a20000054027fae */ /* 0x0003e80009921844 */
[----:B----4-:R-:W4:Y:S04]  /*1a6e0*/  LDL.64 R72, [R1+0x1b10] ;  /* 0x001b100001487983 */ /* 0x010f280000100a00 */
[----:B------:R-:W4:Y:S04]  /*1a6f0*/  LDL.64 R74, [R1+0x938] ;  /* 0x00093800014a7983 */ /* 0x000f280000100a00 */
[----:B-1----:R-:W4:Y:S04]  /*1a700*/  LDL.64 R76, [R1+0xf88] ;  /* 0x000f8800014c7983 */ /* 0x002f280000100a00 */
[----:B------:R1:W-:Y:S04]  /*1a710*/  LDGSTS.E [R2+0x1a280], [R90.64], P0 ;  /* 0x1a2800005a027fae */ /* 0x0003e80008121844 */
[----:B------:R-:W4:Y:S04]  /*1a720*/  LDL.64 R78, [R1+0xf90] ;  /* 0x000f9000014e7983 */ /* 0x000f280000100a00 */
[----:B------:R-:W4:Y:S04]  /*1a730*/  LDL.64 R80, [R1+0x1008] ;  /* 0x0010080001507983 */ /* 0x000f280000100a00 */
[----:B-1----:R-:W4:Y:S04]  /*1a740*/  LDL.64 R90, [R1+0x1a18] ;  /* 0x001a1800015a7983 */ /* 0x002f280000100a00 */
[----:B------:R-:W4:Y:S04]  /*1a750*/  LDL.64 R82, [R1+0x1010] ;  /* 0x0010100001527983 */ /* 0x000f280000100a00 */
[----:B---3--:R1:W-:Y:S04]  /*1a760*/  LDGSTS.E [R2+0x1aa00], [R86.64], P3 ;  /* 0x1aa0000056027fae */ /* 0x0083e80009921844 */
[----:B------:R-:W2:Y:S04]  /*1a770*/  LDL.64 R84, [R1+0x1088] ;  /* 0x0010880001547983 */ /* 0x000ea80000100a00 */
[----:B-1----:R-:W2:Y:S04]  /*1a780*/  LDL.64 R86, [R1+0x1090] ;  /* 0x0010900001567983 */ /* 0x002ea80000100a00 */
[----:B------:R1:W-:Y:S04]  /*1a790*/  LDGSTS.E [R2+0x1aa80], [R94.64], P0 ;  /* 0x1aa800005e027fae */ /* 0x0003e80008121844 */
[----:B-1----:R-:W2:Y:S04]  /*1a7a0*/  LDL.64 R94, [R1+0x1b08] ;  /* 0x001b0800015e7983 */ /* 0x002ea80000100a00 */
[----:B------:R1:W-:Y:S04]  /*1a7b0*/  LDGSTS.E [R2+0x1b200], [R12.64], P3 ;  /* 0x1b2000000c027fae */ /* 0x0003e80009921844 */
[----:B------:R1:W-:Y:S04]  /*1a7c0*/  LDGSTS.E [R2+0x1b280], [R92.64], P0 ;  /* 0x1b2800005c027fae */ /* 0x0003e80008121844 */
[----:B-1----:R-:W2:Y:S04]  /*1a7d0*/  LDL.64 R12, [R1+0x1b18] ;  /* 0x001b1800010c7983 */ /* 0x002ea80000100a00 */
[----:B------:R-:W2:Y:S04]  /*1a7e0*/  LDL.64 R92, [R1+0x930] ;  /* 0x00093000015c7983 */ /* 0x000ea80000100a00 */
[----:B--2---:R1:W-:Y:S04]  /*1a7f0*/  LDGSTS.E [R2+0x1ba00], [R88.64], P3 ;  /* 0x1ba0000058027fae */ /* 0x0043e80009921844 */
        /* <DEDUP_REMOVED lines=12> */
[----:B----4-:R4:W-:Y:S04]  /*1a8c0*/  LDGSTS.E [R2+0x1ea80], [R90.64], P0 ;  /* 0x1ea800005a027fae */ /* 0x0109e80008121844 */
[----:B-1----:R-:W3:Y:S04]  /*1a8d0*/  LDL.64 R88, [R1+0x1108] ;  /* 0x0011080001587983 */ /* 0x002ee80000100a00 */
[----:B------:R1:W-:Y:S04]  /*1a8e0*/  LDGSTS.E [R2+0x1f200], [R70.64], P3 ;  /* 0x1f20000046027fae */ /* 0x0003e80009921844 */
[----:B----4-:R-:W4:Y:S01]  /*1a8f0*/  LDL.64 R90, [R1+0x1110] ;  /* 0x00111000015a7983 */ /* 0x010f220000100a00 */
[----:B------:R-:W-:-:S03]  /*1a900*/  LOP3.LUT R0, R0, 0x30, RZ, 0x3c, !PT ;  /* 0x0000003000007812 */ /* 0x000fc600078e3cff */
[----:B--2---:R-:W2:Y:S04]  /*1a910*/  LDL.64 R30, [R1+0x1288] ;  /* 0x00128800011e7983 */ /* 0x004ea80000100a00 */
[----:B------:R-:W2:Y:S04]  /*1a920*/  LDL.64 R32, [R1+0x1290] ;  /* 0x0012900001207983 */ /* 0x000ea80000100a00 */
[----:B------:R-:W2:Y:S04]  /*1a930*/  LDL.64 R34, [R1+0x1308] ;  /* 0x0013080001227983 */ /* 0x000ea80000100a00 */
        /* <DEDUP_REMOVED lines=11> */
[----:B------:R1:W-:Y:S04]  /*1a9f0*/  LDGSTS.E [R0+0x18300], [R92.64], P3 ;  /* 0x183000005c007fae */ /* 0x0003e80009921844 */
[----:B-1----:R-:W2:Y:S04]  /*1aa00*/  LDL.64 R12, [R1+0x1190] ;  /* 0x00119000010c7983 */ /* 0x002ea80000100a00 */
[----:B------:R1:W-:Y:S04]  /*1aa10*/  LDGSTS.E [R0+0x18380], [R74.64], P0 ;  /* 0x183800004a007fae */ /* 0x0003e80008121844 */
[----:B------:R-:W2:Y:S04]  /*1aa20*/  LDL.64 R92, [R1+0x1208] ;  /* 0x00120800015c7983 */ /* 0x000ea80000100a00 */
[----:B------:R1:W-:Y:S04]  /*1aa30*/  LDGSTS.E [R0+0x18b00], [R76.64], P3 ;  /* 0x18b000004c007fae */ /* 0x0003e80009921844 */
[----:B------:R1:W-:Y:S04]  /*1aa40*/  LDGSTS.E [R0+0x18b80], [R78.64], P0 ;  /* 0x18b800004e007fae */ /* 0x0003e80008121844 */
[----:B------:R1:W-:Y:S04]  /*1aa50*/  LDGSTS.E [R0+0x19300], [R80.64], P3 ;  /* 0x1930000050007fae */ /* 0x0003e80009921844 */
[----:B------:R1:W-:Y:S04]  /*1aa60*/  LDGSTS.E [R0+0x19380], [R82.64], P0 ;  /* 0x1938000052007fae */ /* 0x0003e80008121844 */
[----:B------:R1:W-:Y:S04]  /*1aa70*/  LDGSTS.E [R0+0x19b00], [R84.64], P3 ;  /* 0x19b0000054007fae */ /* 0x0003e80009921844 */
[----:B------:R-:W2:Y:S04]  /*1aa80*/  LDL.64 R50, [R1+0x1580] ;  /* 0x0015800001327983 */ /* 0x000ea80000100a00 */
[----:B------:R1:W-:Y:S04]  /*1aa90*/  LDGSTS.E [R0+0x19b80], [R86.64], P0 ;  /* 0x19b8000056007fae */ /* 0x0003e80008121844 */
[----:B------:R-:W2:Y:S04]  /*1aaa0*/  LDL.64 R68, [R1+0x1590] ;  /* 0x0015900001447983 */ /* 0x000ea80000100a00 */
[----:B------:R-:W2:Y:S04]  /*1aab0*/  LDL.64 R70, [R1+0x1980] ;  /* 0x0019800001467983 */ /* 0x000ea80000100a00 */
[----:B------:R-:W2:Y:S04]  /*1aac0*/  LDL.64 R72, [R1+0x1990] ;  /* 0x0019900001487983 */ /* 0x000ea80000100a00 */
[----:B-1----:R-:W2:Y:S04]  /*1aad0*/  LDL.64 R74, [R1+0x1ae0] ;  /* 0x001ae000014a7983 */ /* 0x002ea80000100a00 */
[----:B------:R-:W2:Y:S04]  /*1aae0*/  LDL.64 R76, [R1+0x1b00] ;  /* 0x001b0000014c7983 */ /* 0x000ea80000100a00 */
[----:B------:R-:W2:Y:S04]  /*1aaf0*/  LDL.64 R78, [R1+0x940] ;  /* 0x00094000014e7983 */ /* 0x000ea80000100a00 */
[----:B------:R-:W2:Y:S04]  /*1ab00*/  LDL.64 R80, [R1+0x948] ;  /* 0x0009480001507983 */ /* 0x000ea80000100a00 */
[----:B------:R-:W2:Y:S04]  /*1ab10*/  LDL.64 R82, [R1+0xf98] ;  /* 0x000f980001527983 */ /* 0x000ea80000100a00 */
[----:B------:R-:W2:Y:S04]  /*1ab20*/  LDL.64 R84, [R1+0xfa0] ;  /* 0x000fa00001547983 */ /* 0x000ea80000100a00 */
[----:B------:R-:W2:Y:S04]  /*1ab30*/  LDL.64 R86, [R1+0x1018] ;  /* 0x0010180001567983 */ /* 0x000ea80000100a00 */
[----:B---3--:R1:W-:Y:S04]  /*1ab40*/  LDGSTS.E [R0+0x1a300], [R88.64], P3 ;  /* 0x1a30000058007fae */ /* 0x0083e80009921844 */
[----:B----4-:R3:W-:Y:S04]  /*1ab50*/  LDGSTS.E [R0+0x1a380], [R90.64], P0 ;  /* 0x1a3800005a007fae */ /* 0x0107e80008121844 */
[----:B-1----:R-:W3:Y:S04]  /*1ab60*/  LDL.64 R88, [R1+0x1020] ;  /* 0x0010200001587983 */ /* 0x002ee80000100a00 */
[----:B---3--:R-:W3:Y:S04]  /*1ab70*/  LDL.64 R90, [R1+0x1098] ;  /* 0x00109800015a7983 */ /* 0x008ee80000100a00 */
[----:B--2---:R1:W-:Y:S04]  /*1ab80*/  LDGSTS.E [R0+0x1ab00], [R94.64], P3 ;  /* 0x1ab000005e007fae */ /* 0x0043e80009921844 */
[----:B-1----:R-:W2:Y:S04]  /*1ab90*/  LDL.64 R94, [R1+0x1ad8] ;  /* 0x001ad800015e7983 */ /* 0x002ea80000100a00 */
[----:B------:R1:W-:Y:S04]  /*1aba0*/  LDGSTS.E [R0+0x1ab80], [R12.64], P0 ;  /* 0x1ab800000c007fae */ /* 0x0003e80008121844 */
[----:B------:R1:W-:Y:S04]  /*1abb0*/  LDGSTS.E [R0+0x1b300], [R92.64], P3 ;  /* 0x1b3000005c007fae */ /* 0x0003e80009921844 */
[----:B-1----:R-:W3:Y:S04]  /*1abc0*/  LDL.64 R12, [R1+0x1af8] ;  /* 0x001af800010c7983 */ /* 0x002ee80000100a00 */
        /* <DEDUP_REMOVED lines=16> */
[----:B------:R-:W3:Y:S04]  /*1acd0*/  LDL.64 R92, [R1+0x10a0] ;  /* 0x0010a000015c7983 */ /* 0x000ee80000100a00 */
[----:B-1----:R-:W3:Y:S01]  /*1ace0*/  LDL.64 R28, [R1+0x1218] ;  /* 0x00121800011c7983 */ /* 0x002ee20000100a00 */
[----:B------:R-:W-:-:S03]  /*1acf0*/  LOP3.LUT R2, R213, 0x40, RZ, 0x3c, !PT ;  /* 0x00000040d5027812 */ /* 0x000fc600078e3cff */
[----:B------:R-:W3:Y:S04]  /*1ad00*/  LDL.64 R30, [R1+0x1220] ;  /* 0x00122000011e7983 */ /* 0x000ee80000100a00 */
        /* <DEDUP_REMOVED lines=14> */
[----:B--2---:R1:W-:Y:S04]  /*1adf0*/  LDGSTS.E [R0+0x1f380], [R94.64], P0 ;  /* 0x1f3800005e007fae */ /* 0x0043e80008121844 */
[----:B------:R2:W-:Y:S04]  /*1ae00*/  LDGSTS.E [R0+0x1fb00], [R76.64], P3 ;  /* 0x1fb000004c007fae */ /* 0x0005e80009921844 */
[----:B-1----:R-:W4:Y:S04]  /*1ae10*/  LDL.64 R94, [R1+0x1118] ;  /* 0x00111800015e7983 */ /* 0x002f280000100a00 */
[----:B--2---:R-:W2:Y:S04]  /*1ae20*/  LDL.64 R76, [R1+0x1ad0] ;  /* 0x001ad000014c7983 */ /* 0x004ea80000100a00 */
[----:B---3--:R1:W-:Y:S04]  /*1ae30*/  LDGSTS.E [R0+0x1fb80], [R12.64], P0 ;  /* 0x1fb800000c007fae */ /* 0x0083e80008121844 */
        /* <DEDUP_REMOVED lines=8> */
[----:B---3--:R-:W3:Y:S04]  /*1aec0*/  LDL.64 R78, [R1+0x1ac8] ;  /* 0x001ac800014e7983 */ /* 0x008ee80000100a00 */
[----:B------:R-:W3:Y:S04]  /*1aed0*/  LDL.64 R80, [R1+0x1ae8] ;  /* 0x001ae80001507983 */ /* 0x000ee80000100a00 */
[----:B-1----:R-:W3:Y:S04]  /*1aee0*/  LDL.64 R82, [R1+0x950] ;  /* 0x0009500001527983 */ /* 0x002ee80000100a00 */
[----:B------:R-:W3:Y:S04]  /*1aef0*/  LDL.64 R84, [R1+0x958] ;  /* 0x0009580001547983 */ /* 0x000ee80000100a00 */
[----:B------:R-:W3:Y:S04]  /*1af00*/  LDL.64 R86, [R1+0xfa8] ;  /* 0x000fa80001567983 */ /* 0x000ee80000100a00 */
[----:B------:R-:W3:Y:S04]  /*1af10*/  LDL.64 R88, [R1+0xfb0] ;  /* 0x000fb00001587983 */ /* 0x000ee80000100a00 */
[----:B------:R-:W3:Y:S04]  /*1af20*/  LDL.64 R90, [R1+0x1028] ;  /* 0x00102800015a7983 */ /* 0x000ee80000100a00 */
[----:B------:R1:W-:Y:S04]  /*1af30*/  LDGSTS.E [R2+0x19c80], [R92.64], P0 ;  /* 0x19c800005c027fae */ /* 0x0003e80008121844 */
[----:B-1----:R-:W3:Y:S04]  /*1af40*/  LDL.64 R92, [R1+0x1030] ;  /* 0x00103000015c7983 */ /* 0x002ee80000100a00 */
[----:B----4-:R1:W-:Y:S04]  /*1af50*/  LDGSTS.E [R2+0x1a400], [R94.64], P3 ;  /* 0x1a4000005e027fae */ /* 0x0103e80009921844 */
        /* <DEDUP_REMOVED lines=23> */
[----:B--2---:R-:W2:Y:S04]  /*1b0d0*/  LDL.64 R24, [R1+0x1130] ;  /* 0x0011300001187983 */ /* 0x004ea80000100a00 */
[----:B------:R-:W2:Y:S04]  /*1b0e0*/  LDL.64 R26, [R1+0x11a8] ;  /* 0x0011a800011a7983 */ /* 0x000ea80000100a00 */
[----:B-1----:R-:W2:Y:S04]  /*1b0f0*/  LDL.64 R28, [R1+0x11b0] ;  /* 0x0011b000011c7983 */ /* 0x002ea80000100a00 */
[----:B------:R-:W2:Y:S04]  /*1b100*/  LDL.64 R30, [R1+0x1228] ;  /* 0x00122800011e7983 */ /* 0x000ea80000100a00 */
[----:B------:R-:W2:Y:S01]  /*1b110*/  LDL.64 R32, [R1+0x1230] ;  /* 0x0012300001207983 */ /* 0x000ea20000100a00 */
[----:B------:R-:W-:-:S03]  /*1b120*/  LOP3.LUT R213, R213, 0x50, RZ, 0x3c, !PT ;  /* 0x00000050d5d57812 */ /* 0x000fc600078e3cff */
        /* <DEDUP_REMOVED lines=14> */
[----:B---3--:R-:W3:Y:S04]  /*1b210*/  LDL.64 R78, [R1+0x1ab0] ;  /* 0x001ab000014e7983 */ /* 0x008ee80000100a00 */
[----:B----4-:R1:W-:Y:S04]  /*1b220*/  LDGSTS.E [R2+0x1fc00], [R94.64], P3 ;  /* 0x1fc000005e027fae */ /* 0x0103e80009921844 */
[----:B------:R4:W-:Y:S04]  /*1b230*/  LDGSTS.E [R2+0x1fc80], [R80.64], P0 ;  /* 0x1fc8000050027fae */ /* 0x0009e80008121844 */
[----:B------:R4:W-:Y:S04]  /*1b240*/  LDGSTS.E [R213+0x18500], [R82.64], P3 ;  /* 0x1850000052d57fae */ /* 0x0009e80009921844 */
[----:B-1----:R-:W2:Y:S04]  /*1b250*/  LDL.64 R94, [R1+0x10b0] ;  /* 0x0010b000015e7983 */ /* 0x002ea80000100a00 */
[----:B----4-:R-:W4:Y:S04]  /*1b260*/  LDL.64 R2, [R1+0x1128] ;  /* 0x0011280001027983 */ /* 0x010f280000100a00 */
[----:B------:R1:W-:Y:S04]  /*1b270*/  LDGSTS.E [R213+0x18580], [R84.64], P0 ;  /* 0x1858000054d57fae */ /* 0x0003e80008121844 */
[----:B------:R1:W-:Y:S04]  /*1b280*/  LDGSTS.E [R213+0x18d00], [R86.64], P3 ;  /* 0x18d0000056d57fae */ /* 0x0003e80009921844 */
[----:B------:R1:W-:Y:S04]  /*1b290*/  LDGSTS.E [R213+0x18d80], [R88.64], P0 ;  /* 0x18d8000058d57fae */ /* 0x0003e80008121844 */
[----:B------:R1:W-:Y:S04]  /*1b2a0*/  LDGSTS.E [R213+0x19500], [R90.64], P3 ;  /* 0x195000005ad57fae */ /* 0x0003e80009921844 */
[----:B------:R1:W-:Y:S04]  /*1b2b0*/  LDGSTS.E [R213+0x19580], [R92.64], P0 ;  /* 0x195800005cd57fae */ /* 0x0003e80008121844 */
        /* <DEDUP_REMOVED lines=8> */
[----:B------:R-:W3:Y:S04]  /*1b340*/  LDL.64 R92, [R1+0x1038] ;  /* 0x00103800015c7983 */ /* 0x000ee80000100a00 */
[----:B--2---:R1:W-:Y:S04]  /*1b350*/  LDGSTS.E [R213+0x19d80], [R94.64], P0 ;  /* 0x19d800005ed57fae */ /* 0x0043e80008121844 */
[----:B----4-:R2:W-:Y:S04]  /*1b360*/  LDGSTS.E [R213+0x1a500], [R2.64], P3 ;  /* 0x1a50000002d57fae */ /* 0x0105e80009921844 */
[----:B------:R4:W-:Y:S04]  /*1b370*/  LDGSTS.E [R213+0x1a580], [R24.64], P0 ;  /* 0x1a58000018d57fae */ /* 0x0009e80008121844 */
[----:B-1----:R-:W2:Y:S04]  /*1b380*/  LDL.64 R94, [R1+0x1040] ;  /* 0x00104000015e7983 */ /* 0x002ea80000100a00 */
        /* <DEDUP_REMOVED lines=19> */
[----:B------:R1:W-:Y:S04]  /*1b4c0*/  LDGSTS.E [R213+0x1f580], [R12.64], P0 ;  /* 0x1f5800000cd57fae */ /* 0x0003e80008121844 */
        /* <DEDUP_REMOVED lines=8> */
[----:B-1----:R-:W2:Y:S04]  /*1b550*/  LDL.64 R88, [R1+0x11b8] ;  /* 0x0011b80001587983 */ /* 0x002ea80000100a00 */
[----:B---3--:R-:W3:Y:S04]  /*1b560*/  LDL.64 R90, [R1+0x1140] ;  /* 0x00114000015a7983 */ /* 0x008ee80000100a00 */
[----:B----4-:R-:W4:Y:S04]  /*1b570*/  LDL.64 R92, [R1+0x1138] ;  /* 0x00113800015c7983 */ /* 0x010f280000100a00 */
        /* <DEDUP_REMOVED lines=24> */
[----:B--2---:R-:W2:Y:S04]  /*1b700*/  LDL.64 R2, [R1+0xfd0] ;  /* 0x000fd00001027983 */ /* 0x004ea80000100a00 */
[----:B------:R1:W-:Y:S04]  /*1b710*/  LDGSTS.E [R8+0x19680], [R94.64], P0 ;  /* 0x196800005e087fae */ /* 0x0003e80008121844 */
[----:B-1----:R-:W2:Y:S04]  /*1b720*/  LDL.64 R94, [R1+0x10c0] ;  /* 0x0010c000015e7983 */ /* 0x002ea80000100a00 */
[----:B------:R1:W-:Y:S04]  /*1b730*/  LDGSTS.E [R8+0x19e00], [R12.64], P3 ;  /* 0x19e000000c087fae */ /* 0x0003e80009921844 */
[----:B-1----:R-:W3:Y:S01]  /*1b740*/  LDL.64 R12, [R1+0x1048] ;  /* 0x00104800010c7983 */ /* 0x002ee20000100a00 */
[----:B------:R-:W-:Y:S01]  /*1b750*/  LOP3.LUT R9, R9, 0x70, RZ, 0x3c, !PT ;  /* 0x0000007009097812 */ /* 0x000fe200078e3cff */
[----:B------:R-:W-:-:S02]  /*1b760*/  IMAD.MOV.U32 R213, RZ, RZ, RZ ;  /* 0x000000ffffd57224 */ /* 0x000fc400078e00ff */
[----:B--2---:R1:W-:Y:S04]  /*1b770*/  LDGSTS.E [R8+0x19e80], [R94.64], P0 ;  /* 0x19e800005e087fae */ /* 0x0043e80008121844 */
[----:B----4-:R2:W-:Y:S04]  /*1b780*/  LDGSTS.E [R8+0x1a600], [R92.64], P3 ;  /* 0x1a6000005c087fae */ /* 0x0105e80009921844 */
[----:B---3--:R3:W-:Y:S04]  /*1b790*/  LDGSTS.E [R8+0x1a680], [R90.64], P0 ;  /* 0x1a6800005a087fae */ /* 0x0087e80008121844 */
[----:B-1----:R1:W5:Y:S04]  /*1b7a0*/  LDL.LU.64 R94, [R1+0x1e28] ;  /* 0x001e2800015e7983 */ /* 0x0023680000300a00 */
[----:B--2---:R1:W5:Y:S04]  /*1b7b0*/  LDL.LU.64 R92, [R1+0x1e20] ;  /* 0x001e2000015c7983 */ /* 0x0043680000300a00 */
[----:B---3--:R1:W5:Y:S04]  /*1b7c0*/  LDL.LU.64 R90, [R1+0x1e18] ;  /* 0x001e1800015a7983 */ /* 0x0083680000300a00 */
[----:B------:R2:W-:Y:S04]  /*1b7d0*/  LDGSTS.E [R8+0x1ae00], [R88.64], P3 ;  /* 0x1ae0000058087fae */ /* 0x0005e80009921844 */
[----:B------:R3:W-:Y:S04]  /*1b7e0*/  LDGSTS.E [R8+0x1ae80], [R86.64], P0 ;  /* 0x1ae8000056087fae */ /* 0x0007e80008121844 */
[----:B------:R4:W-:Y:S04]  /*1b7f0*/  LDGSTS.E [R8+0x1b600], [R84.64], P3 ;  /* 0x1b60000054087fae */ /* 0x0009e80009921844 */
[----:B--2---:R1:W5:Y:S04]  /*1b800*/  LDL.LU.64 R88, [R1+0x1e10] ;  /* 0x001e100001587983 */ /* 0x0043680000300a00 */
[----:B---3--:R1:W5:Y:S04]  /*1b810*/  LDL.LU.64 R86, [R1+0x1e08] ;  /* 0x001e080001567983 */ /* 0x0083680000300a00 */
[----:B----4-:R1:W5:Y:S04]  /*1b820*/  LDL.LU.64 R84, [R1+0x1e00] ;  /* 0x001e000001547983 */ /* 0x0103680000300a00 */
        /* <DEDUP_REMOVED lines=46> */
[----:B---3--:R1:W5:Y:S04]  /*1bb10*/  LDL.LU R3, [R1+0x1d4c] ;  /* 0x001d4c0001037983 */ /* 0x0083680000300800 */
[----:B------:R1:W-:Y:S04]  /*1bb20*/  STL [R1+0x1a0], RZ ;  /* 0x0001a0ff01007387 */ /* 0x0003e80000100800 */
        /* <DEDUP_REMOVED lines=28> */
[----:B------:R2:W-:Y:S04]  /*1bcf0*/  LDGSTS.E [R9+0x19780], [R246.64], P0 ;  /* 0x19780000f6097fae */ /* 0x0005e80008121844 */
        /* <DEDUP_REMOVED lines=36> */
[----:B------:R2:W-:Y:S01]  /*1bf40*/  LDGSTS.E [R9+0x1ff80], [R4.64], P0 ;  /* 0x1ff8000004097fae */ /* 0x0005e20008121844 */
[----:B-1----:R-:W-:-:S03]  /*1bf50*/  CS2R R214, SRZ ;  /* 0x0000000000d67805 */ /* 0x002fc6000001ff00 */
[----:B------:R-:W0:Y:S01]  /*1bf60*/  LDGDEPBAR ;  /* 0x00000000000079af */ /* 0x000e220000000000 */
        /* <DEDUP_REMOVED lines=16> */
[----:B---3--:R-:W-:Y:S01]  /*1c070*/  CS2R R244, SRZ ;  /* 0x0000000000f47805 */ /* 0x008fe2000001ff00 */
[----:B--2---:R-:W-:Y:S01]  /*1c080*/  CS2R R246, SRZ ;  /* 0x0000000000f67805 */ /* 0x004fe2000001ff00 */
[----:B------:R-:W-:Y:S01]  /*1c090*/  CS2R R20, SRZ ;  /* 0x0000000000147805 */ /* 0x000fe2000001ff00 */
[----:B------:R-:W-:Y:S01]  /*1c0a0*/  CS2R R22, SRZ ;  /* 0x0000000000167805 */ /* 0x000fe2000001ff00 */
[----:B------:R-:W-:Y:S01]  /*1c0b0*/  CS2R R16, SRZ ;  /* 0x0000000000107805 */ /* 0x000fe2000001ff00 */
[----:B------:R-:W-:Y:S01]  /*1c0c0*/  CS2R R18, SRZ ;  /* 0x0000000000127805 */ /* 0x000fe2000001ff00 */
[----:B----4-:R-:W-:Y:S01]  /*1c0d0*/  CS2R R12, SRZ ;  /* 0x00000000000c7805 */ /* 0x010fe2000001ff00 */
[----:B------:R-:W-:Y:S01]  /*1c0e0*/  CS2R R14, SRZ ;  /* 0x00000000000e7805 */ /* 0x000fe2000001ff00 */
[----:B------:R-:W-:Y:S01]  /*1c0f0*/  CS2R R8, SRZ ;  /* 0x0000000000087805 */ /* 0x000fe2000001ff00 */
[----:B------:R-:W-:Y:S01]  /*1c100*/  CS2R R10, SRZ ;  /* 0x00000000000a7805 */ /* 0x000fe2000001ff00 */
[----:B------:R-:W-:Y:S01]  /*1c110*/  CS2R R4, SRZ ;  /* 0x0000000000047805 */ /* 0x000fe2000001ff00 */
[----:B------:R-:W-:Y:S01]  /*1c120*/  CS2R R6, SRZ ;  /* 0x0000000000067805 */ /* 0x000fe2000001ff00 */
[----:B------:R-:W-:Y:S05]  /*1c130*/  @!P6 BRA `(.L_x_0) ;  /* 0x000388600000e947 */ /* 0x000fea0003800000 */
[----:B------:R-:W2:Y:S04]  /*1c140*/  LDL.LU.64 R244, [R1+0xa80] ;  /* 0x000a800001f47983 */ /* 0x000ea80000300a00 */
[----:B------:R-:W3:Y:S04]  /*1c150*/  LDL.LU.64 R246, [R1+0xa88] ;  /* 0x000a880001f67983 */ /* 0x000ee80000300a00 */
[----:B------:R-:W4:Y:S04]  /*1c160*/  LDL.LU.64 R20, [R1+0xa90] ;  /* 0x000a900001147983 */ /* 0x000f280000300a00 */
        /* <DEDUP_REMOVED lines=8> */
[----:B------:R-:W4:Y:S01]  /*1c1f0*/  LDL.LU.64 R6, [R1+0x60] ;  /* 0x0000600001067983 */ /* 0x000f220000300a00 */
[----:B--2---:R-:W-:-:S03]  /*1c200*/  MOV R0, R245 ;  /* 0x000000f500007202 */ /* 0x004fc60000000f00 */
[----:B------:R-:W-:Y:S04]  /*1c210*/  STL [R1+0x1958], R244 ;  /* 0x001958f401007387 */ /* 0x000fe80000100800 */
[----:B---3--:R-:W-:Y:S04]  /*1c220*/  STL [R1+0x1960], R246 ;  /* 0x001960f601007387 */ /* 0x008fe80000100800 */
[----:B------:R1:W-:Y:S04]  /*1c230*/  STL [R1+0x1954], R0 ;  /* 0x0019540001007387 */ /* 0x0003e80000100800 */
[----:B----4-:R-:W-:Y:S01]  /*1c240*/  STL [R1+0x1968], R20 ;  /* 0x0019681401007387 */ /* 0x010fe20000100800 */
[----:B-1----:R-:W-:-:S05]  /*1c250*/  IMAD.MOV.U32 R0, RZ, RZ, R247 ;  /* 0x000000ffff007224 */ /* 0x002fca00078e00f7 */
[----:B------:R1:W-:Y:S04]  /*1c260*/  STL [R1+0x195c], R0 ;  /* 0x00195c0001007387 */ /* 0x0003e80000100800 */
[----:B------:R-:W-:Y:S01]  /*1c270*/  STL [R1+0x1970], R22 ;  /* 0x0019701601007387 */ /* 0x000fe20000100800 */
[----:B-1----:R-:W-:-:S05]  /*1c280*/  IMAD.MOV.U32 R0, RZ, RZ, R21 ;  /* 0x000000ffff007224 */ /* 0x002fca00078e0015 */
[----:B------:R1:W-:Y:S04]  /*1c290*/  STL [R1+0x1964], R0 ;  /* 0x0019640001007387 */ /* 0x0003e80000100800 */
[----:B------:R-:W-:Y:S01]  /*1c2a0*/  STL [R1+0x1974], R16 ;  /* 0x0019741001007387 */ /* 0x000fe20000100800 */
[----:B-1----:R-:W-:-:S05]  /*1c2b0*/  MOV R0, R23 ;  /* 0x0000001700007202 */ /* 0x002fca0000000f00 */
[----:B------:R1:W-:Y:S04]  /*1c2c0*/  STL [R1+0x196c], R0 ;  /* 0x00196c0001007387 */ /* 0x0003e80000100800 */
[----:B------:R-:W-:Y:S01]  /*1c2d0*/  STL [R1+0x1950], R18 ;  /* 0x0019501201007387 */ /* 0x000fe20000100800 */
[----:B-1----:R-:W-:-:S05]  /*1c2e0*/  IMAD.MOV.U32 R0, RZ, RZ, R17 ;  /* 0x000000ffff007224 */ /* 0x002fca00078e0011 */
[----:B------:R1:W-:Y:S04]  /*1c2f0*/  STL [R1+0x194c], R0 ;  /* 0x00194c0001007387 */ /* 0x0003e80000100800 */
[----:B------:R-:W-:Y:S01]  /*1c300*/  STL [R1+0x1948], R12 ;  /* 0x0019480c01007387 */ /* 0x000fe20000100800 */
[----:B-1----:R-:W-:-:S05]  /*1c310*/  IMAD.MOV.U32 R0, RZ, RZ, R19 ;  /* 0x000000ffff007224 */ /* 0x002fca00078e0013 */
[----:B------:R1:W-:Y:S04]  /*1c320*/  STL [R1+0x1944], R0 ;  /* 0x0019440001007387 */ /* 0x0003e80000100800 */
[----:B------:R-:W2:Y:S04]  /*1c330*/  LDL.LU.64 R244, [R1+0x368] ;  /* 0x0003680001f47983 */ /* 0x000ea80000300a00 */
[----:B------:R-:W3:Y:S01]  /*1c340*/  LDL.LU.64 R16, [R1+0x370] ;  /* 0x0003700001107983 */ /* 0x000ee20000300a00 */
[----:B-1----:R-:W-:-:S05]  /*1c350*/  MOV R0, R13 ;  /* 0x0000000d00007202 */ /* 0x002fca0000000f00 */
[----:B------:R1:W-:Y:S04]  /*1c360*/  STL [R1+0x193c], R0 ;  /* 0x00193c0001007387 */ /* 0x0003e80000100800 */
[----:B------:R4:W-:Y:S04]  /*1c370*/  STL [R1+0x1940], R14 ;  /* 0x0019400e01007387 */ /* 0x0009e80000100800 */
[----:B------:R-:W3:Y:S01]  /*1c380*/  LDL.LU.64 R18, [R1+0x378] ;  /* 0x0003780001127983 */ /* 0x000ee20000300a00 */
[----:B-1----:R-:W-:-:S03]  /*1c390*/  IMAD.MOV.U32 R0, RZ, RZ, R15 ;  /* 0x000000ffff007224 */ /* 0x002fc600078e000f */
[----:B------:R-:W3:Y:S04]  /*1c3a0*/  LDL.LU.64 R12, [R1+0x380] ;  /* 0x00038000010c7983 */ /* 0x000ee80000300a00 */
[----:B------:R1:W-:Y:S04]  /*1c3b0*/  STL [R1+0x1934], R0 ;  /* 0x0019340001007387 */ /* 0x0003e80000100800 */
[----:B------:R1:W-:Y:S04]  /*1c3c0*/  STL [R1+0x1938], R8 ;  /* 0x0019380801007387 */ /* 0x0003e80000100800 */
[----:B----4-:R-:W4:Y:S01]  /*1c3d0*/  LDL.LU.64 R14, [R1+0x118] ;  /* 0x00011800010e7983 */ /* 0x010f220000300a00 */
[----:B-1----:R-:W-:-:S03]  /*1c3e0*/  IMAD.MOV.U32 R0, RZ, RZ, R9 ;  /* 0x000000ffff007224 */ /* 0x002fc600078e0009 */
[----:B------:R-:W-:Y:S04]  /*1c3f0*/  STL [R1+0x1930], R10 ;  /* 0x0019300a01007387 */ /* 0x000fe80000100800 */
[----:B------:R1:W-:Y:S04]  /*1c400*/  STL [R1+0x192c], R0 ;  /* 0x00192c0001007387 */ /* 0x0003e80000100800 */
[----:B------:R-:W4:Y:S01]  /*1c410*/  LDL.LU.64 R8, [R1+0x110] ;  /* 0x0001100001087983 */ /* 0x000f220000300a00 */
[----:B-1----:R-:W-:-:S05]  /*1c420*/  MOV R0, R11 ;  /* 0x0000000b00007202 */ /* 0x002fca0000000f00 */
[----:B------:R1:W-:Y:S04]  /*1c430*/  STL [R1+0x1924], R0 ;  /* 0x0019240001007387 */ /* 0x0003e80000100800 */
[----:B------:R-:W-:Y:S01]  /*1c440*/  STL [R1+0x1928], R4 ;  /* 0x0019280401007387 */ /* 0x000fe20000100800 */
[----:B-1----:R-:W-:-:S03]  /*1c450*/  IMAD.MOV.U32 R0, RZ, RZ, R5 ;  /* 0x000000ffff007224 */ /* 0x002fc600078e0005 */
[----:B------:R-:W-:Y:S04]  /*1c460*/  STL [R1+0x1920], R6 ;  /* 0x0019200601007387 */ /* 0x000fe80000100800 */
[----:B------:R1:W-:Y:S04]  /*1c470*/  STL [R1+0x191c], R0 ;  /* 0x00191c0001007387 */ /* 0x0003e80000100800 */
[----:B------:R-:W4:Y:S01]  /*1c480*/  LDL.LU.64 R246, [R1+0x108] ;  /* 0x0001080001f67983 */ /* 0x000f220000300a00 */
[----:B-1----:R-:W-:-:S03]  /*1c490*/  IMAD.MOV.U32 R0, RZ, RZ, R7 ;  /* 0x000000ffff007224 */ /* 0x002fc600078e0007 */
[----:B-----5:R-:W-:Y:S04]  /*1c4a0*/  STL [R1+0x1918], R116 ;  /* 0x0019187401007387 */ /* 0x020fe80000100800 */
[----:B------:R2:W-:Y:S04]  /*1c4b0*/  STL [R1+0x1914], R0 ;  /* 0x0019140001007387 */ /* 0x0005e80000100800 */
[----:B------:R-:W4:Y:S04]  /*1c4c0*/  LDL.LU.64 R10, [R1+0xc0] ;  /* 0x0000c000010a7983 */ /* 0x000f280000300a00 */
[----:B------:R-:W-:Y:S04]  /*1c4d0*/  STL [R1+0x190c], R117 ;  /* 0x00190c7501007387 */ /* 0x000fe80000100800 */
[----:B------:R-:W-:Y:S04]  /*1c4e0*/  STL [R1+0x1910], R114 ;  /* 0x0019107201007387 */ /* 0x000fe80000100800 */
[----:B------:R-:W4:Y:S04]  /*1c4f0*/  LDL.LU.64 R4, [R1+0x58] ;  /* 0x0000580001047983 */ /* 0x000f280000300a00 */
[----:B------:R-:W-:Y:S04]  /*1c500*/  STL [R1+0x1904], R115 ;  /* 0x0019047301007387 */ /* 0x000fe80000100800 */
[----:B------:R-:W4:Y:S04]  /*1c510*/  LDL.LU.64 R20, [R1+0x50] ;  /* 0x0000500001147983 */ /* 0x000f280000300a00 */
[----:B------:R-:W-:Y:S04]  /*1c520*/  STL [R1+0x1908], R112 ;  /* 0x0019087001007387 */ /* 0x000fe80000100800 */
[----:B------:R-:W-:Y:S04]  /*1c530*/  STL [R1+0x18fc], R113 ;  /* 0x0018fc7101007387 */ /* 0x000fe80000100800 */
[----:B------:R-:W4:Y:S04]  /*1c540*/  LDL.LU.64 R6, [R1+0x48] ;  /* 0x0000480001067983 */ /* 0x000f280000300a00 */
[----:B------:R-:W-:Y:S04]  /*1c550*/  STL [R1+0x1900], R110 ;  /* 0x0019006e01007387 */ /* 0x000fe80000100800 */
[----:B------:R-:W-:Y:S04]  /*1c560*/  STL [R1+0x18d4], R111 ;  /* 0x0018d46f01007387 */ /* 0x000fe80000100800 */
[----:B------:R-:W4:Y:S01]  /*1c570*/  LDL.LU.64 R22, [R1+0x40] ;  /* 0x0000400001167983 */ /* 0x000f220000300a00 */
[----:B--2---:R-:W-:-:S03]  /*1c580*/  MOV R0, R245 ;  /* 0x000000f500007202 */ /* 0x004fc60000000f00 */
[----:B------:R-:W-:Y:S04]  /*1c590*/  STL [R1+0x18dc], R244 ;  /* 0x0018dcf401007387 */ /* 0x000fe80000100800 */
[----:B---3--:R-:W-:Y:S04]  /*1c5a0*/  STL [R1+0x18e4], R16 ;  /* 0x0018e41001007387 */ /* 0x008fe80000100800 */
[----:B------:R1:W-:Y:S02]  /*1c5b0*/  STL [R1+0x18d8], R0 ;  /* 0x0018d80001007387 */ /* 0x0003e40000100800 */
[----:B-1----:R-:W-:-:S02]  /*1c5c0*/  IMAD.MOV.U32 R0, RZ, RZ, R17 ;  /* 0x000000ffff007224 */ /* 0x002fc400078e0011 */
[----:B------:R-:W-:Y:S04]  /*1c5d0*/  STL [R1+0x18ec], R18 ;  /* 0x0018ec1201007387 */ /* 0x000fe80000100800 */
[----:B------:R1:W-:Y:S04]  /*1c5e0*/  STL [R1+0x18e0], R0 ;  /* 0x0018e00001007387 */ /* 0x0003e80000100800 */
[----:B------:R-:W-:Y:S01]  /*1c5f0*/  STL [R1+0x18f4], R12 ;  /* 0x0018f40c01007387 */ /* 0x000fe20000100800 */
[----:B-1----:R-:W-:-:S05]  /*1c600*/  IMAD.MOV.U32 R0, RZ, RZ, R19 ;  /* 0x000000ffff007224 */ /* 0x002fca00078e0013 */
[----:B------:R1:W-:Y:S04]  /*1c610*/  STL [R1+0x18e8], R0 ;  /* 0x0018e80001007387 */ /* 0x0003e80000100800 */
[----:B----4-:R-:W-:Y:S01]  /*1c620*/  STL [R1+0x18f8], R14 ;  /* 0x0018f80e01007387 */ /* 0x010fe20000100800 */
[----:B-1----:R-:W-:-:S05]  /*1c630*/  MOV R0, R13 ;  /* 0x0000000d00007202 */ /* 0x002fca0000000f00 */
[----:B------:R1:W-:Y:S04]  /*1c640*/  STL [R1+0x18f0], R0 ;  /* 0x0018f00001007387 */ /* 0x0003e80000100800 */
[----:B------:R-:W2:Y:S04]  /*1c650*/  LDL.LU.64 R16, [R1+0x388] ;  /* 0x0003880001107983 */ /* 0x000ea80000300a00 */
[----:B------:R-:W3:Y:S01]  /*1c660*/  LDL.LU.64 R18, [R1+0x3d0] ;  /* 0x0003d00001127983 */ /* 0x000ee20000300a00 */
[----:B-1----:R-:W-:-:S05]  /*1c670*/  IMAD.MOV.U32 R0, RZ, RZ, R15 ;  /* 0x000000ffff007224 */ /* 0x002fca00078e000f */
[----:B------:R1:W-:Y:S04]  /*1c680*/  STL [R1+0x18cc], R0 ;  /* 0x0018cc0001007387 */ /* 0x0003e80000100800 */
[----:B------:R4:W-:Y:S04]  /*1c690*/  STL [R1+0x18d0], R8 ;  /* 0x0018d00801007387 */ /* 0x0009e80000100800 */
[----:B------:R-:W3:Y:S01]  /*1c6a0*/  LDL.LU.64 R12, [R1+0x3e0] ;  /* 0x0003e000010c7983 */ /* 0x000ee20000300a00 */
[----:B-1----:R-:W-:-:S03]  /*1c6b0*/  IMAD.MOV.U32 R0, RZ, RZ, R9 ;  /* 0x000000ffff007224 */ /* 0x002fc600078e0009 */
[----:B------:R-:W3:Y:S04]  /*1c6c0*/  LDL.LU.64 R14, [R1+0x3f0] ;  /* 0x0003f000010e7983 */ /* 0x000ee80000300a00 */
[----:B------:R1:W-:Y:S04]  /*1c6d0*/  STL [R1+0x18c4], R0 ;  /* 0x0018c40001007387 */ /* 0x0003e80000100800 */
[----:B------:R-:W-:Y:S04]  /*1c6e0*/  STL [R1+0x18c8], R246 ;  /* 0x0018c8f601007387 */ /* 0x000fe80000100800 */
[----:B----4-:R-:W4:Y:S01]  /*1c6f0*/  LDL.LU.64 R8, [R1+0xa8] ;  /* 0x0000a80001087983 */ /* 0x010f220000300a00 */
[----:B-1----:R-:W-:-:S03]  /*1c700*/  MOV R0, R247 ;  /* 0x000000f700007202 */ /* 0x002fc60000000f00 */
[----:B------:R-:W-:Y:S04]  /*1c710*/  STL [R1+0x18c0], R10 ;  /* 0x0018c00a01007387 */ /* 0x000fe80000100800 */
[----:B------:R1:W-:Y:S02]  /*1c720*/  STL [R1+0x18bc], R0 ;  /* 0x0018bc0001007387 */ /* 0x0003e40000100800 */
[----:B-1----:R-:W-:Y:S02]  /*1c730*/  IMAD.MOV.U32 R0, RZ, RZ, R11 ;  /* 0x000000ffff007224 */ /* 0x002fe400078e000b */
[----:B------:R-:W4:Y:S04]  /*1c740*/  LDL.LU.64 R10, [R1+0x170] ;  /* 0x00017000010a7983 */ /* 0x000f280000300a00 */
[----:B------:R1:W-:Y:S04]  /*1c750*/  STL [R1+0x18b4], R0 ;  /* 0x0018b40001007387 */ /* 0x0003e80000100800 */
[----:B------:R1:W-:Y:S02]  /*1c760*/  STL [R1+0x18b8], R4 ;  /* 0x0018b80401007387 */ /* 0x0003e40000100800 */
[----:B-1----:R-:W-:-:S02]  /*1c770*/  IMAD.MOV.U32 R0, RZ, RZ, R5 ;  /* 0x000000ffff007224 */ /* 0x002fc400078e0005 */
[----:B------:R-:W-:Y:S04]  /*1c780*/  STL [R1+0x18b0], R20 ;  /* 0x0018b01401007387 */ /* 0x000fe80000100800 */
[----:B------:R1:W-:Y:S04]  /*1c790*/  STL [R1+0x18ac], R0 ;  /* 0x0018ac0001007387 */ /* 0x0003e80000100800 */
[----:B------:R-:W4:Y:S01]  /*1c7a0*/  LDL.LU.64 R4, [R1+0x1d8] ;  /* 0x0001d80001047983 */ /* 0x000f220000300a00 */
[----:B-1----:R-:W-:-:S03]  /*1c7b0*/  MOV R0, R21 ;  /* 0x0000001500007202 */ /* 0x002fc60000000f00 */
[----:B------:R-:W-:Y:S04]  /*1c7c0*/  STL [R1+0x18a8], R6 ;  /* 0x0018a80601007387 */ /* 0x000fe80000100800 */
[----:B------:R1:W-:Y:S02]  /*1c7d0*/  STL [R1+0x18a4], R0 ;  /* 0x0018a40001007387 */ /* 0x0003e40000100800 */
[----:B-1----:R-:W-:Y:S02]  /*1c7e0*/  IMAD.MOV.U32 R0, RZ, RZ, R7 ;  /* 0x000000ffff007224 */ /* 0x002fe400078e0007 */
[----:B------:R-:W4:Y:S04]  /*1c7f0*/  LDL.LU.64 R6, [R1+0x1f0] ;  /* 0x0001f00001067983 */ /* 0x000f280000300a00 */
[----:B------:R1:W-:Y:S04]  /*1c800*/  STL [R1+0x189c], R0 ;  /* 0x00189c0001007387 */ /* 0x0003e80000100800 */
[----:B------:R-:W-:Y:S01]  /*1c810*/  STL [R1+0x18a0], R22 ;  /* 0x0018a01601007387 */ /* 0x000fe20000100800 */
[----:B-1----:R-:W-:-:S03]  /*1c820*/  IMAD.MOV.U32 R0, RZ, RZ, R23 ;  /* 0x000000ffff007224 */ /* 0x002fc600078e0017 */
[----:B------:R-:W-:Y:S04]  /*1c830*/  STL [R1+0x1898], R108 ;  /* 0x0018986c01007387 */ /* 0x000fe80000100800 */
[----:B------:R2:W-:Y:S04]  /*1c840*/  STL [R1+0x1894], R0 ;  /* 0x0018940001007387 */ /* 0x0005e80000100800 */
[----:B------:R-:W-:Y:S04]  /*1c850*/  STL [R1+0x188c], R109 ;  /* 0x00188c6d01007387 */ /* 0x000fe80000100800 */
[----:B------:R-:W-:Y:S04]  /*1c860*/  STL [R1+0x1890], R106 ;  /* 0x0018906a01007387 */ /* 0x000fe80000100800 */
[----:B------:R-:W-:Y:S04]  /*1c870*/  STL [R1+0x1884], R107 ;  /* 0x0018846b01007387 */ /* 0x000fe80000100800 */
[----:B------:R-:W-:Y:S04]  /*1c880*/  STL [R1+0x1888], R104 ;  /* 0x0018886801007387 */ /* 0x000fe80000100800 */
[----:B------:R-:W-:Y:S04]  /*1c890*/  STL [R1+0x187c], R105 ;  /* 0x00187c6901007387 */ /* 0x000fe80000100800 */
[----:B------:R-:W-:Y:S04]  /*1c8a0*/  STL [R1+0x1880], R102 ;  /* 0x0018806601007387 */ /* 0x000fe80000100800 */
[----:B------:R-:W-:Y:S01]  /*1c8b0*/  STL [R1+0x1854], R103 ;  /* 0x0018546701007387 */ /* 0x000fe20000100800 */
        /* <DEDUP_REMOVED lines=17> */
[----:B------:R-:W-:Y:S04]  /*1c9d0*/  STL [R1+0x183c], R10 ;  /* 0x00183c0a01007387 */ /* 0x000fe80000100800 */
[----:B------:R-:W4:Y:S01]  /*1c9e0*/  LDL.LU.64 R12, [R1+0x430] ;  /* 0x00043000010c7983 */ /* 0x000f220000300a00 */
[----:B-1----:R-:W-:-:S03]  /*1c9f0*/  IMAD.MOV.U32 R0, RZ, RZ, R11 ;  /* 0x000000ffff007224 */ /* 0x002fc600078e000b */
[----:B------:R-:W4:Y:S04]  /*1ca00*/  LDL.LU.64 R14, [R1+0x480] ;  /* 0x00048000010e7983 */ /* 0x000f280000300a00 */
[----:B------:R1:W-:Y:S04]  /*1ca10*/  STL [R1+0x1838], R0 ;  /* 0x0018380001007387 */ /* 0x0003e80000100800 */
[----:B------:R1:W-:Y:S04]  /*1ca20*/  STL [R1+0x1844], R4 ;  /* 0x0018440401007387 */ /* 0x0003e80000100800 */
[----:B------:R-:W4:Y:S01]  /*1ca30*/  LDL.LU.64 R8, [R1+0x100] ;  /* 0x0001000001087983 */ /* 0x000f220000300a00 */
[----:B-1----:R-:W-:-:S03]  /*1ca40*/  MOV R0, R5 ;  /* 0x0000000500007202 */ /* 0x002fc60000000f00 */
[----:B------:R-:W4:Y:S04]  /*1ca50*/  LDL.LU.64 R10, [R1+0x258] ;  /* 0x00025800010a7983 */ /* 0x000f280000300a00 */
[----:B------:R1:W-:Y:S04]  /*1ca60*/  STL [R1+0x1840], R0 ;  /* 0x0018400001007387 */ /* 0x0003e80000100800 */
[----:B------:R1:W-:Y:S04]  /*1ca70*/  STL [R1+0x184c], R6 ;  /* 0x00184c0601007387 */ /* 0x0003e80000100800 */
[----:B------:R-:W4:Y:S01]  /*1ca80*/  LDL.LU.64 R4, [R1+0x260] ;  /* 0x0002600001047983 */ /* 0x000f220000300a00 */
[----:B-1----:R-:W-:-:S05]  /*1ca90*/  IMAD.MOV.U32 R0, RZ, RZ, R7 ;  /* 0x000000ffff007224 */ /* 0x002fca00078e0007 */
[----:B------:R2:W-:Y:S04]  /*1caa0*/  STL [R1+0x1848], R0 ;  /* 0x0018480001007387 */ /* 0x0005e80000100800 */
[----:B------:R-:W-:Y:S04]  /*1cab0*/  STL [R1+0x1850], R150 ;  /* 0x0018509601007387 */ /* 0x000fe80000100800 */
[----:B------:R-:W-:Y:S04]  /*1cac0*/  STL [R1+0x182c], R151 ;  /* 0x00182c9701007387 */ /* 0x000fe80000100800 */
[----:B------:R-:W-:Y:S04]  /*1cad0*/  STL [R1+0x1830], R148 ;  /* 0x0018309401007387 */ /* 0x000fe80000100800 */
[----:B------:R-:W4:Y:S04]  /*1cae0*/  LDL.LU.64 R6, [R1+0xe8] ;  /* 0x0000e80001067983 */ /* 0x000f280000300a00 */
[----:B------:R-:W-:Y:S04]  /*1caf0*/  STL [R1+0x1824], R149 ;  /* 0x0018249501007387 */ /* 0x000fe80000100800 */
        /* <DEDUP_REMOVED lines=11> */
[----:B------:R-:W-:Y:S01]  /*1cbb0*/  STL [R1+0x17b4], R91 ;  /* 0x0017b45b01007387 */ /* 0x000fe20000100800 */
[----:B--2---:R-:W-:-:S03]  /*1cbc0*/  IMAD.MOV.U32 R0, RZ, RZ, R17 ;  /* 0x000000ffff007224 */ /* 0x004fc600078e0011 */
[----:B------:R-:W-:Y:S04]  /*1cbd0*/  STL [R1+0x17bc], R16 ;  /* 0x0017bc1001007387 */ /* 0x000fe80000100800 */
[----:B---3--:R-:W-:Y:S04]  /*1cbe0*/  STL [R1+0x17c4], R18 ;  /* 0x0017c41201007387 */ /* 0x008fe80000100800 */
[----:B------:R1:W-:Y:S02]  /*1cbf0*/  STL [R1+0x17b8], R0 ;  /* 0x0017b80001007387 */ /* 0x0003e40000100800 */
[----:B-1----:R-:W-:-:S02]  /*1cc00*/  MOV R0, R19 ;  /* 0x0000001300007202 */ /* 0x002fc40000000f00 */
[----:B----4-:R-:W-:Y:S04]  /*1cc10*/  STL [R1+0x17cc], R12 ;  /* 0x0017cc0c01007387 */ /* 0x010fe80000100800 */
[----:B------:R1:W-:Y:S04]  /*1cc20*/  STL [R1+0x17c0], R0 ;  /* 0x0017c00001007387 */ /* 0x0003e80000100800 */
[----:B------:R-:W-:Y:S01]  /*1cc30*/  STL [R1+0x17d4], R14 ;  /* 0x0017d40e01007387 */ /* 0x000fe20000100800 */
        /* <DEDUP_REMOVED lines=8> */
[----:B------:R-:W2:Y:S01]  /*1ccc0*/  LDL.LU.64 R246, [R1+0x4c0] ;  /* 0x0004c00001f67983 */ /* 0x000ea20000300a00 */
[----:B-1----:R-:W-:-:S05]  /*1ccd0*/  IMAD.MOV.U32 R0, RZ, RZ, R11 ;  /* 0x000000ffff007224 */ /* 0x002fca00078e000b */
[----:B------:R1:W-:Y:S04]  /*1cce0*/  STL [R1+0x17e0], R0 ;  /* 0x0017e00001007387 */ /* 0x0003e80000100800 */
[----:B------:R-:W-:Y:S04]  /*1ccf0*/  STL [R1+0x17ec], R4 ;  /* 0x0017ec0401007387 */ /* 0x000fe80000100800 */
[----:B------:R-:W3:Y:S01]  /*1cd00*/  LDL.LU.64 R20, [R1+0x4e0] ;  /* 0x0004e00001147983 */ /* 0x000ee20000300a00 */
        /* <DEDUP_REMOVED lines=8> */
[----:B------:R-:W-:Y:S04]  /*1cd90*/  STL [R1+0x17f8], R142 ;  /* 0x0017f88e01007387 */ /* 0x000fe80000100800 */
[----:B------:R-:W4:Y:S04]  /*1cda0*/  LDL.LU.64 R12, [R1+0x270] ;  /* 0x00027000010c7983 */ /* 0x000f280000300a00 */
[----:B------:R-:W-:Y:S04]  /*1cdb0*/  STL [R1+0x17ac], R143 ;  /* 0x0017ac8f01007387 */ /* 0x000fe80000100800 */
[----:B------:R-:W4:Y:S04]  /*1cdc0*/  LDL.LU.64 R14, [R1+0x3d8] ;  /* 0x0003d800010e7983 */ /* 0x000f280000300a00 */
        /* <DEDUP_REMOVED lines=18> */
[----:B--2---:R-:W-:-:S03]  /*1cef0*/  IMAD.MOV.U32 R0, RZ, RZ, R247 ;  /* 0x000000ffff007224 */ /* 0x004fc600078e00f7 */
[----:B------:R-:W-:Y:S04]  /*1cf00*/  STL [R1+0x173c], R246 ;  /* 0x00173cf601007387 */ /* 0x000fe80000100800 */
[----:B---3--:R-:W-:Y:S04]  /*1cf10*/  STL [R1+0x1744], R20 ;  /* 0x0017441401007387 */ /* 0x008fe80000100800 */
[----:B------:R1:W-:Y:S04]  /*1cf20*/  STL [R1+0x1738], R0 ;  /* 0x0017380001007387 */ /* 0x0003e80000100800 */
[----:B----4-:R-:W-:Y:S01]  /*1cf30*/  STL [R1+0x174c], R22 ;  /* 0x00174c1601007387 */ /* 0x010fe20000100800 */
        /* <DEDUP_REMOVED lines=23> */
[----:B------:R-:W-:Y:S04]  /*1d0b0*/  STL [R1+0x1778], R118 ;  /* 0x0017787601007387 */ /* 0x000fe80000100800 */
[----:B------:R-:W4:Y:S04]  /*1d0c0*/  LDL.LU.64 R16, [R1+0x3f8] ;  /* 0x0003f80001107983 */ /* 0x000f280000300a00 */
[----:B------:R-:W-:Y:S04]  /*1d0d0*/  STL [R1+0x1714], R119 ;  /* 0x0017147701007387 */ /* 0x000fe80000100800 */
[----:B------:R-:W4:Y:S04]  /*1d0e0*/  LDL.LU.64 R18, [R1+0x408] ;  /* 0x0004080001127983 */ /* 0x000f280000300a00 */
[----:B------:R-:W-:Y:S04]  /*1d0f0*/  STL [R1+0x171c], R10 ;  /* 0x00171c0a01007387 */ /* 0x000fe80000100800 */
[----:B------:R-:W4:Y:S01]  /*1d100*/  LDL.LU.64 R12, [R1+0x418] ;  /* 0x00041800010c7983 */ /* 0x000f220000300a00 */
[----:B-1----:R-:W-:-:S03]  /*1d110*/  MOV R0, R11 ;  /* 0x0000000b00007202 */ /* 0x002fc60000000f00 */
[----:B------:R-:W-:Y:S04]  /*1d120*/  STL [R1+0x1724], R4 ;  /* 0x0017240401007387 */ /* 0x000fe80000100800 */
[----:B------:R1:W-:Y:S04]  /*1d130*/  STL [R1+0x1718], R0 ;  /* 0x0017180001007387 */ /* 0x0003e80000100800 */
[----:B------:R-:W4:Y:S01]  /*1d140*/  LDL.LU.64 R14, [R1+0x438] ;  /* 0x00043800010e7983 */ /* 0x000f220000300a00 */
[----:B-1----:R-:W-:-:S05]  /*1d150*/  IMAD.MOV.U32 R0, RZ, RZ, R5 ;  /* 0x000000ffff007224 */ /* 0x002fca00078e0005 */
[----:B------:R1:W-:Y:S04]  /*1d160*/  STL [R1+0x1720], R0 ;  /* 0x0017200001007387 */ /* 0x0003e80000100800 */
[----:B------:R1:W-:Y:S02]  /*1d170*/  STL [R1+0x172c], R6 ;  /* 0x00172c0601007387 */ /* 0x0003e40000100800 */
[----:B-1----:R-:W-:Y:S02]  /*1d180*/  IMAD.MOV.U32 R0, RZ, RZ, R7 ;  /* 0x000000ffff007224 */ /* 0x002fe400078e0007 */
[----:B------:R-:W-:Y:S04]  /*1d190*/  STL [R1+0x1730], R44 ;  /* 0x0017302c01007387 */ /* 0x000fe80000100800 */
[----:B------:R2:W-:Y:S04]  /*1d1a0*/  STL [R1+0x1728], R0 ;  /* 0x0017280001007387 */ /* 0x0005e80000100800 */
[----:B------:R-:W4:Y:S04]  /*1d1b0*/  LDL.LU.64 R8, [R1+0x80] ;  /* 0x0000800001087983 */ /* 0x000f280000300a00 */
        /* <DEDUP_REMOVED lines=15> */
[----:B----4-:R-:W-:Y:S04]  /*1d2b0*/  STL [R1+0x16ac], R20 ;  /* 0x0016ac1401007387 */ /* 0x010fe80000100800 */
        /* <DEDUP_REMOVED lines=17> */
[----:B------:R-:W-:Y:S04]  /*1d3d0*/  STL [R1+0x16d4], R14 ;  /* 0x0016d40e01007387 */ /* 0x000fe80000100800 */
[----:B------:R-:W4:Y:S01]  /*1d3e0*/  LDL.LU.64 R20, [R1+0xa50] ;  /* 0x000a500001147983 */ /* 0x000f220000300a00 */
[----:B-1----:R-:W-:-:S03]  /*1d3f0*/  IMAD.MOV.U32 R0, RZ, RZ, R15 ;  /* 0x000000ffff007224 */ /* 0x002fc600078e000f */
[----:B------:R-:W4:Y:S04]  /*1d400*/  LDL.LU.64 R22, [R1+0xa58] ;  /* 0x000a580001167983 */ /* 0x000f280000300a00 */
        /* <DEDUP_REMOVED lines=83> */
[----:B------:R-:W4:Y:S04]  /*1d940*/  LDL.LU.64 R6, [R1+0x240] ;  /* 0x0002400001067983 */ /* 0x000f280000300a00 */
[----:B------:R-:W-:Y:S01]  /*1d950*/  STL [R1+0xa4c], R25 ;  /* 0x000a4c1901007387 */ /* 0x000fe20000100800 */
        /* <DEDUP_REMOVED lines=31> */
[----:B------:R-:W-:Y:S04]  /*1db50*/  STL [R1+0xa9c], R10 ;  /* 0x000a9c0a01007387 */ /* 0x000fe80000100800 */
[----:B------:R1:W-:Y:S04]  /*1db60*/  STL [R1+0xa90], R0 ;  /* 0x000a900001007387 */ /* 0x0003e80000100800 */
[----:B------:R-:W4:Y:S01]  /*1db70*/  LDL.LU.64 R18, [R1+0xa08] ;  /* 0x000a080001127983 */ /* 0x000f220000300a00 */
[----:B-1----:R-:W-:-:S03]  /*1db80*/  MOV R0, R11 ;  /* 0x0000000b00007202 */ /* 0x002fc60000000f00 */
[----:B------:R-:W-:Y:S04]  /*1db90*/  STL [R1+0xaa4], R4 ;  /* 0x000aa40401007387 */ /* 0x000fe80000100800 */
[----:B------:R1:W-:Y:S04]  /*1dba0*/  STL [R1+0xa98], R0 ;  /* 0x000a980001007387 */ /* 0x0003e80000100800 */
[----:B------:R-:W4:Y:S01]  /*1dbb0*/  LDL.LU.64 R12, [R1+0xa20] ;  /* 0x000a2000010c7983 */ /* 0x000f220000300a00 */
[----:B-1----:R-:W-:-:S03]  /*1dbc0*/  IMAD.MOV.U32 R0, RZ, RZ, R5 ;  /* 0x000000ffff007224 */ /* 0x002fc600078e0005 */
[----:B------:R-:W-:Y:S04]  /*1dbd0*/  STL [R1+0xaac], R6 ;  /* 0x000aac0601007387 */ /* 0x000fe80000100800 */
[----:B------:R1:W-:Y:S04]  /*1dbe0*/  STL [R1+0xaa0], R0 ;  /* 0x000aa00001007387 */ /* 0x0003e80000100800 */
[----:B------:R-:W4:Y:S01]  /*1dbf0*/  LDL.LU.64 R14, [R1+0xb10] ;  /* 0x000b1000010e7983 */ /* 0x000f220000300a00 */
[----:B-1----:R-:W-:-:S03]  /*1dc00*/  IMAD.MOV.U32 R0, RZ, RZ, R7 ;  /* 0x000000ffff007224 */ /* 0x002fc600078e0007 */
        /* <DEDUP_REMOVED lines=31> */
[----:B-1----:R-:W-:-:S05]  /*1de00*/  IMAD.MOV.U32 R0, RZ, RZ, R19 ;  /* 0x000000ffff007224 */ /* 0x002fca00078e0013 */
[----:B------:R1:W-:Y:S04]  /*1de10*/  STL [R1+0xaf8], R0 ;  /* 0x000af80001007387 */ /* 0x0003e80000100800 */
[----:B------:R4:W-:Y:S01]  /*1de20*/  STL [R1+0xb04], R12 ;  /* 0x000b040c01007387 */ /* 0x0009e20000100800 */
[----:B-1----:R-:W-:-:S03]  /*1de30*/  MOV R0, R13 ;  /* 0x0000000d00007202 */ /* 0x002fc60000000f00 */
[----:B----4-:R-:W4:Y:S04]  /*1de40*/  LDL.LU.64 R12, [R1+0xb60] ;  /* 0x000b6000010c7983 */ /* 0x010f280000300a00 */
[----:B------:R1:W-:Y:S04]  /*1de50*/  STL [R1+0xb00], R0 ;  /* 0x000b000001007387 */ /* 0x0003e80000100800 */
[----:B------:R1:W-:Y:S02]  /*1de60*/  STL [R1+0xb0c], R14 ;  /* 0x000b0c0e01007387 */ /* 0x0003e40000100800 */
[----:B-1----:R-:W-:-:S02]  /*1de70*/  IMAD.MOV.U32 R0, RZ, RZ, R15 ;  /* 0x000000ffff007224 */ /* 0x002fc400078e000f */
[----:B------:R-:W4:Y:S04]  /*1de80*/  LDL.LU.64 R14, [R1+0xb68] ;  /* 0x000b6800010e7983 */ /* 0x000f280000300a00 */
[----:B------:R1:W-:Y:S04]  /*1de90*/  STL [R1+0xb08], R0 ;  /* 0x000b080001007387 */ /* 0x0003e80000100800 */
[----:B------:R1:W-:Y:S02]  /*1dea0*/  STL [R1+0xb14], R8 ;  /* 0x000b140801007387 */ /* 0x0003e40000100800 */
[----:B-1----:R-:W-:-:S02]  /*1deb0*/  IMAD.MOV.U32 R0, RZ, RZ, R9 ;  /* 0x000000ffff007224 */ /* 0x002fc400078e0009 */
[----:B------:R-:W4:Y:S04]  /*1dec0*/  LDL.LU.64 R8, [R1+0xb70] ;  /* 0x000b700001087983 */ /* 0x000f280000300a00 */
[----:B------:R1:W-:Y:S04]  /*1ded0*/  STL [R1+0xb10], R0 ;  /* 0x000b100001007387 */ /* 0x0003e80000100800 */
[----:B------:R1:W-:Y:S02]  /*1dee0*/  STL [R1+0xb1c], R6 ;  /* 0x000b1c0601007387 */ /* 0x0003e40000100800 */
[----:B-1----:R-:W-:-:S02]  /*1def0*/  MOV R0, R7 ;  /* 0x0000000700007202 */ /* 0x002fc40000000f00 */
[----:B------:R-:W4:Y:S04]  /*1df00*/  LDL.LU.64 R6, [R1+0xb78] ;  /* 0x000b780001067983 */ /* 0x000f280000300a00 */
        /* <DEDUP_REMOVED lines=18> */
[----:B--2---:R2:W-:Y:S01]  /*1e030*/  STL [R1+0xb4c], R246 ;  /* 0x000b4cf601007387 */ /* 0x0045e20000100800 */
[----:B-1----:R-:W-:-:S03]  /*1e040*/  MOV R0, R247 ;  /* 0x000000f700007202 */ /* 0x002fc60000000f00 */
[----:B--2---:R-:W2:Y:S04]  /*1e050*/  LDL.LU.64 R246, [R1+0x5a8] ;  /* 0x0005a80001f67983 */ /* 0x004ea80000300a00 */
[----:B------:R1:W-:Y:S04]  /*1e060*/  STL [R1+0xb48], R0 ;  /* 0x000b480001007387 */ /* 0x0003e80000100800 */
[----:B---3--:R3:W-:Y:S01]  /*1e070*/  STL [R1+0xb54], R20 ;  /* 0x000b541401007387 */ /* 0x0087e20000100800 */
[----:B-1----:R-:W-:-:S03]  /*1e080*/  IMAD.MOV.U32 R0, RZ, RZ, R21 ;  /* 0x000000ffff007224 */ /* 0x002fc600078e0015 */
[----:B---3--:R-:W3:Y:S04]  /*1e090*/  LDL.LU.64 R20, [R1+0x910] ;  /* 0x0009100001147983 */ /* 0x008ee80000300a00 */
[----:B------:R1:W-:Y:S04]  /*1e0a0*/  STL [R1+0xb50], R0 ;  /* 0x000b500001007387 */ /* 0x0003e80000100800 */
[----:B----4-:R4:W-:Y:S01]  /*1e0b0*/  STL [R1+0xb5c], R12 ;  /* 0x000b5c0c01007387 */ /* 0x0109e20000100800 */
[----:B-1----:R-:W-:-:S03]  /*1e0c0*/  IMAD.MOV.U32 R0, RZ, RZ, R13 ;  /* 0x000000ffff007224 */ /* 0x002fc600078e000d */
[----:B----4-:R-:W4:Y:S04]  /*1e0d0*/  LDL.LU.64 R12, [R1+0x148] ;  /* 0x00014800010c7983 */ /* 0x010f280000300a00 */
        /* <DEDUP_REMOVED lines=33> */
[----:B--2---:R2:W-:Y:S01]  /*1e2f0*/  STL [R1+0xba4], R246 ;  /* 0x000ba4f601007387 */ /* 0x0045e20000100800 */
[----:B-1----:R-:W-:-:S03]  /*1e300*/  IMAD.MOV.U32 R0, RZ, RZ, R247 ;  /* 0x000000ffff007224 */ /* 0x002fc600078e00f7 */
[----:B--2---:R-:W2:Y:S04]  /*1e310*/  LDL.LU.64 R246, [R1+0xc00] ;  /* 0x000c000001f67983 */ /* 0x004ea80000300a00 */
[----:B------:R1:W-:Y:S04]  /*1e320*/  STL [R1+0xba0], R0 ;  /* 0x000ba00001007387 */ /* 0x0003e80000100800 */
[----:B---3--:R3:W-:Y:S01]  /*1e330*/  STL [R1+0xbac], R20 ;  /* 0x000bac1401007387 */ /* 0x0087e20000100800 */
[----:B-1----:R-:W-:-:S03]  /*1e340*/  MOV R0, R21 ;  /* 0x0000001500007202 */ /* 0x002fc60000000f00 */
[----:B---3--:R-:W3:Y:S04]  /*1e350*/  LDL.LU.64 R20, [R1+0xc08] ;  /* 0x000c080001147983 */ /* 0x008ee80000300a00 */
[----:B------:R1:W-:Y:S04]  /*1e360*/  STL [R1+0xba8], R0 ;  /* 0x000ba80001007387 */ /* 0x0003e80000100800 */
[----:B----4-:R4:W-:Y:S01]  /*1e370*/  STL [R1+0xbb4], R12 ;  /* 0x000bb40c01007387 */ /* 0x0109e20000100800 */
[----:B-1----:R-:W-:-:S03]  /*1e380*/  IMAD.MOV.U32 R0, RZ, RZ, R13 ;  /* 0x000000ffff007224 */ /* 0x002fc600078e000d */
[----:B----4-:R-:W4:Y:S04]  /*1e390*/  LDL.LU.64 R12, [R1+0xc10] ;  /* 0x000c1000010c7983 */ /* 0x010f280000300a00 */
        /* <DEDUP_REMOVED lines=33> */
[----:B--2---:R2:W-:Y:S01]  /*1e5b0*/  STL [R1+0xbfc], R246 ;  /* 0x000bfcf601007387 */ /* 0x0045e20000100800 */
[----:B-1----:R-:W-:-:S03]  /*1e5c0*/  IMAD.MOV.U32 R0, RZ, RZ, R247 ;  /* 0x000000ffff007224 */ /* 0x002fc600078e00f7 */
[----:B--2---:R-:W2:Y:S04]  /*1e5d0*/  LDL.LU.64 R246, [R1+0xc58] ;  /* 0x000c580001f67983 */ /* 0x004ea80000300a00 */
[----:B------:R1:W-:Y:S04]  /*1e5e0*/  STL [R1+0xbf8], R0 ;  /* 0x000bf80001007387 */ /* 0x0003e80000100800 */
[----:B---3--:R3:W-:Y:S01]  /*1e5f0*/  STL [R1+0xc04], R20 ;  /* 0x000c041401007387 */ /* 0x0087e20000100800 */
[----:B-1----:R-:W-:-:S03]  /*1e600*/  IMAD.MOV.U32 R0, RZ, RZ, R21 ;  /* 0x000000ffff007224 */ /* 0x002fc600078e0015 */
[----:B---3--:R-:W3:Y:S04]  /*1e610*/  LDL.LU.64 R20, [R1+0xc60] ;  /* 0x000c600001147983 */ /* 0x008ee80000300a00 */
[----:B------:R1:W-:Y:S04]  /*1e620*/  STL [R1+0xc00], R0 ;  /* 0x000c000001007387 */ /* 0x0003e80000100800 */
[----:B----4-:R4:W-:Y:S01]  /*1e630*/  STL [R1+0xc0c], R12 ;  /* 0x000c0c0c01007387 */ /* 0x0109e20000100800 */
        /* <DEDUP_REMOVED lines=893> */
[----:B------:R-:W4:Y:S04]  /*21e10*/  LDL.64 R6, [R1+0x1978] ;  /* 0x0019780001067983 */ /* 0x000f280000100a00 */
        /* <DEDUP_REMOVED lines=113> */
[----:B---3--:R-:W-:Y:S04]  /*22530*/  STL [R1+0x13ec], R20 ;  /* 0x0013ec1401007387 */ /* 0x008fe80000100800 */
[----:B------:R-:W3:Y:S01]  /*22540*/  LDL.LU.64 R244, [R1+0x1448] ;  /* 0x0014480001f47983 */ /* 0x000ee20000300a00 */
[----:B-1----:R-:W-:-:S05]  /*22550*/  MOV R0, R21 ;  /* 0x0000001500007202 */ /* 0x002fca0000000f00 */
        /* <DEDUP_REMOVED lines=17> */
[----:B------:R-:W-:Y:S04]  /*22670*/  STL [R1+0x1414], R10 ;  /* 0x0014140a01007387 */ /* 0x000fe80000100800 */
[----:B------:R-:W4:Y:S01]  /*22680*/  LDL.LU.64 R20, [R1+0x1998] ;  /* 0x0019980001147983 */ /* 0x000f220000300a00 */
[----:B-1----:R-:W-:-:S05]  /*22690*/  IMAD.MOV.U32 R0, RZ, RZ, R11 ;  /* 0x000000ffff007224 */ /* 0x002fca00078e000b */
[----:B------:R1:W-:Y:S02]  /*226a0*/  STL [R1+0x1410], R0 ;  /* 0x0014100001007387 */ /* 0x0003e40000100800 */
[----:B-1----:R-:W-:Y:S02]  /*226b0*/  MOV R0, R5 ;  /* 0x0000000500007202 */ /* 0x002fe40000000f00 */
[----:B------:R1:W-:Y:S04]  /*226c0*/  STL [R1+0x141c], R4 ;  /* 0x00141c0401007387 */ /* 0x0003e80000100800 */
[----:B-1----:R-:W4:Y:S04]  /*226d0*/  LDL.LU.64 R4, [R1+0x19a8] ;  /* 0x0019a80001047983 */ /* 0x002f280000300a00 */
[----:B------:R1:W-:Y:S04]  /*226e0*/  STL [R1+0x1418], R0 ;  /* 0x0014180001007387 */ /* 0x0003e80000100800 */
        /* <DEDUP_REMOVED lines=9> */
[----:B------:R-:W4:Y:S01]  /*22780*/  LDL.LU.64 R16, [R1+0x14f0] ;  /* 0x0014f00001107983 */ /* 0x000f220000300a00 */
[----:B-1----:R-:W-:-:S03]  /*22790*/  MOV R0, R19 ;  /* 0x0000001300007202 */ /* 0x002fc60000000f00 */
[----:B--2---:R-:W-:Y:S04]  /*227a0*/  STL [R1+0x143c], R246 ;  /* 0x00143cf601007387 */ /* 0x004fe80000100800 */
[----:B------:R1:W-:Y:S04]  /*227b0*/  STL [R1+0x1430], R0 ;  /* 0x0014300001007387 */ /* 0x0003e80000100800 */
[----:B------:R-:W2:Y:S01]  /*227c0*/  LDL.LU.64 R18, [R1+0x1500] ;  /* 0x0015000001127983 */ /* 0x000ea20000300a00 */
[----:B-1----:R-:W-:-:S03]  /*227d0*/  IMAD.MOV.U32 R0, RZ, RZ, R247 ;  /* 0x000000ffff007224 */ /* 0x002fc600078e00f7 */
[----:B---3--:R-:W-:Y:S04]  /*227e0*/  STL [R1+0x1444], R244 ;  /* 0x001444f401007387 */ /* 0x008fe80000100800 */
[----:B------:R1:W-:Y:S04]  /*227f0*/  STL [R1+0x1438], R0 ;  /* 0x0014380001007387 */ /* 0x0003e80000100800 */
[----:B------:R-:W3:Y:S01]  /*22800*/  LDL.LU.64 R246, [R1+0x1510] ;  /* 0x0015100001f67983 */ /* 0x000ee20000300a00 */
[----:B-1----:R-:W-:-:S03]  /*22810*/  IMAD.MOV.U32 R0, RZ, RZ, R245 ;  /* 0x000000ffff007224 */ /* 0x002fc600078e00f5 */
[----:B----4-:R-:W-:Y:S04]  /*22820*/  STL [R1+0x144c], R12 ;  /* 0x00144c0c01007387 */ /* 0x010fe80000100800 */
[----:B------:R1:W-:Y:S02]  /*22830*/  STL [R1+0x1440], R0 ;  /* 0x0014400001007387 */ /* 0x0003e40000100800 */
[----:B-1----:R-:W-:Y:S02]  /*22840*/  MOV R0, R13 ;  /* 0x0000000d00007202 */ /* 0x002fe40000000f00 */
        /* <DEDUP_REMOVED lines=32> */
[----:B--2---:R-:W-:Y:S04]  /*22a50*/  STL [R1+0x1494], R18 ;  /* 0x0014941201007387 */ /* 0x004fe80000100800 */
[----:B------:R1:W-:Y:S04]  /*22a60*/  STL [R1+0x1488], R0 ;  /* 0x0014880001007387 */ /* 0x0003e80000100800 */
[----:B------:R-:W2:Y:S01]  /*22a70*/  LDL.LU.64 R16, [R1+0x19d0] ;  /* 0x0019d00001107983 */ /* 0x000ea20000300a00 */
[----:B-1----:R-:W-:-:S03]  /*22a80*/  MOV R0, R19 ;  /* 0x0000001300007202 */ /* 0x002fc60000000f00 */
[----:B---3--:R-:W-:Y:S04]  /*22a90*/  STL [R1+0x149c], R246 ;  /* 0x00149cf601007387 */ /* 0x008fe80000100800 */
[----:B------:R1:W-:Y:S04]  /*22aa0*/  STL [R1+0x1490], R0 ;  /* 0x0014900001007387 */ /* 0x0003e80000100800 */
[----:B------:R-:W3:Y:S04]  /*22ab0*/  LDL.LU.64 R18, [R1+0x19d8] ;  /* 0x0019d80001127983 */ /* 0x000ee80000300a00 */
[----:B------:R-:W3:Y:S01]  /*22ac0*/  LDL.LU.64 R244, [R1+0x19e0] ;  /* 0x0019e00001f47983 */ /* 0x000ee20000300a00 */
[----:B-1----:R-:W-:-:S05]  /*22ad0*/  IMAD.MOV.U32 R0, RZ, RZ, R247 ;  /* 0x000000ffff007224 */ /* 0x002fca00078e00f7 */
        /* <DEDUP_REMOVED lines=40> */
[----:B------:R-:W-:Y:S04]  /*22d60*/  STL [R1+0x14f4], R244 ;  /* 0x0014f4f401007387 */ /* 0x000fe80000100800 */
[----:B------:R1:W-:Y:S04]  /*22d70*/  STL [R1+0x14e8], R0 ;  /* 0x0014e80001007387 */ /* 0x0003e80000100800 */
[----:B---3--:R-:W3:Y:S01]  /*22d80*/  LDL.LU.64 R18, [R1+0x1550] ;  /* 0x0015500001127983 */ /* 0x008ee20000300a00 */
[----:B-1----:R-:W-:-:S03]  /*22d90*/  MOV R0, R245 ;  /* 0x000000f500007202 */ /* 0x002fc60000000f00 */
[----:B----4-:R-:W-:Y:S04]  /*22da0*/  STL [R1+0x14fc], R12 ;  /* 0x0014fc0c01007387 */ /* 0x010fe80000100800 */
        /* <DEDUP_REMOVED lines=28> */
[----:B------:R-:W4:Y:S04]  /*22f70*/  LDL.LU.64 R10, [R1+0x1a18] ;  /* 0x001a1800010a7983 */ /* 0x000f280000300a00 */
[----:B------:R1:W-:Y:S04]  /*22f80*/  STL [R1+0x1530], R0 ;  /* 0x0015300001007387 */ /* 0x0003e80000100800 */
[----:B------:R-:W-:Y:S04]  /*22f90*/  STL [R1+0x153c], R22 ;  /* 0x00153c1601007387 */ /* 0x000fe80000100800 */
[----:B------:R-:W4:Y:S01]  /*22fa0*/  LDL.64 R58, [R1+0x1980] ;  /* 0x00198000013a7983 */ /* 0x000f220000100a00 */
[----:B-1----:R-:W-:-:S05]  /*22fb0*/  MOV R0, R23 ;  /* 0x0000001700007202 */ /* 0x002fca0000000f00 */
[----:B------:R1:W-:Y:S04]  /*22fc0*/  STL [R1+0x1538], R0 ;  /* 0x0015380001007387 */ /* 0x0003e80000100800 */
[----:B--2---:R-:W-:Y:S04]  /*22fd0*/  STL [R1+0x1544], R16 ;  /* 0x0015441001007387 */ /* 0x004fe80000100800 */
[----:B------:R-:W2:Y:S01]  /*22fe0*/  LDL.64 R52, [R1+0x1990] ;  /* 0x0019900001347983 */ /* 0x000ea20000100a00 */
[----:B-1----:R-:W-:-:S03]  /*22ff0*/  IMAD.MOV.U32 R0, RZ, RZ, R17 ;  /* 0x000000ffff007224 */ /* 0x002fc600078e0011 */
[----:B------:R-:W2:Y:S04]  /*23000*/  LDL.LU.64 R54, [R1+0x19a0] ;  /* 0x0019a00001367983 */ /* 0x000ea80000300a00 */
[----:B------:R1:W-:Y:S04]  /*23010*/  STL [R1+0x1540], R0 ;  /* 0x0015400001007387 */ /* 0x0003e80000100800 */
[----:B---3--:R-:W-:Y:S04]  /*23020*/  STL [R1+0x154c], R18 ;  /* 0x00154c1201007387 */ /* 0x008fe80000100800 */
[----:B------:R-:W3:Y:S01]  /*23030*/  LDL.LU.64 R244, [R1+0x19b0] ;  /* 0x0019b00001f47983 */ /* 0x000ee20000300a00 */
[----:B-1----:R-:W-:-:S03]  /*23040*/  IMAD.MOV.U32 R0, RZ, RZ, R19 ;  /* 0x000000ffff007224 */ /* 0x002fc600078e0013 */
[----:B------:R-:W3:Y:S04]  /*23050*/  LDL.LU.64 R246, [R1+0x15a8] ;  /* 0x0015a80001f67983 */ /* 0x000ee80000300a00 */
[----:B------:R1:W-:Y:S04]  /*23060*/  STL [R1+0x1548], R0 ;  /* 0x0015480001007387 */ /* 0x0003e80000100800 */
[----:B----4-:R-:W-:Y:S04]  /*23070*/  STL [R1+0x1554], R12 ;  /* 0x0015540c01007387 */ /* 0x010fe80000100800 */
[----:B------:R-:W4:Y:S01]  /*23080*/  LDL.LU.64 R20, [R1+0x15b0] ;  /* 0x0015b00001147983 */ /* 0x000f220000300a00 */
[----:B-1----:R-:W-:-:S03]  /*23090*/  MOV R0, R13 ;  /* 0x0000000d00007202 */ /* 0x002fc60000000f00 */
        /* <DEDUP_REMOVED lines=12> */
[----:B------:R1:W-:Y:S02]  /*23160*/  STL [R1+0x156c], R6 ;  /* 0x00156c0601007387 */ /* 0x0003e40000100800 */
[----:B-1----:R-:W-:-:S02]  /*23170*/  MOV R0, R7 ;  /* 0x0000000700007202 */ /* 0x002fc40000000f00 */
[----:B------:R-:W4:Y:S04]  /*23180*/  LDL.LU.64 R8, [R1+0x1a60] ;  /* 0x001a600001087983 */ /* 0x000f280000300a00 */
        /* <DEDUP_REMOVED lines=10> */
[----:B------:R-:W-:Y:S01]  /*23230*/  STL [R1+0x1584], R58 ;  /* 0x0015843a01007387 */ /* 0x000fe20000100800 */
[----:B-1----:R-:W-:-:S03]  /*23240*/  MOV R0, R59 ;  /* 0x0000003b00007202 */ /* 0x002fc60000000f00 */
[----:B------:R-:W1:Y:S04]  /*23250*/  S2R R2, SR_TID.X ;  /* 0x0000000000027919 */ /* 0x000e680000002100 */
[----:B--2---:R-:W-:Y:S04]  /*23260*/  STL [R1+0x158c], R52 ;  /* 0x00158c3401007387 */ /* 0x004fe80000100800 */
[----:B------:R2:W-:Y:S04]  /*23270*/  STL [R1+0x1580], R0 ;  /* 0x0015800001007387 */ /* 0x0005e80000100800 */
[----:B------:R-:W-:Y:S01]  /*23280*/  STL [R1+0x1594], R54 ;  /* 0x0015943601007387 */ /* 0x000fe20000100800 */
[----:B--2---:R-:W-:-:S05]  /*23290*/  IMAD.MOV.U32 R0, RZ, RZ, R53 ;  /* 0x000000ffff007224 */ /* 0x004fca00078e0035 */
[----:B------:R2:W-:Y:S04]  /*232a0*/  STL [R1+0x1588], R0 ;  /* 0x0015880001007387 */ /* 0x0005e80000100800 */
[----:B---3--:R-:W-:Y:S01]  /*232b0*/  STL [R1+0x159c], R244 ;  /* 0x00159cf401007387 */ /* 0x008fe20000100800 */
[----:B--2---:R-:W-:-:S05]  /*232c0*/  IMAD.MOV.U32 R0, RZ, RZ, R55 ;  /* 0x000000ffff007224 */ /* 0x004fca00078e0037 */
[----:B------:R2:W-:Y:S04]  /*232d0*/  STL [R1+0x1590], R0 ;  /* 0x0015900001007387 */ /* 0x0005e80000100800 */
[----:B------:R-:W-:Y:S01]  /*232e0*/  STL [R1+0x15a4], R246 ;  /* 0x0015a4f601007387 */ /* 0x000fe20000100800 */
[----:B--2---:R-:W-:-:S05]  /*232f0*/  MOV R0, R245 ;  /* 0x000000f500007202 */ /* 0x004fca0000000f00 */
[----:B------:R2:W-:Y:S02]  /*23300*/  STL [R1+0x1598], R0 ;  /* 0x0015980001007387 */ /* 0x0005e40000100800 */
[----:B--2---:R-:W-:Y:S02]  /*23310*/  IMAD.MOV.U32 R0, RZ, RZ, R247 ;  /* 0x000000ffff007224 */ /* 0x004fe400078e00f7 */
[----:B----4-:R-:W-:Y:S04]  /*23320*/  STL [R1+0x15ac], R20 ;  /* 0x0015ac1401007387 */ /* 0x010fe80000100800 */
[----:B------:R2:W-:Y:S04]  /*23330*/  STL [R1+0x15a0], R0 ;  /* 0x0015a00001007387 */ /* 0x0005e80000100800 */
[----:B------:R-:W-:Y:S01]  /*23340*/  STL [R1+0x15b4], R22 ;  /* 0x0015b41601007387 */ /* 0x000fe20000100800 */
[----:B--2---:R-:W-:-:S05]  /*23350*/  IMAD.MOV.U32 R0, RZ, RZ, R21 ;  /* 0x000000ffff007224 */ /* 0x004fca00078e0015 */
[----:B------:R2:W-:Y:S04]  /*23360*/  STL [R1+0x15a8], R0 ;  /* 0x0015a80001007387 */ /* 0x0005e80000100800 */
[----:B------:R-:W-:Y:S01]  /*23370*/  STL [R1+0x15bc], R16 ;  /* 0x0015bc1001007387 */ /* 0x000fe20000100800 */
[----:B--2---:R-:W-:-:S05]  /*23380*/  MOV R0, R23 ;  /* 0x0000001700007202 */ /* 0x004fca0000000f00 */
[----:B------:R2:W-:Y:S04]  /*23390*/  STL [R1+0x15b0], R0 ;  /* 0x0015b00001007387 */ /* 0x0005e80000100800 */
[----:B------:R-:W-:Y:S01]  /*233a0*/  STL [R1+0x15c4], R18 ;  /* 0x0015c41201007387 */ /* 0x000fe20000100800 */
[----:B--2---:R-:W-:-:S05]  /*233b0*/  IMAD.MOV.U32 R0, RZ, RZ, R17 ;  /* 0x000000ffff007224 */ /* 0x004fca00078e0011 */
        /* <DEDUP_REMOVED lines=10> */
[----:B------:R3:W-:Y:S01]  /*23460*/  STL [R1+0x15e4], R6 ;  /* 0x0015e40601007387 */ /* 0x0007e20000100800 */
[----:B--2---:R-:W-:Y:S02]  /*23470*/  IMAD.MOV.U32 R0, RZ, RZ, R9 ;  /* 0x000000ffff007224 */ /* 0x004fe400078e0009 */
[----:B---3--:R-:W-:-:S03]  /*23480*/  IMAD.MOV.U32 R6, RZ, RZ, R7 ;  /* 0x000000ffff067224 */ /* 0x008fc600078e0007 */
[----:B------:R2:W-:Y:S04]  /*23490*/  STL [R1+0x15d8], R0 ;  /* 0x0015d80001007387 */ /* 0x0005e80000100800 */
[----:B------:R-:W-:Y:S04]  /*234a0*/  STL [R1+0x15e0], R6 ;  /* 0x0015e00601007387 */ /* 0x000fe80000100800 */
[----:B------:R3:W-:Y:S01]  /*234b0*/  STL [R1+0x15ec], R4 ;  /* 0x0015ec0401007387 */ /* 0x0007e20000100800 */
[----:B--2---:R-:W-:-:S04]  /*234c0*/  MOV R0, 0x3f ;  /* 0x0000003f00007802 */ /* 0x004fc80000000f00 */
[----:B------:R-:W-:Y:S01]  /*234d0*/  IADD3 R7, R0, c[0x0][0x180], RZ ;  /* 0x0000600000077a10 */ /* 0x000fe20007ffe0ff */
[----:B---3--:R-:W-:Y:S01]  /*234e0*/  IMAD.MOV.U32 R4, RZ, RZ, R5 ;  /* 0x000000ffff047224 */ /* 0x008fe200078e0005 */
[C---:B-1----:R-:W-:Y:S01]  /*234f0*/  LOP3.LUT R6, R2.reuse, 0x3, RZ, 0xc0, !PT ;  /* 0x0000000302067812 */ /* 0x042fe200078ec0ff */
[----:B------:R-:W-:Y:S01]  /*23500*/  IMAD.MOV.U32 R8, RZ, RZ, R11 ;  /* 0x000000ffff087224 */ /* 0x000fe200078e000b */
[----:B------:R-:W-:Y:S02]  /*23510*/  LOP3.LUT R5, R2, 0x1c, RZ, 0xc0, !PT ;  /* 0x0000001c02057812 */ /* 0x000fe400078ec0ff */
[----:B------:R1:W-:Y:S03]  /*23520*/  STL [R1+0x15e8], R4 ;  /* 0x0015e80401007387 */ /* 0x0003e60000100800 */
[----:B------:R-:W-:Y:S01]  /*23530*/  IMAD R25, R6, 0x220, R5 ;  /* 0x0000022006197824 */ /* 0x000fe200078e0205 */
[----:B------:R-:W-:Y:S01]  /*23540*/  STL [R1+0x15f4], R10 ;  /* 0x0015f40a01007387 */ /* 0x000fe20000100800 */
[----:B-1----:R-:W-:-:S03]  /*23550*/  SHF.R.S32.HI R4, RZ, 0x1f, R7 ;  /* 0x0000001fff047819 */ /* 0x002fc60000011407 */
[----:B------:R1:W-:Y:S01]  /*23560*/  STL [R1+0x15f0], R8 ;  /* 0x0015f00801007387 */ /* 0x0003e20000100800 */
[----:B------:R-:W-:-:S03]  /*23570*/  LEA.HI R4, R4, R7, RZ, 0x6 ;  /* 0x0000000704047211 */ /* 0x000fc600078f30ff */
[----:B------:R-:W2:Y:S04]  /*23580*/  LDL.LU.64 R6, [R1+0x1b08] ;  /* 0x001b080001067983 */ /* 0x000ea80000300a00 */
[----:B-1----:R-:W3:Y:S04]  /*23590*/  LDL.LU.64 R8, [R1+0x1ae0] ;  /* 0x001ae00001087983 */ /* 0x002ee80000300a00 */
[----:B--2---:R1:W-:Y:S04]  /*235a0*/  STL.64 [R1+0x980], R6 ;  /* 0x0009800601007387 */ /* 0x0043e80000100a00 */
[----:B-1----:R-:W2:Y:S04]  /*235b0*/  LDL.LU.64 R6, [R1+0x1ad8] ;  /* 0x001ad80001067983 */ /* 0x002ea80000300a00 */
[----:B---3--:R1:W-:Y:S04]  /*235c0*/  STL.64 [R1+0xa20], R8 ;  /* 0x000a200801007387 */ /* 0x0083e80000100a00 */
        /* <DEDUP_REMOVED lines=46> */
[----:B-1----:R-:W2:Y:S01]  /*238b0*/  LDL.LU.64 R6, [R1+0x1a78] ;  /* 0x001a780001067983 */ /* 0x002ea20000300a00 */
[----:B------:R-:W-:-:S02]  /*238c0*/  LOP3.LUT R0, R2, 0x7, RZ, 0xc0, !PT ;  /* 0x0000000702007812 */ /* 0x000fc400078ec0ff */
[----:B------:R-:W-:-:S03]  /*238d0*/  SHF.L.U32 R2, R2, 0x1, RZ ;  /* 0x0000000102027819 */ /* 0x000fc600000006ff */
[----:B------:R-:W-:-:S05]  /*238e0*/  IMAD R0, R0, 0x110, RZ ;  /* 0x0000011000007824 */ /* 0x000fca00078e02ff */
[----:B------:R-:W-:Y:S02]  /*238f0*/  LOP3.LUT R24, R0, 0x30, R2, 0x78, !PT ;  /* 0x0000003000187812 */ /* 0x000fe400078e7802 */
[----:B------:R-:W-:Y:S01]  /*23900*/  SHF.R.S32.HI R2, RZ, 0x1f, R3 ;  /* 0x0000001fff027819 */ /* 0x000fe20000011403 */
[----:B------:R-:W-:Y:S01]  /*23910*/  IMAD.MOV.U32 R5, RZ, RZ, 0x1 ;  /* 0x00000001ff057424 */ /* 0x000fe200078e00ff */
[----:B---3--:R-:W-:Y:S02]  /*23920*/  STL.64 [R1+0x990], R8 ;  /* 0x0009900801007387 */ /* 0x008fe40000100a00 */
[----:B------:R-:W-:Y:S02]  /*23930*/  SHF.L.U64.HI R2, R3, 0x2, R2 ;  /* 0x0000000203027819 */ /* 0x000fe40000010202 */
[----:B------:R-:W-:Y:S01]  /*23940*/  MOV R3, 0xffffffff ;  /* 0xffffffff00037802 */ /* 0x000fe20000000f00 */
[----:B--2---:R-:W-:Y:S04]  /*23950*/  STL.64 [R1+0x988], R6 ;  /* 0x0009880601007387 */ /* 0x004fe80000100a00 */
[----:B------:R-:W-:Y:S04]  /*23960*/  STL [R1+0xa40], RZ ;  /* 0x000a40ff01007387 */ /* 0x000fe80000100800 */
[----:B------:R-:W-:Y:S04]  /*23970*/  STL [R1+0x940], R5 ;  /* 0x0009400501007387 */ /* 0x000fe80000100800 */
[----:B------:R-:W-:Y:S04]  /*23980*/  STL [R1+0x3c0], RZ ;  /* 0x0003c0ff01007387 */ /* 0x000fe80000100800 */
[----:B------:R1:W-:Y:S04]  /*23990*/  STL [R1+0x94c], R3 ;  /* 0x00094c0301007387 */ /* 0x0003e80000100800 */
        /* <DEDUP_REMOVED lines=127> */
[----:B------:R2:W-:Y:S04]  /*24190*/  STL [R1], RZ ;  /* 0x000000ff01007387 */ /* 0x0005e80000100800 */
        /* <DEDUP_REMOVED lines=222> */
[----:B------:R2:W-:Y:S01]  /*24f80*/  STL [R1+0xbc], RZ ;  /* 0x0000bcff01007387 */ /* 0x0005e20000100800 */
[----:B-1----:R-:W-:-:S02]  /*24f90*/  SHF.R.S32.HI R3, RZ, 0x6, R4 ;  /* 0x00000006ff037819 */ /* 0x002fc40000011404 */
[----:B------:R-:W-:Y:S02]  /*24fa0*/  SHF.R.S32.HI R0, RZ, 0x1f, R252 ;  /* 0x0000001fff007819 */ /* 0x000fe400000114fc */
[C---:B------:R-:W-:Y:S02]  /*24fb0*/  LOP3.LUT R28, R25.reuse, 0x20, RZ, 0x3c, !PT ;  /* 0x00000020191c7812 */ /* 0x040fe400078e3cff */
[C---:B------:R-:W-:Y:S02]  /*24fc0*/  LOP3.LUT R27, R25.reuse, 0x40, RZ, 0x3c, !PT ;  /* 0x00000040191b7812 */ /* 0x040fe400078e3cff */
[----:B------:R-:W-:Y:S01]  /*24fd0*/  LOP3.LUT R26, R25, 0x60, RZ, 0x3c, !PT ;  /* 0x00000060191a7812 */ /* 0x000fe200078e3cff */
[----:B------:R-:W-:Y:S01]  /*24fe0*/  CS2R R124, SRZ ;  /* 0x00000000007c7805 */ /* 0x000fe2000001ff00 */
[----:B------:R-:W-:Y:S01]  /*24ff0*/  IADD3 R25, R3, -0x2, RZ ;  /* 0xfffffffe03197810 */ /* 0x000fe20007ffe0ff */
[----:B------:R-:W-:Y:S01]  /*25000*/  CS2R R126, SRZ ;  /* 0x00000000007e7805 */ /* 0x000fe2000001ff00 */
[----:B------:R-:W-:Y:S01]  /*25010*/  SHF.L.U64.HI R0, R252, 0x2, R0 ;  /* 0x00000002fc007819 */ /* 0x000fe20000010200 */
        /* <DEDUP_REMOVED lines=78> */
[----:B--2---:R-:W-:-:S06]  /*25500*/  LOP3.LUT R3, R24, 0x40, RZ, 0x3c, !PT ;  /* 0x0000004018037812 */ /* 0x004fcc00078e3cff */
.L_x_1:
[----:B------:R-:W2:Y:S01]  /*25510*/  LDL.LU R3, [R1+0x94c] ;  /* 0x00094c0001037983 */ /* 0x000ea20000300800 */
[----:B------:R-:W-:-:S04]  /*25520*/  DEPBAR.LE SB0, 0x2 ;  /* 0x000080800000791a */ /* 0x000fc80000000000 */
[----:B------:R-:W1:Y:S04]  /*25530*/  S2R R24, SR_TID.X ;  /* 0x0000000000187919 */ /* 0x000e680000002100 */
[----:B------:R-:W-:Y:S04]  /*25540*/  STL.64 [R1+0x2aa0], R14 ;  /* 0x002aa00e01007387 */ /* 0x000fe80000100a00 */
[----:B------:R-:W-:Y:S04]  /*25550*/  STL.64 [R1+0x2a98], R12 ;  /* 0x002a980c01007387 */ /* 0x000fe80000100a00 */
[----:B------:R-:W-:Y:S04]  /*25560*/  STL.64 [R1+0x2a90], R10 ;  /* 0x002a900a01007387 */ /* 0x000fe80000100a00 */
[----:B------:R-:W-:Y:S04]  /*25570*/  STL.64 [R1+0x2a88], R8 ;  /* 0x002a880801007387 */ /* 0x000fe80000100a00 */
[----:B------:R-:W-:Y:S01]  /*25580*/  STL.64 [R1+0x2a80], R6 ;  /* 0x002a800601007387 */ /* 0x000fe20000100a00 */
[----:B-1----:R-:W-:-:S03]  /*25590*/  LOP3.LUT R26, R24, 0x1c, RZ, 0xc0, !PT ;  /* 0x0000001c181a7812 */ /* 0x002fc600078ec0ff */
[----:B------:R-:W-:Y:S01]  /*255a0*/  STL.64 [R1+0x2a78], R4 ;  /* 0x002a780401007387 */ /* 0x000fe20000100a00 */
[C---:B------:R-:W-:Y:S02]  /*255b0*/  LOP3.LUT R25, R24.reuse, 0x3, RZ, 0xc0, !PT ;  /* 0x0000000318197812 */ /* 0x040fe400078ec0ff */
[C---:B------:R-:W-:Y:S01]  /*255c0*/  LOP3.LUT R27, R24.reuse, 0x1c, RZ, 0xc0, !PT ;  /* 0x0000001c181b7812 */ /* 0x040fe200078ec0ff */
[----:B------:R1:W-:Y:S01]  /*255d0*/  STL [R1+0x1da4], R0 ;  /* 0x001da40001007387 */ /* 0x0003e20000100800 */
[----:B------:R-:W-:Y:S01]  /*255e0*/  LOP3.LUT R24, R24, 0x3, RZ, 0xc0, !PT ;  /* 0x0000000318187812 */ /* 0x000fe200078ec0ff */
[----:B------:R-:W-:Y:S02]  /*255f0*/  IMAD R25, R25, 0x220, R26 ;  /* 0x0000022019197824 */ /* 0x000fe400078e021a */
[----:B------:R-:W-:Y:S02]  /*25600*/  STL [R1+0x1da0], R2 ;  /* 0x001da00201007387 */ /* 0x000fe40000100800 */
[----:B------:R-:W-:Y:S01]  /*25610*/  IMAD R24, R24, 0x220, R27 ;  /* 0x0000022018187824 */ /* 0x000fe200078e021b */
[----:B------:R-:W-:Y:S01]  /*25620*/  LOP3.LUT R25, R25, 0x20, RZ, 0x3c, !PT ;  /* 0x0000002019197812 */ /* 0x000fe200078e3cff */
[----:B------:R-:W3:Y:S02]  /*25630*/  S2R R29, SR_TID.X ;  /* 0x00000000001d7919 */ /* 0x000ee40000002100 */
[----:B---3--:R-:W-:-:S02]  /*25640*/  LOP3.LUT R26, R29, 0x1c, RZ, 0xc0, !PT ;  /* 0x0000001c1d1a7812 */ /* 0x008fc400078ec0ff */
[C---:B------:R-:W-:Y:S02]  /*25650*/  LOP3.LUT R28, R29.reuse, 0x1c, RZ, 0xc0, !PT ;  /* 0x0000001c1d1c7812 */ /* 0x040fe400078ec0ff */
[C---:B------:R-:W-:Y:S02]  /*25660*/  LOP3.LUT R27, R29.reuse, 0x3, RZ, 0xc0, !PT ;  /* 0x000000031d1b7812 */ /* 0x040fe400078ec0ff */
[----:B------:R-:W-:-:S03]  /*25670*/  SHF.L.U32 R30, R29, 0x1, RZ ;  /* 0x000000011d1e7819 */ /* 0x000fc600000006ff */
[----:B------:R-:W-:-:S05]  /*25680*/  IMAD R27, R27, 0x220, R28 ;  /* 0x000002201b1b7824 */ /* 0x000fca00078e021c */
[----:B------:R-:W-:Y:S01]  /*25690*/  LOP3.LUT R27, R27, 0x40, RZ, 0x3c, !PT ;  /* 0x000000401b1b7812 */ /* 0x000fe200078e3cff */
[----:B------:R-:W-:Y:S01]  /*256a0*/  BAR.SYNC.DEFER_BLOCKING 0x0 ;  /* 0x0000000000007b1d */ /* 0x000fe20000010000 */
[----:B--2---:R-:W-:-:S04]  /*256b0*/  IADD3 R3, R3, 0x1, RZ ;  /* 0x0000000103037810 */ /* 0x004fc80007ffe0ff */
[----:B------:R-:W-:-:S04]  /*256c0*/  ISETP.GT.AND P0, PT, R3, 0x1, PT ;  /* 0x000000010300780c */ /* 0x000fc80003f04270 */
[----:B-1----:R-:W-:-:S05]  /*256d0*/  SEL R0, R3, RZ, !P0 ;  /* 0x000000ff03007207 */ /* 0x002fca0004000000 */
[C---:B------:R-:W-:Y:S01]  /*256e0*/  IMAD R24, R0.reuse, 0x8000, R24 ;  /* 0x0000800000187824 */ /* 0x040fe200078e0218 */
[----:B------:R1:W-:Y:S01]  /*256f0*/  STL [R1+0x94c], R0 ;  /* 0x00094c0001007387 */ /* 0x0003e20000100800 */
[C---:B------:R-:W-:Y:S01]  /*25700*/  IMAD R3, R0.reuse, 0x8000, R25 ;  /* 0x0000800000037824 */ /* 0x040fe200078e0219 */
[C---:B------:R-:W-:Y:S01]  /*25710*/  LOP3.LUT R25, R29.reuse, 0x3, RZ, 0xc0, !PT ;  /* 0x000000031d197812 */ /* 0x040fe200078ec0ff */
[----:B------:R-:W-:Y:S01]  /*25720*/  IMAD R252, R0, 0x8000, R27 ;  /* 0x0000800000fc7824 */ /* 0x000fe200078e021b */
[----:B------:R-:W-:Y:S01]  /*25730*/  STL [R1+0x934], R24 ;  /* 0x0009341801007387 */ /* 0x000fe20000100800 */
[----:B------:R-:W-:Y:S02]  /*25740*/  LOP3.LUT R29, R29, 0x7, RZ, 0xc0, !PT ;  /* 0x000000071d1d7812 */ /* 0x000fe400078ec0ff */
[----:B------:R-:W-:Y:S01]  /*25750*/  IMAD R25, R25, 0x220, R26 ;  /* 0x0000022019197824 */ /* 0x000fe200078e021a */
[----:B------:R-:W2:Y:S02]  /*25760*/  LDL.LU.64 R88, [R1+0x3c0] ;  /* 0x0003c00001587983 */ /* 0x000ea40000300a00 */
[----:B------:R-:W-:-:S02]  /*25770*/  IMAD R29, R29, 0x110, RZ ;  /* 0x000001101d1d7824 */ /* 0x000fc400078e02ff */
[----:B------:R-:W2:Y:S01]  /*25780*/  LDL.LU.64 R90, [R1+0x3c8] ;  /* 0x0003c800015a7983 */ /* 0x000ea20000300a00 */
[----:B------:R-:W-:Y:S02]  /*25790*/  LOP3.LUT R25, R25, 0x60, RZ, 0x3c, !PT ;  /* 0x0000006019197812 */ /* 0x000fe400078e3cff */
[----:B------:R-:W-:Y:S01]  /*257a0*/  LOP3.LUT R29, R29, 0x30, R30, 0x78, !PT ;  /* 0x000000301d1d7812 */ /* 0x000fe200078e781e */
[----:B------:R-:W3:Y:S04]  /*257b0*/  LDL.LU.64 R48, [R1+0x3b0] ;  /* 0x0003b00001307983 */ /* 0x000ee80000300a00 */
[----:B------:R-:W3:Y:S01]  /*257c0*/  LDL.LU.64 R50, [R1+0x3b8] ;  /* 0x0003b80001327983 */ /* 0x000ee20000300a00 */
[C---:B------:R-:W-:Y:S01]  /*257d0*/  IMAD R104, R0.reuse, 0x8000, R29 ;  /* 0x0000800000687824 */ /* 0x040fe200078e021d */
[----:B-1----:R-:W-:-:S02]  /*257e0*/  LEA R0, R0, R25, 0xf ;  /* 0x0000001900007211 */ /* 0x002fc400078e78ff */
[----:B------:R-:W3:Y:S04]  /*257f0*/  LDL.LU.64 R8, [R1] ;  /* 0x0000000001087983 */ /* 0x000ee80000300a00 */
[----:B------:R-:W3:Y:S04]  /*25800*/  LDL.LU.64 R10, [R1+0x8] ;  /* 0x00000800010a7983 */ /* 0x000ee80000300a00 */
[----:B------:R-:W-:Y:S04]  /*25810*/  STL [R1+0x93c], R104 ;  /* 0x00093c6801007387 */ /* 0x000fe80000100800 */
[----:B------:R-:W-:Y:S04]  /*25820*/  STL [R1+0x930], R0 ;  /* 0x0009300001007387 */ /* 0x000fe80000100800 */
[----:B------:R-:W3:Y:S04]  /*25830*/  LDL.LU.64 R4, [R1+0x440] ;  /* 0x0004400001047983 */ /* 0x000ee80000300a00 */
[----:B------:R-:W3:Y:S04]  /*25840*/  LDL.LU.64 R6, [R1+0x448] ;  /* 0x0004480001067983 */ /* 0x000ee80000300a00 */
[----:B------:R-:W-:Y:S04]  /*25850*/  LDS R248, [R24] ;  /* 0x0000000018f87984 */ /* 0x000fe80000000800 */
[----:B------:R-:W-:Y:S04]  /*25860*/  LDS R250, [R24+0x800] ;  /* 0x0008000018fa7984 */ /* 0x000fe80000000800 */
[----:B------:R-:W-:Y:S04]  /*25870*/  LDS R144, [R24+0x80] ;  /* 0x0000800018907984 */ /* 0x000fe80000000800 */
[----:B------:R-:W-:Y:S04]  /*25880*/  LDS R146, [R24+0x880] ;  /* 0x0008800018927984 */ /* 0x000fe80000000800 */
[----:B------:R-:W-:Y:S04]  /*25890*/  LDS R192, [R24+0x100] ;  /* 0x0001000018c07984 */ /* 0x000fe80000000800 */
[----:B------:R-:W-:Y:S04]  /*258a0*/  LDS R194, [R24+0x900] ;  /* 0x0009000018c27984 */ /* 0x000fe80000000800 */
[----:B------:R-:W-:Y:S04]  /*258b0*/  LDS R240, [R24+0x180] ;  /* 0x0001800018f07984 */ /* 0x000fe80000000800 */
[----:B------:R-:W-:Y:S04]  /*258c0*/  LDS R242, [R24+0x980] ;  /* 0x0009800018f27984 */ /* 0x000fe80000000800 */
[----:B------:R-:W-:Y:S04]  /*258d0*/  LDS R249, [R3] ;  /* 0x0000000003f97984 */ /* 0x000fe80000000800 */
[----:B------:R-:W-:Y:S04]  /*258e0*/  LDS R251, [R3+0x800] ;  /* 0x0008000003fb7984 */ /* 0x000fe80000000800 */
[----:B------:R-:W1:Y:S04]  /*258f0*/  LDSM.16.M88.4 R24, [R104+0x10000] ;  /* 0x010000006818783b */ /* 0x000e680000000200 */
[----:B------:R-:W-:Y:S04]  /*25900*/  LDS R100, [R252] ;  /* 0x00000000fc647984 */ /* 0x000fe80000000800 */
[----:B------:R-:W-:Y:S04]  /*25910*/  LDS R102, [R252+0x800] ;  /* 0x00080000fc667984 */ /* 0x000fe80000000800 */
[----:B------:R-:W-:Y:S04]  /*25920*/  LDS R101, [R0] ;  /* 0x0000000000657984 */ /* 0x000fe80000000800 */
[----:B------:R-:W-:Y:S04]  /*25930*/  LDS R103, [R0+0x800] ;  /* 0x0008000000677984 */ /* 0x000fe80000000800 */
[----:B------:R-:W-:Y:S04]  /*25940*/  LDS R145, [R3+0x80] ;  /* 0x0000800003917984 */ /* 0x000fe80000000800 */
[----:B------:R-:W-:Y:S04]  /*25950*/  LDS R147, [R3+0x880] ;  /* 0x0008800003937984 */ /* 0x000fe80000000800 */
[----:B------:R-:W1:Y:S04]  /*25960*/  LDSM.16.M88.4 R32, [R104+0x10800] ;  /* 0x010800006820783b */ /* 0x000e680000000200 */
[----:B------:R-:W1:Y:S04]  /*25970*/  LDSM.16.M88.4 R36, [R104+0x11000] ;  /* 0x011000006824783b */ /* 0x000e680000000200 */
[----:B------:R-:W1:Y:S04]  /*25980*/  LDSM.16.M88.4 R40, [R104+0x11800] ;  /* 0x011800006828783b */ /* 0x000e680000000200 */
[----:B------:R-:W-:Y:S04]  /*25990*/  LDS R148, [R252+0x80] ;  /* 0x00008000fc947984 */ /* 0x000fe80000000800 */
[----:B------:R-:W-:Y:S04]  /*259a0*/  LDS R150, [R252+0x880] ;  /* 0x00088000fc967984 */ /* 0x000fe80000000800 */
[----:B------:R-:W-:Y:S04]  /*259b0*/  LDS R149, [R0+0x80] ;  /* 0x0000800000957984 */ /* 0x000fe80000000800 */
[----:B------:R-:W1:Y:S04]  /*259c0*/  LDS R151, [R0+0x880] ;  /* 0x0008800000977984 */ /* 0x000e680000000800 */
[----:B------:R-:W-:Y:S04]  /*259d0*/  LDS R193, [R3+0x100] ;  /* 0x0001000003c17984 */ /* 0x000fe80000000800 */
[----:B------:R-:W1:Y:S04]  /*259e0*/  LDS R195, [R3+0x900] ;  /* 0x0009000003c37984 */ /* 0x000e680000000800 */
[----:B------:R-:W-:Y:S04]  /*259f0*/  LDS R200, [R252+0x100] ;  /* 0x00010000fcc87984 */ /* 0x000fe80000000800 */
[----:B------:R-:W-:Y:S04]  /*25a00*/  LDS R202, [R252+0x900] ;  /* 0x00090000fcca7984 */ /* 0x000fe80000000800 */
[----:B------:R-:W-:Y:S04]  /*25a10*/  LDS R201, [R0+0x100] ;  /* 0x0001000000c97984 */ /* 0x000fe80000000800 */
[----:B------:R-:W2:Y:S04]  /*25a20*/  LDS R203, [R0+0x900] ;  /* 0x0009000000cb7984 */ /* 0x000ea80000000800 */
[----:B------:R-:W4:Y:S04]  /*25a30*/  LDL.LU.64 R44, [R1+0x420] ;  /* 0x00042000012c7983 */ /* 0x000f280000300a00 */
[----:B------:R-:W4:Y:S04]  /*25a40*/  LDL.LU.64 R46, [R1+0x428] ;  /* 0x00042800012e7983 */ /* 0x000f280000300a00 */
[----:B------:R-:W4:Y:S04]  /*25a50*/  LDL.LU.64 R12, [R1+0x10] ;  /* 0x00001000010c7983 */ /* 0x000f280000300a00 */
[----:B------:R-:W4:Y:S04]  /*25a60*/  LDL.LU.64 R14, [R1+0x18] ;  /* 0x00001800010e7983 */ /* 0x000f280000300a00 */
[----:B------:R-:W-:Y:S04]  /*25a70*/  LDS R241, [R3+0x180] ;  /* 0x0001800003f17984 */ /* 0x000fe80000000800 */
[----:B------:R-:W2:Y:S04]  /*25a80*/  LDS R243, [R3+0x980] ;  /* 0x0009800003f37984 */ /* 0x000ea80000000800 */
[----:B------:R-:W-:Y:S04]  /*25a90*/  STL [R1+0x2918], R252 ;  /* 0x002918fc01007387 */ /* 0x000fe80000100800 */
[----:B-1----:R-:W-:Y:S04]  /*25aa0*/  STL [R1+0x29f8], R26 ;  /* 0x0029f81a01007387 */ /* 0x002fe80000100800 */
[----:B------:R-:W-:Y:S04]  /*25ab0*/  LDS R28, [R252+0x180] ;  /* 0x00018000fc1c7984 */ /* 0x000fe80000000800 */
[----:B------:R-:W-:Y:S04]  /*25ac0*/  LDS R30, [R252+0x980] ;  /* 0x00098000fc1e7984 */ /* 0x000fe80000000800 */
[----:B------:R-:W-:Y:S04]  /*25ad0*/  STL [R1+0x29f4], R27 ;  /* 0x0029f41b01007387 */ /* 0x000fe80000100800 */
[----:B------:R-:W-:Y:S04]  /*25ae0*/  LDS R29, [R0+0x180] ;  /* 0x00018000001d7984 */ /* 0x000fe80000000800 */
[----:B------:R-:W1:Y:S04]  /*25af0*/  LDS R31, [R0+0x980] ;  /* 0x00098000001f7984 */ /* 0x000e680000000800 */
[----:B------:R-:W-:Y:S04]  /*25b00*/  STL [R1+0x291c], R0 ;  /* 0x00291c0001007387 */ /* 0x000fe80000100800 */
[----:B------:R-:W-:Y:S04]  /*25b10*/  STL [R1+0x29f0], R34 ;  /* 0x0029f02201007387 */ /* 0x000fe80000100800 */
[----:B------:R-:W-:Y:S04]  /*25b20*/  STL [R1+0x29ec], R35 ;  /* 0x0029ec2301007387 */ /* 0x000fe80000100800 */
[----:B------:R-:W-:Y:S04]  /*25b30*/  STL [R1+0x29fc], R38 ;  /* 0x0029fc2601007387 */ /* 0x000fe80000100800 */
[----:B------:R-:W-:Y:S04]  /*25b40*/  STL [R1+0x29e8], R39 ;  /* 0x0029e82701007387 */ /* 0x000fe80000100800 */
[----:B------:R-:W-:Y:S04]  /*25b50*/  STL [R1+0x29e0], R42 ;  /* 0x0029e02a01007387 */ /* 0x000fe80000100800 */
[----:B------:R-:W-:Y:S01]  /*25b60*/  STL [R1+0x29dc], R43 ;  /* 0x0029dc2b01007387 */ /* 0x000fe20000100800 */
[-C--:B--2---:R-:W-:Y:S08]  /*25b70*/  HMMA.1688.F32.TF32 R92, R248, R24.reuse, R88 ;  /* 0x00000018f85c723c */ /* 0x084ff00000081058 */
[-C--:B---3--:R-:W-:Y:S08]  /*25b80*/  HMMA.1688.F32.TF32 R88, R100, R24.reuse, R48 ;  /* 0x000000186458723c */ /* 0x088ff00000081030 */
[-C--:B------:R-:W-:Y:S07]  /*25b90*/  HMMA.1688.F32.TF32 R48, R144, R24.reuse, R8 ;  /* 0x000000189030723c */ /* 0x080fee0000081008 */
[----:B------:R-:W-:Y:S01]  /*25ba0*/  STL.64 [R1+0x210], R92 ;  /* 0x0002105c01007387 */ /* 0x000fe20000100a00 */
[-C--:B-----5:R-:W-:Y:S03]  /*25bb0*/  HMMA.1688.F32.TF32 R8, R148, R24.reuse, R124 ;  /* 0x000000189408723c */ /* 0x0a0fe6000008107c */
[----:B------:R-:W-:Y:S04]  /*25bc0*/  STL.64 [R1+0x218], R94 ;  /* 0x0002185e01007387 */ /* 0x000fe80000100a00 */
[----:B------:R-:W-:Y:S04]  /*25bd0*/  STL.64 [R1+0x480], R88 ;  /* 0x0004805801007387 */ /* 0x000fe80000100a00 */
[----:B------:R2:W-:Y:S04]  /*25be0*/  STL.64 [R1+0x488], R90 ;  /* 0x0004885a01007387 */ /* 0x0005e80000100a00 */
[----:B------:R-:W-:Y:S04]  /*25bf0*/  STL.64 [R1+0x220], R48 ;  /* 0x0002203001007387 */ /* 0x000fe80000100a00 */
[----:B------:R3:W-:Y:S01]  /*25c00*/  STL.64 [R1+0x228], R50 ;  /* 0x0002283201007387 */ /* 0x0007e20000100a00 */
[-C--:B--2---:R-:W-:Y:S03]  /*25c10*/  HMMA.1688.F32.TF32 R88, R192, R24.reuse, R160 ;  /* 0x00000018c058723c */ /* 0x084fe600000810a0 */
[----:B------:R-:W-:Y:S05]  /*25c20*/  LDSM.16.M88.4 R92, [R104+0x17000] ;  /* 0x01700000685c783b */ /* 0x000fea0000000200 */
[-C--:B---3--:R-:W-:Y:S01]  /*25c30*/  HMMA.1688.F32.TF32 R48, R200, R24.reuse, R76 ;  /* 0x00000018c830723c */ /* 0x088fe2000008104c */
[----:B------:R2:W-:Y:S04]  /*25c40*/  STL.64 [R1+0x540], R8 ;  /* 0x0005400801007387 */ /* 0x0005e80000100a00 */
[----:B------:R3:W-:Y:S03]  /*25c50*/  STL.64 [R1+0x548], R10 ;  /* 0x0005480a01007387 */ /* 0x0007e60000100a00 */
[-C--:B------:R-:W-:Y:S01]  /*25c60*/  HMMA.1688.F32.TF32 R76, R240, R24.reuse, R228 ;  /* 0x00000018f04c723c */ /* 0x080fe200000810e4 */
[----:B--2---:R-:W2:Y:S06]  /*25c70*/  LDL.LU.64 R8, [R1+0x470] ;  /* 0x0004700001087983 */ /* 0x004eac0000300a00 */
[----:B------:R-:W-:Y:S04]  /*25c80*/  STL.64 [R1+0x260], R88 ;  /* 0x0002605801007387 */ /* 0x000fe80000100a00 */
[----:B------:R-:W-:Y:S04]  /*25c90*/  STL.64 [R1+0x268], R90 ;  /* 0x0002685a01007387 */ /* 0x000fe80000100a00 */
[----:B---3--:R-:W2:Y:S04]  /*25ca0*/  LDL.LU.64 R10, [R1+0x478] ;  /* 0x00047800010a7983 */ /* 0x008ea80000300a00 */
[----:B------:R-:W-:Y:S04]  /*25cb0*/  STL.64 [R1+0x590], R48 ;  /* 0x0005903001007387 */ /* 0x000fe80000100a00 */
[----:B------:R1:W-:Y:S04]  /*25cc0*/  STL.64 [R1+0x598], R50 ;  /* 0x0005983201007387 */ /* 0x0003e80000100a00 */
[----:B------:R-:W-:Y:S01]  /*25cd0*/  LDSM.16.M88.4 R88, [R104+0x16800] ;  /* 0x016800006858783b */ /* 0x000fe20000000200 */
[----:B-1----:R-:W-:Y:S03]  /*25ce0*/  HMMA.1688.F32.TF32 R48, R28, R24, R64 ;  /* 0x000000181c30723c */ /* 0x002fe60000081040 */
[----:B------:R-:W-:Y:S04]  /*25cf0*/  STL.64 [R1+0x2c0], R76 ;  /* 0x0002c04c01007387 */ /* 0x000fe80000100a00 */
[----:B------:R-:W-:Y:S01]  /*25d00*/  STL.64 [R1+0x2c8], R78 ;  /* 0x0002c84e01007387 */ /* 0x000fe20000100a00 */
[-C--:B------:R-:W-:Y:S03]  /*25d10*/  HMMA.1688.F32.TF32 R24, R248, R32.reuse, R4 ;  /* 0x00000020f818723c */ /* 0x080fe60000081004 */
[----:B------:R-:W2:Y:S04]  /*25d20*/  LDL.LU.64 R4, [R1+0x450] ;  /* 0x0004500001047983 */ /* 0x000ea80000300a00 */
[----:B------:R-:W-:Y:S04]  /*25d30*/  LDSM.16.M88.4 R64, [R104+0x13800] ;  /* 0x013800006840783b */ /* 0x000fe80000000200 */
[----:B------:R-:W-:Y:S04]  /*25d40*/  LDSM.16.M88.4 R76, [R104+0x15000] ;  /* 0x01500000684c783b */ /* 0x000fe80000000200 */
[----:B------:R-:W-:Y:S04]  /*25d50*/  STL.64 [R1+0x5b0], R48 ;  /* 0x0005b03001007387 */ /* 0x000fe80000100a00 */
[----:B------:R-:W-:Y:S04]  /*25d60*/  STL.64 [R1+0x5b8], R50 ;  /* 0x0005b83201007387 */ /* 0x000fe80000100a00 */
[----:B------:R-:W2:Y:S04]  /*25d70*/  LDL.LU.64 R6, [R1+0x458] ;  /* 0x0004580001067983 */ /* 0x000ea80000300a00 */
[----:B------:R1:W-:Y:S04]  /*25d80*/  STL.64 [R1+0x130], R24 ;  /* 0x0001301801007387 */ /* 0x0003e80000100a00 */
[----:B------:R1:W-:Y:S04]  /*25d90*/  STL.64 [R1+0x138], R26 ;  /* 0x0001381a01007387 */ /* 0x0003e80000100a00 */
[----:B-1----:R-:W2:Y:S04]  /*25da0*/  LDL.LU.64 R24, [R1+0x20] ;  /* 0x0000200001187983 */ /* 0x002ea80000300a00 */
[----:B------:R-:W2:Y:S01]  /*25db0*/  LDL.LU.64 R26, [R1+0x28] ;  /* 0x00002800011a7983 */ /* 0x000ea20000300a00 */
[-C--:B----4-:R-:W-:Y:S08]  /*25dc0*/  HMMA.1688.F32.TF32 R44, R100, R32.reuse, R44 ;  /* 0x00000020642c723c */ /* 0x090ff0000008102c */
[-C--:B------:R-:W-:Y:S11]  /*25dd0*/  HMMA.1688.F32.TF32 R12, R144, R32.reuse, R12 ;  /* 0x00000020900c723c */ /* 0x080ff6000008100c */
[----:B------:R-:W-:Y:S04]  /*25de0*/  @!UPT UIADD3 URZ, URZ, URZ, URZ ;  /* 0x0000003f3f3ff290 */ /* 0x000fe8000fffe03f */
[----:B------:R-:W-:Y:S04]  /*25df0*/  STL.64 [R1+0x350], R44 ;  /* 0x0003502c01007387 */ /* 0x000fe80000100a00 */
[----:B------:R-:W-:Y:S04]  /*25e00*/  STL.64 [R1+0x358], R46 ;  /* 0x0003582e01007387 */ /* 0x000fe80000100a00 */
[----:B------:R-:W-:Y:S01]  /*25e10*/  STL [R1+0x170], R12 ;  /* 0x0001700c01007387 */ /* 0x000fe20000100800 */
[----:B------:R-:W-:Y:S02]  /*25e20*/  IMAD.MOV.U32 R42, RZ, RZ, R13 ;  /* 0x000000ffff2a7224 */ /* 0x000fe400078e000d */
[----:B------:R-:W-:Y:S01]  /*25e30*/  IMAD.MOV.U32 R43, RZ, RZ, R14 ;  /* 0x000000ffff2b7224 */ /* 0x000fe200078e000e */
[----:B------:R1:W-:Y:S02]  /*25e40*/  STL [R1+0x17c], R15 ;  /* 0x00017c0f01007387 */ /* 0x0003e40000100800 */
[-C--:B-1----:R-:W-:Y:S02]  /*25e50*/  HMMA.1688.F32.TF32 R12, R148, R32.reuse, R128 ;  /* 0x00000020940c723c */ /* 0x082fe40000081080 */
[----:B------:R-:W-:Y:S04]  /*25e60*/  STL [R1+0x2a00], R42 ;  /* 0x002a002a01007387 */ /* 0x000fe80000100800 */
[----:B------:R-:W-:Y:S02]  /*25e70*/  STL [R1+0x29e4], R43 ;  /* 0x0029e42b01007387 */ /* 0x000fe40000100800 */
[-C--:B------:R-:W-:Y:S08]  /*25e80*/  HMMA.1688.F32.TF32 R48, R192, R32.reuse, R164 ;  /* 0x00000020c030723c */ /* 0x080ff000000810a4 */
[-C--:B------:R-:W-:Y:S01]  /*25e90*/  HMMA.1688.F32.TF32 R44, R200, R32.reuse, R80 ;  /* 0x00000020c82c723c */ /* 0x080fe20000081050 */
[----:B------:R-:W-:Y:S06]  /*25ea0*/  LDSM.16.M88.4 R80, [R104+0x15800] ;  /* 0x015800006850783b */ /* 0x000fec0000000200 */
[----:B------:R-:W-:Y:S04]  /*25eb0*/  STL.64 [R1+0x4c0], R12 ;  /* 0x0004c00c01007387 */ /* 0x000fe80000100a00 */
[----:B------:R1:W-:Y:S02]  /*25ec0*/  STL.64 [R1+0x4c8], R14 ;  /* 0x0004c80e01007387 */ /* 0x0003e40000100a00 */
[-C--:B-1----:R-:W-:Y:S08]  /*25ed0*/  HMMA.1688.F32.TF32 R12, R240, R32.reuse, R232 ;  /* 0x00000020f00c723c */ /* 0x082ff000000810e8 */
[----:B------:R-:W-:Y:S01]  /*25ee0*/  HMMA.1688.F32.TF32 R32, R28, R32, R60 ;  /* 0x000000201c20723c */ /* 0x000fe2000008103c */
[----:B------:R-:W-:Y:S04]  /*25ef0*/  STL.64 [R1+0x1d0], R48 ;  /* 0x0001d03001007387 */ /* 0x000fe80000100a00 */
[----:B------:R-:W-:Y:S04]  /*25f00*/  STL.64 [R1+0x1d8], R50 ;  /* 0x0001d83201007387 */ /* 0x000fe80000100a00 */
[----:B------:R-:W-:Y:S04]  /*25f10*/  STL.64 [R1+0x560], R44 ;  /* 0x0005602c01007387 */ /* 0x000fe80000100a00 */
[----:B------:R-:W-:Y:S04]  /*25f20*/  STL.64 [R1+0x568], R46 ;  /* 0x0005682e01007387 */ /* 0x000fe80000100a00 */
[----:B------:R1:W-:Y:S04]  /*25f30*/  STL.64 [R1+0x240], R12 ;  /* 0x0002400c01007387 */ /* 0x0003e80000100a00 */
[----:B------:R4:W-:Y:S04]  /*25f40*/  STL.64 [R1+0x248], R14 ;  /* 0x0002480e01007387 */ /* 0x0009e80000100a00 */
[----:B------:R-:W-:Y:S04]  /*25f50*/  LDSM.16.M88.4 R60, [R104+0x13000] ;  /* 0x01300000683c783b */ /* 0x000fe80000000200 */
[----:B-1----:R-:W3:Y:S04]  /*25f60*/  LDL.LU.64 R12, [R1+0x570] ;  /* 0x00057000010c7983 */ /* 0x002ee80000300a00 */
[----:B------:R-:W-:Y:S04]  /*25f70*/  STL.64 [R1+0x5a0], R32 ;  /* 0x0005a02001007387 */ /* 0x000fe80000100a00 */
[----:B------:R-:W-:Y:S04]  /*25f80*/  STL.64 [R1+0x5a8], R34 ;  /* 0x0005a82201007387 */ /* 0x000fe80000100a00 */
[----:B----4-:R-:W3:Y:S01]  /*25f90*/  LDL.LU.64 R14, [R1+0x578] ;  /* 0x00057800010e7983 */ /* 0x010ee20000300a00 */
[-C--:B--2---:R-:W-:Y:S11]  /*25fa0*/  HMMA.1688.F32.TF32 R8, R248, R36.reuse, R8 ;  /* 0x00000024f808723c */ /* 0x084ff60000081008 */
[----:B------:R-:W-:Y:S11]  /*25fb0*/  @!UPT UIADD3 URZ, URZ, URZ, URZ ;  /* 0x0000003f3f3ff290 */ /* 0x000ff6000fffe03f */
[----:B------:R-:W-:Y:S01]  /*25fc0*/  @!UPT UIADD3 URZ, URZ, URZ, URZ ;  /* 0x0000003f3f3ff290 */ /* 0x000fe2000fffe03f */
[----:B------:R1:W-:Y:S04]  /*25fd0*/  STL.64 [R1+0x100], R8 ;  /* 0x0001000801007387 */ /* 0x0003e80000100a00 */
[----:B------:R2:W-:Y:S04]  /*25fe0*/  STL.64 [R1+0x108], R10 ;  /* 0x0001080a01007387 */ /* 0x0005e80000100a00 */
[----:B-1----:R-:W4:Y:S04]  /*25ff0*/  LDL.LU.64 R8, [R1+0x460] ;  /* 0x0004600001087983 */ /* 0x002f280000300a00 */
[----:B--2---:R-:W4:Y:S01]  /*26000*/  LDL.LU.64 R10, [R1+0x468] ;  /* 0x00046800010a7983 */ /* 0x004f220000300a00 */
[-C--:B------:R-:W-:Y:S11]  /*26010*/  HMMA.1688.F32.TF32 R4, R100, R36.reuse, R4 ;  /* 0x000000246404723c */ /* 0x080ff60000081004 */
[----:B------:R-:W-:Y:S11]  /*26020*/  @!UPT UIADD3 URZ, URZ, URZ, URZ ;  /* 0x0000003f3f3ff290 */ /* 0x000ff6000fffe03f */
[----:B------:R-:W-:Y:S01]  /*26030*/  @!UPT UIADD3 URZ, URZ, URZ, URZ ;  /* 0x0000003f3f3ff290 */ /* 0x000fe2000fffe03f */
[----:B------:R1:W-:Y:S04]  /*26040*/  STL.64 [R1+0x300], R4 ;  /* 0x0003000401007387 */ /* 0x0003e80000100a00 */
[----:B------:R2:W-:Y:S04]  /*26050*/  STL.64 [R1+0x308], R6 ;  /* 0x0003080601007387 */ /* 0x0005e80000100a00 */
[----:B-1----:R-:W4:Y:S04]  /*26060*/  LDL.LU.64 R4, [R1+0x30] ;  /* 0x0000300001047983 */ /* 0x002f280000300a00 */
[----:B--2---:R-:W2:Y:S01]  /*26070*/  LDL.LU.64 R6, [R1+0x38] ;  /* 0x0000380001067983 */ /* 0x004ea20000300a00 */
[-C--:B------:R-:W-:Y:S08]  /*26080*/  HMMA.1688.F32.TF32 R24, R144, R36.reuse, R24 ;  /* 0x000000249018723c */ /* 0x080ff00000081018 */
[----:B------:R-:W-:Y:S11]  /*26090*/  HMMA.1688.F32.TF32 R32, R148, R36, R132 ;  /* 0x000000249420723c */ /* 0x000ff60000081084 */
[----:B------:R-:W-:Y:S04]  /*260a0*/  @!UPT UIADD3 URZ, URZ, URZ, URZ ;  /* 0x0000003f3f3ff290 */ /* 0x000fe8000fffe03f */
[----:B------:R-:W-:Y:S01]  /*260b0*/  STL [R1+0x114], R25 ;  /* 0x0001141901007387 */ /* 0x000fe20000100800 */
[----:B------:R-:W-:-:S03]  /*260c0*/  MOV R43, R24 ;  /* 0x00000018002b7202 */ /* 0x000fc60000000f00 */
[----:B------:R1:W-:Y:S02]  /*260d0*/  STL.64 [R1+0x118], R26 ;  /* 0x0001181a01007387 */ /* 0x0003e40000100a00 */
[----:B-1----:R-:W-:Y:S02]  /*260e0*/  HMMA.1688.F32.TF32 R24, R192, R36, R168 ;  /* 0x00000024c018723c */ /* 0x002fe400000810a8 */
[----:B------:R-:W-:Y:S11]  /*260f0*/  STL [R1+0x2a04], R43 ;  /* 0x002a042b01007387 */ /* 0x000ff60000100800 */
[----:B------:R-:W-:Y:S10]  /*26100*/  @!UPT UIADD3 URZ, URZ, URZ, URZ ;  /* 0x0000003f3f3ff290 */ /* 0x000ff4000fffe03f */
[----:B------:R-:W-:Y:S01]  /*26110*/  STL.64 [R1+0xc0], R24 ;  /* 0x0000c01801007387 */ /* 0x000fe20000100a00 */
[----:B------:R-:W-:-:S03]  /*26120*/  IMAD.MOV.U32 R2, RZ, RZ, R27 ;  /* 0x000000ffff027224 */ /* 0x000fc600078e001b */
[----:B------:R-:W-:Y:S04]  /*26130*/  STL.64 [R1+0x440], R32 ;  /* 0x0004402001007387 */ /* 0x000fe80000100a00 */
[----:B------:R1:W-:Y:S04]  /*26140*/  STL.64 [R1+0x448], R34 ;  /* 0x0004482201007387 */ /* 0x0003e80000100a00 */
[----:B------:R1:W-:Y:S02]  /*26150*/  STL [R1+0xc8], R26 ;  /* 0x0000c81a01007387 */ /* 0x0003e40000100800 */
[-C--:B-1----:R-:W-:Y:S08]  /*26160*/  HMMA.1688.F32.TF32 R32, R200, R36.reuse, R72 ;  /* 0x00000024c820723c */ /* 0x082ff00000081048 */
[----:B------:R-:W-:Y:S01]  /*26170*/  HMMA.1688.F32.TF32 R24, R240, R36, R96 ;  /* 0x00000024f018723c */ /* 0x000fe20000081060 */
[----:B------:R-:W-:Y:S04]  /*26180*/  STL [R1+0x29d0], R2 ;  /* 0x0029d00201007387 */ /* 0x000fe80000100800 */
[----:B------:R-:W-:Y:S03]  /*26190*/  LDSM.16.M88.4 R72, [R104+0x14800] ;  /* 0x014800006848783b */ /* 0x000fe60000000200 */
[-C--:B------:R-:W-:Y:S01]  /*261a0*/  HMMA.1688.F32.TF32 R44, R192, R40.reuse, R172 ;  /* 0x00000028c02c723c */ /* 0x080fe200000810ac */
[----:B------:R-:W-:Y:S06]  /*261b0*/  LDSM.16.M88.4 R96, [R104+0x17800] ;  /* 0x017800006860783b */ /* 0x000fec0000000200 */
[----:B------:R-:W-:Y:S04]  /*261c0*/  STL.64 [R1+0x550], R32 ;  /* 0x0005502001007387 */ /* 0x000fe80000100a00 */
[----:B------:R-:W-:Y:S04]  /*261d0*/  STL.64 [R1+0x558], R34 ;  /* 0x0005582201007387 */ /* 0x000fe80000100a00 */
[----:B------:R1:W-:Y:S01]  /*261e0*/  STL.64 [R1+0x190], R24 ;  /* 0x0001901801007387 */ /* 0x0003e20000100a00 */
[----:B------:R-:W-:Y:S01]  /*261f0*/  IMAD.MOV.U32 R0, RZ, RZ, R26 ;  /* 0x000000ffff007224 */ /* 0x000fe200078e001a */
[----:B------:R-:W-:Y:S01]  /*26200*/  MOV R252, R27 ;  /* 0x0000001b00fc7202 */ /* 0x000fe20000000f00 */
[----:B---3--:R-:W-:Y:S08]  /*26210*/  HMMA.1688.F32.TF32 R12, R248, R40, R12 ;  /* 0x00000028f80c723c */ /* 0x008ff0000008100c */
[----:B-1----:R-:W-:Y:S01]  /*26220*/  HMMA.1688.F32.TF32 R24, R28, R36, R56 ;  /* 0x000000241c18723c */ /* 0x002fe20000081038 */
[----:B------:R-:W-:Y:S04]  /*26230*/  STL [R1+0x29d8], R252 ;  /* 0x0029d8fc01007387 */ /* 0x000fe80000100800 */
[----:B------:R-:W-:Y:S03]  /*26240*/  STL [R1+0x29d4], R0 ;  /* 0x0029d40001007387 */ /* 0x000fe60000100800 */
[----:B------:R-:W-:Y:S01]  /*26250*/  HMMA.1688.F32.TF32 R48, R240, R40, R84 ;  /* 0x00000028f030723c */ /* 0x000fe20000081054 */
[----:B------:R-:W-:Y:S04]  /*26260*/  LDSM.16.M88.4 R56, [R104+0x12800] ;  /* 0x012800006838783b */ /* 0x000fe80000000200 */
[----:B------:R-:W-:Y:S03]  /*26270*/  LDSM.16.M88.4 R84, [R104+0x16000] ;  /* 0x016000006854783b */ /* 0x000fe60000000200 */
[----:B------:R-:W-:Y:S01]  /*26280*/  IMAD.MOV.U32 R43, RZ, RZ, R12 ;  /* 0x000000ffff2b7224 */ /* 0x000fe200078e000c */
[----:B------:R-:W-:Y:S01]  /*26290*/  MOV R38, R14 ;  /* 0x0000000e00267202 */ /* 0x000fe20000000f00 */
[----:B------:R-:W-:-:S05]  /*262a0*/  IMAD.MOV.U32 R42, RZ, RZ, R13 ;  /* 0x000000ffff2a7224 */ /* 0x000fca00078e000d */
[----:B------:R-:W-:Y:S04]  /*262b0*/  STL.64 [R1+0x580], R24 ;  /* 0x0005801801007387 */ /* 0x000fe80000100a00 */
[----:B------:R1:W-:Y:S04]  /*262c0*/  STL.64 [R1+0x588], R26 ;  /* 0x0005881a01007387 */ /* 0x0003e80000100a00 */
[----:B------:R-:W-:Y:S04]  /*262d0*/  STL [R1+0x2a1c], R43 ;  /* 0x002a1c2b01007387 */ /* 0x000fe80000100800 */
[----:B------:R-:W-:Y:S01]  /*262e0*/  STL [R1+0x2a18], R42 ;  /* 0x002a182a01007387 */ /* 0x000fe20000100800 */
[----:B-1----:R-:W-:-:S03]  /*262f0*/  IMAD.MOV.U32 R26, RZ, RZ, R15 ;  /* 0x000000ffff1a7224 */ /* 0x002fc600078e000f */
[----:B------:R-:W-:Y:S04]  /*26300*/  STL [R1+0x2a14], R38 ;  /* 0x002a142601007387 */ /* 0x000fe80000100800 */
[----:B------:R-:W-:Y:S01]  /*26310*/  STL [R1+0x2a10], R26 ;  /* 0x002a101a01007387 */ /* 0x000fe20000100800 */
[-C--:B----4-:R-:W-:Y:S11]  /*26320*/  HMMA.1688.F32.TF32 R8, R100, R40.reuse, R8 ;  /* 0x000000286408723c */ /* 0x090ff60000081008 */
[----:B------:R-:W-:Y:S11]  /*26330*/  @!UPT UIADD3 URZ, URZ, URZ, URZ ;  /* 0x0000003f3f3ff290 */ /* 0x000ff6000fffe03f */
[----:B------:R-:W-:Y:S01]  /*26340*/  @!UPT UIADD3 URZ, URZ, URZ, URZ ;  /* 0x0000003f3f3ff290 */ /* 0x000fe2000fffe03f */
[----:B------:R-:W-:Y:S04]  /*26350*/  STL.64 [R1+0x280], R8 ;  /* 0x0002800801007387 */ /* 0x000fe80000100a00 */
[----:B------:R-:W-:Y:S01]  /*26360*/  STL.64 [R1+0x288], R10 ;  /* 0x0002880a01007387 */ /* 0x000fe20000100a00 */
[-C--:B--2---:R-:W-:Y:S11]  /*26370*/  HMMA.1688.F32.TF32 R4, R144, R40.reuse, R4 ;  /* 0x000000289004723c */ /* 0x084ff60000081004 */
[----:B------:R-:W-:Y:S11]  /*26380*/  @!UPT UIADD3 URZ, URZ, URZ, URZ ;  /* 0x0000003f3f3ff290 */ /* 0x000ff6000fffe03f */
[----:B------:R-:W-:Y:S01]  /*26390*/  @!UPT UIADD3 URZ, URZ, URZ, URZ ;  /* 0x0000003f3f3ff290 */ /* 0x000fe2000fffe03f */
[----:B------:R1:W-:Y:S01]  /*263a0*/  STL [R1+0xd0], R4 ;  /* 0x0000d00401007387 */ /* 0x0003e20000100800 */
[----:B------:R-:W-:Y:S01]  /*263b0*/  IMAD.MOV.U32 R252, RZ, RZ, R5 ;  /* 0x000000fffffc7224 */ /* 0x000fe200078e0005 */
[----:B------:R-:W-:Y:S01]  /*263c0*/  MOV R0, R6 ;  /* 0x0000000600007202 */ /* 0x000fe20000000f00 */
[----:B------:R-:W-:Y:S02]  /*263d0*/  IMAD.MOV.U32 R2, RZ, RZ, R7 ;  /* 0x000000ffff027224 */ /* 0x000fe400078e0007 */
[-C--:B-1----:R-:W-:Y:S03]  /*263e0*/  HMMA.1688.F32.TF32 R4, R148, R40.reuse, R136 ;  /* 0x000000289404723c */ /* 0x082fe60000081088 */
[----:B------:R-:W-:Y:S04]  /*263f0*/  STL [R1+0x2a20], R2 ;  /* 0x002a200201007387 */ /* 0x000fe80000100800 */
[----:B------:R-:W-:Y:S04]  /*26400*/  STL [R1+0x2a0c], R0 ;  /* 0x002a0c0001007387 */ /* 0x000fe80000100800 */
[----:B------:R-:W-:Y:S04]  /*26410*/  STL [R1+0x2a08], R252 ;  /* 0x002a08fc01007387 */ /* 0x000fe80000100800 */
[----:B------:R-:W-:Y:S08]  /*26420*/  STL.64 [R1+0x2928], R46 ;  /* 0x0029282e01007387 */ /* 0x000ff00000100a00 */
[----:B------:R-:W-:Y:S04]  /*26430*/  STL.64 [R1+0x3e0], R4 ;  /* 0x0003e00401007387 */ /* 0x000fe80000100a00 */
[----:B------:R1:W-:Y:S02]  /*26440*/  STL.64 [R1+0x3e8], R6 ;  /* 0x0003e80601007387 */ /* 0x0003e40000100a00 */
[-C--:B-1----:R-:W-:Y:S02]  /*26450*/  HMMA.1688.F32.TF32 R4, R200, R40.reuse, R68 ;  /* 0x00000028c804723c */ /* 0x082fe40000081044 */
[----:B------:R-:W-:Y:S04]  /*26460*/  STL.64 [R1+0x2920], R44 ;  /* 0x0029202c01007387 */ /* 0x000fe80000100a00 */
[----:B------:R-:W-:Y:S04]  /*26470*/  STL.64 [R1+0x2938], R50 ;  /* 0x0029383201007387 */ /* 0x000fe80000100a00 */
[----:B------:R-:W-:Y:S11]  /*26480*/  LDSM.16.M88.4 R68, [R104+0x14000] ;  /* 0x014000006844783b */ /* 0x000ff60000000200 */
[----:B------:R-:W-:Y:S02]  /*26490*/  @!UPT UIADD3 URZ, URZ, URZ, URZ ;  /* 0x0000003f3f3ff290 */ /* 0x000fe4000fffe03f */
[----:B------:R-:W-:Y:S04]  /*264a0*/  STL.64 [R1+0x4e0], R4 ;  /* 0x0004e00401007387 */ /* 0x000fe80000100a00 */
[----:B------:R1:W-:Y:S04]  /*264b0*/  STL.64 [R1+0x4e8], R6 ;  /* 0x0004e80601007387 */ /* 0x0003e80000100a00 */
[----:B------:R-:W-:Y:S04]  /*264c0*/  STL.64 [R1+0x2930], R48 ;  /* 0x0029303001007387 */ /* 0x000fe80000100a00 */
[----:B------:R-:W2:Y:S04]  /*264d0*/  LDL.LU.64 R8, [R1+0x900] ;  /* 0x0009000001087983 */ /* 0x000ea80000300a00 */
[----:B------:R-:W2:Y:S01]  /*264e0*/  LDL.LU.64 R10, [R1+0x908] ;  /* 0x00090800010a7983 */ /* 0x000ea20000300a00 */
[----:B-1----:R-:W-:Y:S03]  /*264f0*/  HMMA.1688.F32.TF32 R4, R28, R40, R52 ;  /* 0x000000281c04723c */ /* 0x002fe60000081034 */
[----:B------:R-:W1:Y:S11]  /*26500*/  LDSM.16.M88.4 R52, [R104+0x12000] ;  /* 0x012000006834783b */ /* 0x000e760000000200 */
[----:B------:R-:W-:Y:S09]  /*26510*/  @!UPT UIADD3 URZ, URZ, URZ, URZ ;  /* 0x0000003f3f3ff290 */ /* 0x000ff2000fffe03f */
[----:B------:R3:W-:Y:S04]  /*26520*/  STL.64 [R1+0x570], R4 ;  /* 0x0005700401007387 */ /* 0x0007e80000100a00 */
[----:B------:R4:W-:Y:S04]  /*26530*/  STL.64 [R1+0x578], R6 ;  /* 0x0005780601007387 */ /* 0x0009e80000100a00 */
[----:B------:R-:W2:Y:S04]  /*26540*/  LDL.LU.64 R32, [R1+0x8f0] ;  /* 0x0008f00001207983 */ /* 0x000ea80000300a00 */
[----:B------:R-:W2:Y:S04]  /*26550*/  LDL.LU.64 R34, [R1+0x8f8] ;  /* 0x0008f80001227983 */ /* 0x000ea80000300a00 */
[----:B---3--:R-:W3:Y:S04]  /*26560*/  LDL.LU.64 R4, [R1+0x8e0] ;  /* 0x0008e00001047983 */ /* 0x008ee80000300a00 */
[----:B----4-:R-:W3:Y:S04]  /*26570*/  LDL.LU.64 R6, [R1+0x8e8] ;  /* 0x0008e80001067983 */ /* 0x010ee80000300a00 */
[----:B------:R-:W4:Y:S04]  /*26580*/  LDL.LU.64 R12, [R1+0x8d0] ;  /* 0x0008d000010c7983 */ /* 0x000f280000300a00 */
[----:B------:R-:W4:Y:S04]  /*26590*/  LDL.LU.64 R14, [R1+0x8d8] ;  /* 0x0008d800010e7983 */ /* 0x000f280000300a00 */
[----:B------:R-:W4:Y:S04]  /*265a0*/  LDL.LU.64 R44, [R1+0x8c0] ;  /* 0x0008c000012c7983 */ /* 0x000f280000300a00 */
[----:B------:R-:W4:Y:S04]  /*265b0*/  LDL.LU.64 R46, [R1+0x8c8] ;  /* 0x0008c800012e7983 */ /* 0x000f280000300a00 */
[----:B-1----:R-:W-:Y:S04]  /*265c0*/  STL [R1+0x2a28], R54 ;  /* 0x002a283601007387 */ /* 0x002fe80000100800 */
[----:B------:R-:W-:Y:S04]  /*265d0*/  STL [R1+0x2a24], R55 ;  /* 0x002a243701007387 */ /* 0x000fe80000100800 */
[----:B------:R-:W-:Y:S04]  /*265e0*/  STL [R1+0x2a30], R58 ;  /* 0x002a303a01007387 */ /* 0x000fe80000100800 */
[----:B------:R-:W-:Y:S04]  /*265f0*/  STL [R1+0x2a2c], R59 ;  /* 0x002a2c3b01007387 */ /* 0x000fe80000100800 */
[----:B------:R-:W-:Y:S04]  /*26600*/  STL [R1+0x2a38], R62 ;  /* 0x002a383e01007387 */ /* 0x000fe80000100800 */
[----:B------:R1:W-:Y:S04]  /*26610*/  STL [R1+0x2a34], R63 ;  /* 0x002a343f01007387 */ /* 0x0003e80000100800 */
        /* <DEDUP_REMOVED lines=14> */
[----:B------:R1:W-:Y:S01]  /*26700*/  STL [R1+0x2a74], R95 ;  /* 0x002a745f01007387 */ /* 0x0003e20000100800 */
[----:B--2---:R-:W-:Y:S11]  /*26710*/  HMMA.1688.F32.TF32 R8, R248, R52, R8 ;  /* 0x00000034f808723c */ /* 0x004ff60000081008 */
[----:B------:R-:W-:Y:S11]  /*26720*/  @!UPT UIADD3 URZ, URZ, URZ, URZ ;  /* 0x0000003f3f3ff290 */ /* 0x000ff6000fffe03f */
[----:B------:R-:W-:Y:S02]  /*26730*/  @!UPT UIADD3 URZ, URZ, URZ, URZ ;  /* 0x0000003f3f3ff290 */ /* 0x000fe4000fffe03f */
[----:B------:R-:W-:Y:S01]  /*26740*/  IMAD.MOV.U32 R38, RZ, RZ, R8 ;  /* 0x000000ffff267224 */ /* 0x000fe200078e0008 */
[----:B------:R-:W-:Y:S01]  /*26750*/  MOV R26, R9 ;  /* 0x00000009001a7202 */ /* 0x000fe20000000f00 */
[----:B------:R-:W-:Y:S01]  /*26760*/  IMAD.MOV.U32 R0, RZ, RZ, R10 ;  /* 0x000000ffff007224 */ /* 0x000fe200078e000a */
[----:B------:R-:W2:Y:S01]  /*26770*/  LDL.LU.64 R8, [R1+0x8b0] ;  /* 0x0008b00001087983 */ /* 0x000ea20000300a00 */
[----:B------:R-:W-:-:S03]  /*26780*/  IMAD.MOV.U32 R252, RZ, RZ, R11 ;  /* 0x000000fffffc7224 */ /* 0x000fc600078e000b */
[----:B------:R-:W2:Y:S04]  /*26790*/  LDL.LU.64 R10, [R1+0x8b8] ;  /* 0x0008b800010a7983 */ /* 0x000ea80000300a00 */
[----:B------:R-:W2:Y:S01]  /*267a0*/  LDL.LU.64 R48, [R1+0x8a0] ;  /* 0x0008a00001307983 */ /* 0x000ea20000300a00 */
[C---:B------:R-:W-:Y:S03]  /*267b0*/  HMMA.1688.F32.TF32 R32, R248.reuse, R56, R32 ;  /* 0x00000038f820723c */ /* 0x040fe60000081020 */
[----:B------:R-:W2:Y:S05]  /*267c0*/  LDL.LU.64 R50, [R1+0x8a8] ;  /* 0x0008a80001327983 */ /* 0x000eaa0000300a00 */
[----:B---3--:R-:W-:Y:S11]  /*267d0*/  HMMA.1688.F32.TF32 R4, R248, R60, R4 ;  /* 0x0000003cf804723c */ /* 0x008ff60000081004 */
[----:B------:R-:W-:Y:S05]  /*267e0*/  @!UPT UIADD3 URZ, URZ, URZ, URZ ;  /* 0x0000003f3f3ff290 */ /* 0x000fea000fffe03f */
[----:B------:R-:W-:Y:S01]  /*267f0*/  IMAD.MOV.U32 R43, RZ, RZ, R34 ;  /* 0x000000ffff2b7224 */ /* 0x000fe200078e0022 */
[----:B------:R-:W-:-:S07]  /*26800*/  MOV R42, R35 ;  /* 0x00000023002a7202 */ /* 0x000fce0000000f00 */
[----:B------:R-:W-:Y:S01]  /*26810*/  IMAD.MOV.U32 R27, RZ, RZ, R4 ;  /* 0x000000ffff1b7224 */ /* 0x000fe200078e0004 */
[----:B------:R-:W-:Y:S01]  /*26820*/  MOV R35, R6 ;  /* 0x0000000600237202 */ /* 0x000fe20000000f00 */
[----:B------:R-:W-:Y:S02]  /*26830*/  IMAD.MOV.U32 R34, RZ, RZ, R5 ;  /* 0x000000ffff227224 */ /* 0x000fe400078e0005 */
[----:B------:R-:W-:Y:S01]  /*26840*/  IMAD.MOV.U32 R39, RZ, RZ, R7 ;  /* 0x000000ffff277224 */ /* 0x000fe200078e0007 */
[----:B------:R-:W3:Y:S04]  /*26850*/  LDL.LU.64 R4, [R1+0x890] ;  /* 0x0008900001047983 */ /* 0x000ee80000300a00 */
[----:B------:R-:W3:Y:S01]  /*26860*/  LDL.LU.64 R6, [R1+0x898] ;  /* 0x0008980001067983 */ /* 0x000ee20000300a00 */
[C---:B----4-:R-:W-:Y:S08]  /*26870*/  HMMA.1688.F32.TF32 R12, R248.reuse, R64, R12 ;  /* 0x00000040f80c723c */ /* 0x050ff0000008100c */
[----:B------:R-:W-:Y:S11]  /*26880*/  HMMA.1688.F32.TF32 R44, R248, R68, R44 ;  /* 0x00000044f82c723c */ /* 0x000ff6000008102c */
[----:B------:R-:W-:Y:S05]  /*26890*/  @!UPT UIADD3 URZ, URZ, URZ, URZ ;  /* 0x0000003f3f3ff290 */ /* 0x000fea000fffe03f */
[----:B-1----:R-:W-:Y:S01]  /*268a0*/  IMAD.MOV.U32 R63, RZ, RZ, R12 ;  /* 0x000000ffff3f7224 */ /* 0x002fe200078e000c */
[----:B------:R-:W-:Y:S01]  /*268b0*/  MOV R58, R13 ;  /* 0x0000000d003a7202 */ /* 0x000fe20000000f00 */
[----:B------:R-:W-:Y:S01]  /*268c0*/  IMAD.MOV.U32 R59, RZ, RZ, R14 ;  /* 0x000000ffff3b7224 */ /* 0x000fe200078e000e */
[----:B------:R-:W4:Y:S01]  /*268d0*/  LDL.LU.64 R12, [R1+0x880] ;  /* 0x00088000010c7983 */ /* 0x000f220000300a00 */
[----:B------:R-:W-:-:S03]  /*268e0*/  IMAD.MOV.U32 R54, RZ, RZ, R15 ;  /* 0x000000ffff367224 */ /* 0x000fc600078e000f */
[----:B------:R-:W4:Y:S01]  /*268f0*/  LDL.LU.64 R14, [R1+0x888] ;  /* 0x00088800010e7983 */ /* 0x000f220000300a00 */
[----:B------:R-:W-:Y:S01]  /*26900*/  MOV R71, R44 ;  /* 0x0000002c00477202 */ /* 0x000fe20000000f00 */
[----:B------:R-:W-:Y:S01]  /*26910*/  IMAD.MOV.U32 R66, RZ, RZ, R45 ;  /* 0x000000ffff427224 */ /* 0x000fe200078e002d */
[----:B------:R-:W-:Y:S01]  /*26920*/  MOV R62, R47 ;  /* 0x0000002f003e7202 */ /* 0x000fe20000000f00 */
[----:B------:R-:W-:Y:S01]  /*26930*/  IMAD.MOV.U32 R67, RZ, RZ, R46 ;  /* 0x000000ffff437224 */ /* 0x000fe200078e002e */
[----:B------:R-:W4:Y:S04]  /*26940*/  LDL.LU.64 R44, [R1+0x870] ;  /* 0x00087000012c7983 */ /* 0x000f280000300a00 */
[----:B------:R-:W4:Y:S01]  /*26950*/  LDL.LU.64 R46, [R1+0x878] ;  /* 0x00087800012e7983 */ /* 0x000f220000300a00 */
[C---:B--2---:R-:W-:Y:S11]  /*26960*/  HMMA.1688.F32.TF32 R8, R248.reuse, R72, R8 ;  /* 0x00000048f808723c */ /* 0x044ff60000081008 */
[----:B------:R-:W-:Y:S11]  /*26970*/  @!UPT UIADD3 URZ, URZ, URZ, URZ ;  /* 0x0000003f3f3ff290 */ /* 0x000ff6000fffe03f */
[----:B------:R-:W-:Y:S02]  /*26980*/  @!UPT UIADD3 URZ, URZ, URZ, URZ ;  /* 0x0000003f3f3ff290 */ /* 0x000fe4000fffe03f */
[----:B------:R-:W-:Y:S01]  /*26990*/  IMAD.MOV.U32 R79, RZ, RZ, R8 ;  /* 0x000000ffff4f7224 */ /* 0x000fe200078e0008 */
[----:B------:R-:W-:Y:S01]  /*269a0*/  MOV R75, R10 ;  /* 0x0000000a004b7202 */ /* 0x000fe20000000f00 */
[----:B------:R-:W-:Y:S02]  /*269b0*/  IMAD.MOV.U32 R74, RZ, RZ, R9 ;  /* 0x000000ffff4a7224 */ /* 0x000fe400078e0009 */
[----:B------:R-:W-:Y:S01]  /*269c0*/  IMAD.MOV.U32 R70, RZ, RZ, R11 ;  /* 0x000000ffff467224 */ /* 0x000fe200078e000b */
[----:B------:R-:W2:Y:S04]  /*269d0*/  LDL.LU.64 R8, [R1+0x860] ;  /* 0x0008600001087983 */ /* 0x000ea80000300a00 */
[----:B------:R-:W2:Y:S01]  /*269e0*/  LDL.LU.64 R10, [R1+0x868] ;  /* 0x00086800010a7983 */ /* 0x000ea20000300a00 */
[C---:B---3--:R-:W-:Y:S11]  /*269f0*/  HMMA.1688.F32.TF32 R4, R248.reuse, R80, R4 ;  /* 0x00000050f804723c */ /* 0x048ff60000081004 */
[----:B------:R-:W-:Y:S11]  /*26a00*/  @!UPT UIADD3 URZ, URZ, URZ, URZ ;  /* 0x0000003f3f3ff290 */ /* 0x000ff6000fffe03f */
[----:B------:R-:W-:Y:S02]  /*26a10*/  @!UPT UIADD3 URZ, URZ, URZ, URZ ;  /* 0x0000003f3f3ff290 */ /* 0x000fe4000fffe03f */
[----:B------:R-:W-:Y:S01]  /*26a20*/  MOV R95, R4 ;  /* 0x00000004005f7202 */ /* 0x000fe20000000f00 */
[----:B------:R-:W-:Y:S01]  /*26a30*/  IMAD.MOV.U32 R90, RZ, RZ, R5 ;  /* 0x000000ffff5a7224 */ /* 0x000fe200078e0005 */
[----:B------:R-:W-:Y:S01]  /*26a40*/  MOV R86, R7 ;  /* 0x0000000700567202 */ /* 0x000fe20000000f00 */
[----:B------:R-:W-:Y:S01]  /*26a50*/  IMAD.MOV.U32 R91, RZ, RZ, R6 ;  /* 0x000000ffff5b7224 */ /* 0x000fe200078e0006 */
[----:B------:R-:W3:Y:S04]  /*26a60*/  LDL.LU.64 R4, [R1+0x850] ;  /* 0x0008500001047983 */ /* 0x000ee80000300a00 */
[----:B------:R-:W3:Y:S01]  /*26a70*/  LDL.LU.64 R6, [R1+0x858] ;  /* 0x0008580001067983 */ /* 0x000ee20000300a00 */
[C---:B------:R-:W-:Y:S08]  /*26a80*/  HMMA.1688.F32.TF32 R48, R248.reuse, R76, R48 ;  /* 0x0000004cf830723c */ /* 0x040ff00000081030 */
[C---:B----4-:R-:W-:Y:S11]  /*26a90*/  HMMA.1688.F32.TF32 R44, R248.reuse, R88, R44 ;  /* 0x00000058f82c723c */ /* 0x050ff6000008102c */
[----:B------:R-:W-:Y:S05]  /*26aa0*/  @!UPT UIADD3 URZ, URZ, URZ, URZ ;  /* 0x0000003f3f3ff290 */ /* 0x000fea000fffe03f */
[----:B------:R-:W-:Y:S01]  /*26ab0*/  IMAD.MOV.U32 R87, RZ, RZ, R48 ;  /* 0x000000ffff577224 */ /* 0x000fe200078e0030 */
[----:B------:R-:W-:Y:S01]  /*26ac0*/  MOV R82, R49 ;  /* 0x0000003100527202 */ /* 0x000fe20000000f00 */
[----:B------:R-:W-:Y:S02]  /*26ad0*/  IMAD.MOV.U32 R83, RZ, RZ, R50 ;  /* 0x000000ffff537224 */ /* 0x000fe400078e0032 */
[----:B------:R-:W-:Y:S02]  /*26ae0*/  IMAD.MOV.U32 R78, RZ, RZ, R51 ;  /* 0x000000ffff4e7224 */ /* 0x000fe400078e0033 */
[C---:B------:R-:W-:Y:S01]  /*26af0*/  HMMA.1688.F32.TF32 R48, R248.reuse, R84, R12 ;  /* 0x00000054f830723c */ /* 0x040fe2000008100c */
        /* <DEDUP_REMOVED lines=10> */
[----:B------:R-:W-:Y:S04]  /*26ba0*/  STL.64 [R1+0x2948], R50 ;  /* 0x0029483201007387 */ /* 0x000fe80000100a00 */
[----:B------:R-:W-:Y:S04]  /*26bb0*/  STL.64 [R1+0x2940], R48 ;  /* 0x0029403001007387 */ /* 0x000fe80000100a00 */
[----:B------:R-:W4:Y:S04]  /*26bc0*/  LDL.LU.64 R112, [R1+0x7f0] ;  /* 0x0007f00001707983 */ /* 0x000f280000300a00 */
[----:B------:R-:W4:Y:S04]  /*26bd0*/  LDL.LU.64 R114, [R1+0x7f8] ;  /* 0x0007f80001727983 */ /* 0x000f280000300a00 */
[----:B------:R1:W-:Y:S04]  /*26be0*/  STL.64 [R1+0x2958], R46 ;  /* 0x0029582e01007387 */ /* 0x0003e80000100a00 */
[----:B------:R1:W-:Y:S04]  /*26bf0*/  STL.64 [R1+0x2950], R44 ;  /* 0x0029502c01007387 */ /* 0x0003e80000100a00 */
[----:B------:R-:W4:Y:S04]  /*26c00*/  LDL.LU.64 R108, [R1+0x7e0] ;  /* 0x0007e000016c7983 */ /* 0x000f280000300a00 */
[----:B------:R-:W4:Y:S04]  /*26c10*/  LDL.LU.64 R110, [R1+0x7e8] ;  /* 0x0007e800016e7983 */ /* 0x000f280000300a00 */
[----:B------:R-:W4:Y:S04]  /*26c20*/  LDL.LU.64 R104, [R1+0x7d0] ;  /* 0x0007d00001687983 */ /* 0x000f280000300a00 */
[----:B------:R-:W4:Y:S01]  /*26c30*/  LDL.LU.64 R106, [R1+0x7d8] ;  /* 0x0007d800016a7983 */ /* 0x000f220000300a00 */
[C---:B--2---:R-:W-:Y:S11]  /*26c40*/  HMMA.1688.F32.TF32 R8, R248.reuse, R92, R8 ;  /* 0x0000005cf808723c */ /* 0x044ff60000081008 */
[----:B------:R-:W-:Y:S11]  /*26c50*/  @!UPT UIADD3 URZ, URZ, URZ, URZ ;  /* 0x0000003f3f3ff290 */ /* 0x000ff6000fffe03f */
[----:B------:R-:W-:Y:S02]  /*26c60*/  @!UPT UIADD3 URZ, URZ, URZ, URZ ;  /* 0x0000003f3f3ff290 */ /* 0x000fe4000fffe03f */
[----:B-1----:R-:W-:Y:S01]  /*26c70*/  IMAD.MOV.U32 R47, RZ, RZ, R8 ;  /* 0x000000ffff2f7224 */ /* 0x002fe200078e0008 */
[----:B------:R-:W-:Y:S01]  /*26c80*/  MOV R45, R10 ;  /* 0x0000000a002d7202 */ /* 0x000fe20000000f00 */
[----:B------:R-:W-:Y:S02]  /*26c90*/  IMAD.MOV.U32 R46, RZ, RZ, R9 ;  /* 0x000000ffff2e7224 */ /* 0x000fe400078e0009 */
[----:B------:R-:W-:Y:S01]  /*26ca0*/  IMAD.MOV.U32 R44, RZ, RZ, R11 ;  /* 0x000000ffff2c7224 */ /* 0x000fe200078e000b */
[----:B------:R-:W2:Y:S04]  /*26cb0*/  LDL.LU.64 R8, [R1+0x7c0] ;  /* 0x0007c00001087983 */ /* 0x000ea80000300a00 */
[----:B------:R-:W2:Y:S01]  /*26cc0*/  LDL.LU.64 R10, [R1+0x7c8] ;  /* 0x0007c800010a7983 */ /* 0x000ea20000300a00 */
[----:B---3--:R-:W-:Y:S03]  /*26cd0*/  HMMA.1688.F32.TF32 R248, R248, R96, R4 ;  /* 0x00000060f8f8723c */ /* 0x008fe60000081004 */
[----:B------:R-:W3:Y:S04]  /*26ce0*/  LDL.LU.64 R4, [R1+0x7b0] ;  /* 0x0007b00001047983 */ /* 0x000ee80000300a00 */
[----:B------:R-:W3:Y:S04]  /*26cf0*/  LDL.LU.64 R6, [R1+0x7b8] ;  /* 0x0007b80001067983 */ /* 0x000ee80000300a00 */
[----:B------:R-:W3:Y:S04]  /*26d00*/  LDL.LU.64 R48, [R1+0x2f0] ;  /* 0x0002f00001307983 */ /* 0x000ee80000300a00 */
[----:B------:R-:W3:Y:S01]  /*26d10*/  LDL.LU.64 R50, [R1+0x2f8] ;  /* 0x0002f80001327983 */ /* 0x000ee20000300a00 */
[C---:B----4-:R-:W-:Y:S07]  /*26d20*/  HMMA.1688.F32.TF32 R132, R100.reuse, R52, R12 ;  /* 0x000000346484723c */ /* 0x050fee000008100c */
[----:B------:R-:W-:Y:S04]  /*26d30*/  STL.64 [R1+0x2968], R250 ;  /* 0x002968fa01007387 */ /* 0x000fe80000100a00 */
[----:B------:R-:W-:Y:S04]  /*26d40*/  STL.64 [R1+0x2960], R248 ;  /* 0x002960f801007387 */ /* 0x000fe80000100a00 */
[----:B------:R-:W4:Y:S04]  /*26d50*/  LDL.LU.64 R12, [R1+0x7a0] ;  /* 0x0007a000010c7983 */ /* 0x000f280000300a00 */
[----:B------:R-:W4:Y:S04]  /*26d60*/  LDL.LU.64 R14, [R1+0x7a8] ;  /* 0x0007a800010e7983 */ /* 0x000f280000300a00 */
[----:B------:R-:W-:Y:S04]  /*26d70*/  STL.64 [R1+0x140], R132 ;  /* 0x0001408401007387 */ /* 0x000fe80000100a00 */
[----:B------:R1:W-:Y:S02]  /*26d80*/  STL.64 [R1+0x148], R134 ;  /* 0x0001488601007387 */ /* 0x0003e40000100a00 */
[C---:B-1----:R-:W-:Y:S08]  /*26d90*/  HMMA.1688.F32.TF32 R132, R100.reuse, R56, R128 ;  /* 0x000000386484723c */ /* 0x042ff00000081080 */
[C---:B------:R-:W-:Y:S08]  /*26da0*/  HMMA.1688.F32.TF32 R128, R100.reuse, R60, R124 ;  /* 0x0000003c6480723c */ /* 0x040ff0000008107c */
[C---:B------:R-:W-:Y:S08]  /*26db0*/  HMMA.1688.F32.TF32 R124, R100.reuse, R64, R120 ;  /* 0x00000040647c723c */ /* 0x040ff00000081078 */
[C---:B------:R-:W-:Y:S08]  /*26dc0*/  HMMA.1688.F32.TF32 R120, R100.reuse, R68, R116 ;  /* 0x000000446478723c */ /* 0x040ff00000081074 */
[C---:B------:R-:W-:Y:S08]  /*26dd0*/  HMMA.1688.F32.TF32 R116, R100.reuse, R72, R112 ;  /* 0x000000486474723c */ /* 0x040ff00000081070 */
[C---:B------:R-:W-:Y:S08]  /*26de0*/  HMMA.1688.F32.TF32 R112, R100.reuse, R76, R108 ;  /* 0x0000004c6470723c */ /* 0x040ff0000008106c */
[C---:B------:R-:W-:Y:S01]  /*26df0*/  HMMA.1688.F32.TF32 R108, R100.reuse, R80, R104 ;  /* 0x00000050646c723c */ /* 0x040fe20000081068 */
        /* <DEDUP_REMOVED lines=11> */
[----:B------:R-:W-:Y:S01]  /*26eb0*/  STL.64 [R1+0x298], R114 ;  /* 0x0002987201007387 */ /* 0x000fe20000100a00 */
[C---:B--2---:R-:W-:Y:S03]  /*26ec0*/  HMMA.1688.F32.TF32 R104, R100.reuse, R84, R8 ;  /* 0x000000546468723c */ /* 0x044fe60000081008 */
[----:B------:R-:W2:Y:S04]  /*26ed0*/  LDL.LU.64 R8, [R1+0x790] ;  /* 0x0007900001087983 */ /* 0x000ea80000300a00 */
[----:B------:R-:W-:Y:S04]  /*26ee0*/  STL.64 [R1+0x2a0], R108 ;  /* 0x0002a06c01007387 */ /* 0x000fe80000100a00 */
[----:B------:R-:W-:Y:S04]  /*26ef0*/  STL.64 [R1+0x2a8], R110 ;  /* 0x0002a86e01007387 */ /* 0x000fe80000100a00 */
[----:B------:R-:W2:Y:S08]  /*26f00*/  LDL.LU.64 R10, [R1+0x798] ;  /* 0x00079800010a7983 */ /* 0x000eb00000300a00 */
[----:B------:R-:W-:Y:S04]  /*26f10*/  STL.64 [R1+0x2b0], R104 ;  /* 0x0002b06801007387 */ /* 0x000fe80000100a00 */
[----:B------:R3:W-:Y:S02]  /*26f20*/  STL.64 [R1+0x2b8], R106 ;  /* 0x0002b86a01007387 */ /* 0x0007e40000100a00 */
[C---:B---3--:R-:W-:Y:S02]  /*26f30*/  HMMA.1688.F32.TF32 R104, R100.reuse, R88, R4 ;  /* 0x000000586468723c */ /* 0x048fe40000081004 */
[----:B------:R-:W3:Y:S04]  /*26f40*/  LDL.LU.64 R4, [R1+0x780] ;  /* 0x0007800001047983 */ /* 0x000ee80000300a00 */
[----:B------:R-:W3:Y:S02]  /*26f50*/  LDL.LU.64 R6, [R1+0x788] ;  /* 0x0007880001067983 */ /* 0x000ee40000300a00 */
[C---:B------:R-:W-:Y:S08]  /*26f60*/  HMMA.1688.F32.TF32 R48, R100.reuse, R92, R48 ;  /* 0x0000005c6430723c */ /* 0x040ff00000081030 */
[----:B----4-:R-:W-:Y:S07]  /*26f70*/  HMMA.1688.F32.TF32 R12, R100, R96, R12 ;  /* 0x00000060640c723c */ /* 0x010fee000008100c */
        /* <DEDUP_REMOVED lines=8> */
[----:B------:R1:W-:Y:S04]  /*27000*/  STL.64 [R1+0x2e0], R12 ;  /* 0x0002e00c01007387 */ /* 0x0003e80000100a00 */
[----:B------:R1:W-:Y:S04]  /*27010*/  STL.64 [R1+0x2e8], R14 ;  /* 0x0002e80e01007387 */ /* 0x0003e80000100a00 */
        /* <DEDUP_REMOVED lines=12> */
[----:B-1----:R-:W4:Y:S04]  /*270e0*/  LDL.LU.64 R48, [R1+0x6f0] ;  /* 0x0006f00001307983 */ /* 0x002f280000300a00 */
[----:B------:R-:W4:Y:S01]  /*270f0*/  LDL.LU.64 R50, [R1+0x6f8] ;  /* 0x0006f80001327983 */ /* 0x000f220000300a00 */
[C---:B--2---:R-:W-:Y:S11]  /*27100*/  HMMA.1688.F32.TF32 R100, R144.reuse, R52, R8 ;  /* 0x000000349064723c */ /* 0x044ff60000081008 */
[----:B------:R-:W-:Y:S11]  /*27110*/  @!UPT UIADD3 URZ, URZ, URZ, URZ ;  /* 0x0000003f3f3ff290 */ /* 0x000ff6000fffe03f */
[----:B------:R-:W-:Y:S01]  /*27120*/  @!UPT UIADD3 URZ, URZ, URZ, URZ ;  /* 0x0000003f3f3ff290 */ /* 0x000fe2000fffe03f */
[----:B------:R-:W-:Y:S04]  /*27130*/  STL.64 [R1+0x2978], R102 ;  /* 0x0029786601007387 */ /* 0x000fe80000100a00 */
[----:B------:R-:W-:Y:S04]  /*27140*/  STL.64 [R1+0x2970], R100 ;  /* 0x0029706401007387 */ /* 0x000fe80000100a00 */
[----:B------:R-:W2:Y:S01]  /*27150*/  LDL.LU.64 R12, [R1+0x6e0] ;  /* 0x0006e000010c7983 */ /* 0x000ea20000300a00 */
[C---:B---3--:R-:W-:Y:S03]  /*27160*/  HMMA.1688.F32.TF32 R104, R144.reuse, R56, R4 ;  /* 0x000000389068723c */ /* 0x048fe60000081004 */
[----:B------:R-:W2:Y:S04]  /*27170*/  LDL.LU.64 R14, [R1+0x6e8] ;  /* 0x0006e800010e7983 */ /* 0x000ea80000300a00 */
[----:B------:R-:W3:Y:S04]  /*27180*/  LDL.LU.64 R8, [R1+0x6d0] ;  /* 0x0006d00001087983 */ /* 0x000ee80000300a00 */
[----:B------:R-:W3:Y:S04]  /*27190*/  LDL.LU.64 R10, [R1+0x6d8] ;  /* 0x0006d800010a7983 */ /* 0x000ee80000300a00 */
[----:B------:R-:W2:Y:S04]  /*271a0*/  LDL.LU.64 R4, [R1+0x6c0] ;  /* 0x0006c00001047983 */ /* 0x000ea80000300a00 */
[----:B------:R-:W2:Y:S01]  /*271b0*/  LDL.LU.64 R6, [R1+0x6c8] ;  /* 0x0006c80001067983 */ /* 0x000ea20000300a00 */
[C---:B----4-:R-:W-:Y:S08]  /*271c0*/  HMMA.1688.F32.TF32 R108, R144.reuse, R60, R108 ;  /* 0x0000003c906c723c */ /* 0x050ff0000008106c */
        /* <DEDUP_REMOVED lines=12> */
[----:B------:R1:W-:Y:S04]  /*27290*/  STL.64 [R1+0x29c0], R120 ;  /* 0x0029c07801007387 */ /* 0x0003e80000100a00 */
[----:B------:R-:W4:Y:S01]  /*272a0*/  LDL.LU.64 R228, [R1+0x6b0] ;  /* 0x0006b00001e47983 */ /* 0x000f220000300a00 */
[C---:B------:R-:W-:Y:S08]  /*272b0*/  HMMA.1688.F32.TF32 R140, R144.reuse, R92, R48 ;  /* 0x0000005c908c723c */ /* 0x040ff00000081030 */
[C---:B------:R-:W-:Y:S08]  /*272c0*/  HMMA.1688.F32.TF32 R124, R144.reuse, R76, R124 ;  /* 0x0000004c907c723c */ /* 0x040ff0000008107c */
[C---:B------:R-:W-:Y:S08]  /*272d0*/  HMMA.1688.F32.TF32 R128, R144.reuse, R80, R128 ;  /* 0x000000509080723c */ /* 0x040ff00000081080 */
[C---:B------:R-:W-:Y:S08]  /*272e0*/  HMMA.1688.F32.TF32 R132, R144.reuse, R84, R132 ;  /* 0x000000549084723c */ /* 0x040ff00000081084 */
[----:B------:R-:W-:Y:S08]  /*272f0*/  HMMA.1688.F32.TF32 R136, R144, R88, R136 ;  /* 0x000000589088723c */ /* 0x000ff00000081088 */
[C---:B---3--:R-:W-:Y:S08]  /*27300*/  HMMA.1688.F32.TF32 R8, R148.reuse, R52, R8 ;  /* 0x000000349408723c */ /* 0x048ff00000081008 */
[----:B--2---:R-:W-:Y:S11]  /*27310*/  HMMA.1688.F32.TF32 R4, R148, R56, R4 ;  /* 0x000000389404723c */ /* 0x004ff60000081004 */
[----:B------:R-:W-:Y:S04]  /*27320*/  @!UPT UIADD3 URZ, URZ, URZ, URZ ;  /* 0x0000003f3f3ff290 */ /* 0x000fe8000fffe03f */
[----:B------:R2:W-:Y:S04]  /*27330*/  STL.64 [R1+0x340], R8 ;  /* 0x0003400801007387 */ /* 0x0005e80000100a00 */
[----:B------:R3:W-:Y:S04]  /*27340*/  STL.64 [R1+0x348], R10 ;  /* 0x0003480a01007387 */ /* 0x0007e80000100a00 */
        /* <DEDUP_REMOVED lines=21> */
[----:B------:R-:W-:Y:S03]  /*274a0*/  HMMA.1688.F32.TF32 R144, R144, R96, R12 ;  /* 0x000000609090723c */ /* 0x000fe6000008100c */
[----:B------:R-:W4:Y:S04]  /*274b0*/  LDL.LU.64 R100, [R1+0x610] ;  /* 0x0006100001647983 */ /* 0x000f280000300a00 */
[----:B------:R-:W4:Y:S04]  /*274c0*/  LDL.LU.64 R102, [R1+0x618] ;  /* 0x0006180001667983 */ /* 0x000f280000300a00 */
[----:B------:R-:W4:Y:S04]  /*274d0*/  LDL.LU.64 R48, [R1+0x600] ;  /* 0x0006000001307983 */ /* 0x000f280000300a00 */
[----:B------:R-:W4:Y:S04]  /*274e0*/  LDL.LU.64 R50, [R1+0x608] ;  /* 0x0006080001327983 */ /* 0x000f280000300a00 */
[----:B------:R-:W4:Y:S04]  /*274f0*/  LDL.LU.64 R12, [R1+0x5f0] ;  /* 0x0005f000010c7983 */ /* 0x000f280000300a00 */
[----:B------:R-:W4:Y:S04]  /*27500*/  LDL.LU.64 R14, [R1+0x5f8] ;  /* 0x0005f800010e7983 */ /* 0x000f280000300a00 */
[----:B--2---:R-:W2:Y:S04]  /*27510*/  LDL.LU.64 R8, [R1+0x5e0] ;  /* 0x0005e00001087983 */ /* 0x004ea80000300a00 */
[----:B---3--:R-:W2:Y:S04]  /*27520*/  LDL.LU.64 R10, [R1+0x5e8] ;  /* 0x0005e800010a7983 */ /* 0x008ea80000300a00 */
[----:B------:R-:W3:Y:S04]  /*27530*/  LDL.LU.64 R4, [R1+0x5d0] ;  /* 0x0005d00001047983 */ /* 0x000ee80000300a00 */
[----:B------:R-:W3:Y:S01]  /*27540*/  LDL.LU.64 R6, [R1+0x5d8] ;  /* 0x0005d80001067983 */ /* 0x000ee20000300a00 */
[C---:B----4-:R-:W-:Y:S08]  /*27550*/  HMMA.1688.F32.TF32 R228, R148.reuse, R60, R228 ;  /* 0x0000003c94e4723c */ /* 0x050ff000000810e4 */
[C---:B------:R-:W-:Y:S08]  /*27560*/  HMMA.1688.F32.TF32 R172, R148.reuse, R64, R172 ;  /* 0x0000004094ac723c */ /* 0x040ff000000810ac */
[C---:B------:R-:W-:Y:S08]  /*27570*/  HMMA.1688.F32.TF32 R168, R148.reuse, R68, R168 ;  /* 0x0000004494a8723c */ /* 0x040ff000000810a8 */
[C---:B------:R-:W-:Y:S08]  /*27580*/  HMMA.1688.F32.TF32 R164, R148.reuse, R72, R164 ;  /* 0x0000004894a4723c */ /* 0x040ff000000810a4 */
[C---:B------:R-:W-:Y:S08]  /*27590*/  HMMA.1688.F32.TF32 R160, R148.reuse, R76, R160 ;  /* 0x0000004c94a0723c */ /* 0x040ff000000810a0 */
[C---:B------:R-:W-:Y:S08]  /*275a0*/  HMMA.1688.F32.TF32 R120, R148.reuse, R80, R120 ;  /* 0x000000509478723c */ /* 0x040ff00000081078 */
[C---:B------:R-:W-:Y:S08]  /*275b0*/  HMMA.1688.F32.TF32 R116, R148.reuse, R84, R116 ;  /* 0x000000549474723c */ /* 0x040ff00000081074 */
[C---:B------:R-:W-:Y:S01]  /*275c0*/  HMMA.1688.F32.TF32 R112, R148.reuse, R88, R112 ;  /* 0x000000589470723c */ /* 0x040fe20000081070 */
[----:B------:R-:W-:Y:S07]  /*275d0*/  STL.64 [R1+0x370], R228 ;  /* 0x000370e401007387 */ /* 0x000fee0000100a00 */
[C---:B------:R-:W-:Y:S01]  /*275e0*/  HMMA.1688.F32.TF32 R108, R148.reuse, R92, R108 ;  /* 0x0000005c946c723c */ /* 0x040fe2000008106c */
[----:B------:R-:W-:Y:S07]  /*275f0*/  STL.64 [R1+0x378], R230 ;  /* 0x000378e601007387 */ /* 0x000fee0000100a00 */
[----:B------:R-:W-:Y:S01]  /*27600*/  HMMA.1688.F32.TF32 R104, R148, R96, R104 ;  /* 0x000000609468723c */ /* 0x000fe20000081068 */
[----:B------:R-:W-:Y:S04]  /*27610*/  STL.64 [R1+0x380], R172 ;  /* 0x000380ac01007387 */ /* 0x000fe80000100a00 */
[----:B------:R-:W-:Y:S04]  /*27620*/  STL.64 [R1+0x388], R174 ;  /* 0x000388ae01007387 */ /* 0x000fe80000100a00 */
[----:B------:R-:W-:Y:S04]  /*27630*/  STL.64 [R1+0x3b0], R168 ;  /* 0x0003b0a801007387 */ /* 0x000fe80000100a00 */
[----:B------:R-:W-:Y:S04]  /*27640*/  STL.64 [R1+0x3b8], R170 ;  /* 0x0003b8aa01007387 */ /* 0x000fe80000100a00 */
[----:B------:R-:W-:Y:S04]  /*27650*/  STL.64 [R1+0x3c0], R164 ;  /* 0x0003c0a401007387 */ /* 0x000fe80000100a00 */
[----:B------:R1:W-:Y:S04]  /*27660*/  STL.64 [R1+0x3c8], R166 ;  /* 0x0003c8a601007387 */ /* 0x0003e80000100a00 */
[----:B------:R-:W-:Y:S04]  /*27670*/  STL.64 [R1+0x3d0], R160 ;  /* 0x0003d0a001007387 */ /* 0x000fe80000100a00 */
[----:B------:R-:W-:Y:S04]  /*27680*/  STL.64 [R1+0x3d8], R162 ;  /* 0x0003d8a201007387 */ /* 0x000fe80000100a00 */
[----:B------:R4:W-:Y:S04]  /*27690*/  STL.64 [R1+0x3f0], R120 ;  /* 0x0003f07801007387 */ /* 0x0009e80000100a00 */
[----:B------:R1:W-:Y:S04]  /*276a0*/  STL.64 [R1+0x3f8], R122 ;  /* 0x0003f87a01007387 */ /* 0x0003e80000100a00 */
[----:B------:R1:W-:Y:S04]  /*276b0*/  STL.64 [R1+0x400], R116 ;  /* 0x0004007401007387 */ /* 0x0003e80000100a00 */
[----:B------:R2:W-:Y:S04]  /*276c0*/  STL.64 [R1+0x408], R118 ;  /* 0x0004087601007387 */ /* 0x0005e80000100a00 */
[----:B------:R2:W-:Y:S04]  /*276d0*/  STL.64 [R1+0x410], R112 ;  /* 0x0004107001007387 */ /* 0x0005e80000100a00 */
[----:B------:R3:W-:Y:S01]  /*276e0*/  STL.64 [R1+0x418], R114 ;  /* 0x0004187201007387 */ /* 0x0007e20000100a00 */
[C---:B-1----:R-:W-:Y:S03]  /*276f0*/  HMMA.1688.F32.TF32 R164, R192.reuse, R68, R12 ;  /* 0x00000044c0a4723c */ /* 0x042fe6000008100c */
[----:B------:R1:W-:Y:S04]  /*27700*/  STL.64 [R1+0x430], R108 ;  /* 0x0004306c01007387 */ /* 0x0003e80000100a00 */
[----:B------:R1:W-:Y:S01]  /*27710*/  STL.64 [R1+0x438], R110 ;  /* 0x0004386e01007387 */ /* 0x0003e20000100a00 */
[C---:B--2---:R-:W-:Y:S03]  /*27720*/  HMMA.1688.F32.TF32 R168, R192.reuse, R72, R8 ;  /* 0x00000048c0a8723c */ /* 0x044fe60000081008 */
[----:B------:R3:W-:Y:S04]  /*27730*/  STL.64 [R1+0x420], R104 ;  /* 0x0004206801007387 */ /* 0x0007e80000100a00 */
[----:B------:R1:W-:Y:S04]  /*27740*/  STL.64 [R1+0x428], R106 ;  /* 0x0004286a01007387 */ /* 0x0003e80000100a00 */
[----:B------:R-:W2:Y:S04]  /*27750*/  LDL.LU.64 R12, [R1+0x5c0] ;  /* 0x0005c000010c7983 */ /* 0x000ea80000300a00 */
[----:B------:R-:W2:Y:S01]  /*27760*/  LDL.LU.64 R14, [R1+0x5c8] ;  /* 0x0005c800010e7983 */ /* 0x000ea20000300a00 */
[C---:B---3--:R-:W-:Y:S03]  /*27770*/  HMMA.1688.F32.TF32 R172, R192.reuse, R76, R4 ;  /* 0x0000004cc0ac723c */ /* 0x048fe60000081004 */
[----:B------:R-:W3:Y:S04]  /*27780*/  LDL.LU.64 R8, [R1+0x530] ;  /* 0x0005300001087983 */ /* 0x000ee80000300a00 */
[----:B------:R-:W3:Y:S04]  /*27790*/  LDL.LU.64 R10, [R1+0x538] ;  /* 0x00053800010a7983 */ /* 0x000ee80000300a00 */
[----:B------:R-:W2:Y:S04]  /*277a0*/  LDL.LU.64 R4, [R1+0x520] ;  /* 0x0005200001047983 */ /* 0x000ea80000300a00 */
[----:B------:R-:W2:Y:S04]  /*277b0*/  LDL.LU.64 R6, [R1+0x528] ;  /* 0x0005280001067983 */ /* 0x000ea80000300a00 */
[----:B------:R-:W2:Y:S04]  /*277c0*/  LDL.LU.64 R248, [R1+0x510] ;  /* 0x0005100001f87983 */ /* 0x000ea80000300a00 */
[----:B------:R-:W2:Y:S04]  /*277d0*/  LDL.LU.64 R250, [R1+0x518] ;  /* 0x0005180001fa7983 */ /* 0x000ea80000300a00 */
[----:B------:R-:W2:Y:S04]  /*277e0*/  LDL.LU.64 R232, [R1+0x490] ;  /* 0x0004900001e87983 */ /* 0x000ea80000300a00 */
[----:B------:R-:W2:Y:S04]  /*277f0*/  LDL.LU.64 R234, [R1+0x498] ;  /* 0x0004980001ea7983 */ /* 0x000ea80000300a00 */
[----:B------:R-:W2:Y:S04]  /*27800*/  LDL.LU.64 R228, [R1+0x4a0] ;  /* 0x0004a00001e47983 */ /* 0x000ea80000300a00 */
[----:B------:R-:W2:Y:S04]  /*27810*/  LDL.LU.64 R230, [R1+0x4a8] ;  /* 0x0004a80001e67983 */ /* 0x000ea80000300a00 */
[----:B----4-:R-:W4:Y:S04]  /*27820*/  LDL.LU.64 R120, [R1+0x4b0] ;  /* 0x0004b00001787983 */ /* 0x010f280000300a00 */
[----:B------:R-:W4:Y:S04]  /*27830*/  LDL.LU.64 R122, [R1+0x4b8] ;  /* 0x0004b800017a7983 */ /* 0x000f280000300a00 */
[----:B------:R-:W4:Y:S04]  /*27840*/  LDL.LU.64 R116, [R1+0x4d0] ;  /* 0x0004d00001747983 */ /* 0x000f280000300a00 */
[----:B------:R-:W4:Y:S04]  /*27850*/  LDL.LU.64 R118, [R1+0x4d8] ;  /* 0x0004d80001767983 */ /* 0x000f280000300a00 */
[----:B------:R-:W4:Y:S04]  /*27860*/  LDL.LU.64 R112, [R1+0x4f0] ;  /* 0x0004f00001707983 */ /* 0x000f280000300a00 */
[----:B------:R-:W4:Y:S04]  /*27870*/  LDL.LU.64 R114, [R1+0x4f8] ;  /* 0x0004f80001727983 */ /* 0x000f280000300a00 */
[----:B-1----:R-:W4:Y:S04]  /*27880*/  LDL.LU.64 R108, [R1+0x500] ;  /* 0x00050000016c7983 */ /* 0x002f280000300a00 */
[----:B------:R-:W4:Y:S01]  /*27890*/  LDL.LU.64 R110, [R1+0x508] ;  /* 0x00050800016e7983 */ /* 0x000f220000300a00 */
[C---:B------:R-:W-:Y:S03]  /*278a0*/  HMMA.1688.F32.TF32 R148, R192.reuse, R52, R100 ;  /* 0x00000034c094723c */ /* 0x040fe60000081064 */
[----:B------:R-:W4:Y:S04]  /*278b0*/  LDL.LU.64 R104, [R1+0x3a0] ;  /* 0x0003a00001687983 */ /* 0x000f280000300a00 */
[----:B------:R-:W4:Y:S01]  /*278c0*/  LDL.LU.64 R106, [R1+0x3a8] ;  /* 0x0003a800016a7983 */ /* 0x000f220000300a00 */
[C---:B------:R-:W-:Y:S03]  /*278d0*/  HMMA.1688.F32.TF32 R160, R192.reuse, R64, R48 ;  /* 0x00000040c0a0723c */ /* 0x040fe60000081030 */
[----:B------:R-:W4:Y:S04]  /*278e0*/  LDL.LU.64 R100, [R1+0x390] ;  /* 0x0003900001647983 */ /* 0x000f280000300a00 */
[----:B------:R-:W4:Y:S04]  /*278f0*/  LDL.LU.64 R102, [R1+0x398] ;  /* 0x0003980001667983 */ /* 0x000f280000300a00 */
[----:B------:R-:W4:Y:S04]  /*27900*/  LDL.LU.64 R48, [R1+0x310] ;  /* 0x0003100001307983 */ /* 0x000f280000300a00 */
[----:B------:R-:W4:Y:S01]  /*27910*/  LDL.LU.64 R50, [R1+0x318] ;  /* 0x0003180001327983 */ /* 0x000f220000300a00 */
[C---:B------:R-:W-:Y:S08]  /*27920*/  HMMA.1688.F32.TF32 R152, R192.reuse, R56, R152 ;  /* 0x00000038c098723c */ /* 0x040ff00000081098 */
[C---:B------:R-:W-:Y:S08]  /*27930*/  HMMA.1688.F32.TF32 R156, R192.reuse, R60, R156 ;  /* 0x0000003cc09c723c */ /* 0x040ff0000008109c */
[C---:B------:R-:W-:Y:S08]  /*27940*/  HMMA.1688.F32.TF32 R176, R192.reuse, R80, R176 ;  /* 0x00000050c0b0723c */ /* 0x040ff000000810b0 */
[C---:B------:R-:W-:Y:S08]  /*27950*/  HMMA.1688.F32.TF32 R180, R192.reuse, R84, R180 ;  /* 0x00000054c0b4723c */ /* 0x040ff000000810b4 */
[C---:B------:R-:W-:Y:S08]  /*27960*/  HMMA.1688.F32.TF32 R184, R192.reuse, R88, R184 ;  /* 0x00000058c0b8723c */ /* 0x040ff000000810b8 */
[----:B------:R-:W-:Y:S08]  /*27970*/  HMMA.1688.F32.TF32 R188, R192, R92, R188 ;  /* 0x0000005cc0bc723c */ /* 0x000ff000000810bc */
[C---:B---3--:R-:W-:Y:S08]  /*27980*/  HMMA.1688.F32.TF32 R8, R200.reuse, R52, R8 ;  /* 0x00000034c808723c */ /* 0x048ff00000081008 */
[C---:B--2---:R-:W-:Y:S08]  /*27990*/  HMMA.1688.F32.TF32 R4, R200.reuse, R56, R4 ;  /* 0x00000038c804723c */ /* 0x044ff00000081004 */
[----:B------:R-:W-:Y:S08]  /*279a0*/  HMMA.1688.F32.TF32 R248, R200, R60, R248 ;  /* 0x0000003cc8f8723c */ /* 0x000ff000000810f8 */
[----:B------:R-:W-:Y:S01]  /*279b0*/  HMMA.1688.F32.TF32 R192, R192, R96, R12 ;  /* 0x00000060c0c0723c */ /* 0x000fe2000008100c */
[----:B------:R-:W2:Y:S04]  /*279c0*/  LDL.LU.64 R14, [R1+0x2aa0] ;  /* 0x002aa000010e7983 */ /* 0x000ea80000300a00 */
[----:B------:R-:W2:Y:S04]  /*279d0*/  LDL.LU.64 R12, [R1+0x2a98] ;  /* 0x002a9800010c7983 */ /* 0x000ea80000300a00 */
[----:B------:R-:W-:Y:S04]  /*279e0*/  STL.64 [R1+0x450], R8 ;  /* 0x0004500801007387 */ /* 0x000fe80000100a00 */
[----:B------:R1:W-:Y:S04]  /*279f0*/  STL.64 [R1+0x458], R10 ;  /* 0x0004580a01007387 */ /* 0x0003e80000100a00 */
[----:B-1----:R-:W3:Y:S04]  /*27a00*/  LDL.LU.64 R10, [R1+0x2a90] ;  /* 0x002a9000010a7983 */ /* 0x002ee80000300a00 */
[----:B------:R-:W3:Y:S04]  /*27a10*/  LDL.LU.64 R8, [R1+0x2a88] ;  /* 0x002a880001087983 */ /* 0x000ee80000300a00 */
[----:B------:R-:W-:Y:S04]  /*27a20*/  STL.64 [R1+0x460], R4 ;  /* 0x0004600401007387 */ /* 0x000fe80000100a00 */
[----:B------:R1:W-:Y:S04]  /*27a30*/  STL.64 [R1+0x468], R6 ;  /* 0x0004680601007387 */ /* 0x0003e80000100a00 */
[----:B-1----:R-:W2:Y:S04]  /*27a40*/  LDL.LU.64 R6, [R1+0x2a80] ;  /* 0x002a800001067983 */ /* 0x002ea80000300a00 */
[----:B------:R-:W2:Y:S04]  /*27a50*/  LDL.LU.64 R4, [R1+0x2a78] ;  /* 0x002a780001047983 */ /* 0x000ea80000300a00 */
[----:B------:R-:W-:Y:S04]  /*27a60*/  STL.64 [R1+0x470], R248 ;  /* 0x000470f801007387 */ /* 0x000fe80000100a00 */
[----:B------:R1:W-:Y:S02]  /*27a70*/  STL.64 [R1+0x478], R250 ;  /* 0x000478fa01007387 */ /* 0x0003e40000100a00 */
[C---:B-1----:R-:W-:Y:S08]  /*27a80*/  HMMA.1688.F32.TF32 R248, R200.reuse, R64, R232 ;  /* 0x00000040c8f8723c */ /* 0x042ff000000810e8 */
[C---:B------:R-:W-:Y:S08]  /*27a90*/  HMMA.1688.F32.TF32 R232, R200.reuse, R68, R228 ;  /* 0x00000044c8e8723c */ /* 0x040ff000000810e4 */
[C---:B----4-:R-:W-:Y:S08]  /*27aa0*/  HMMA.1688.F32.TF32 R228, R200.reuse, R72, R120 ;  /* 0x00000048c8e4723c */ /* 0x050ff00000081078 */
        /* <DEDUP_REMOVED lines=12> */
[----:B------:R1:W-:Y:S04]  /*27b70*/  STL.64 [R1+0x4d0], R120 ;  /* 0x0004d07801007387 */ /* 0x0003e80000100a00 */
[----:B------:R4:W-:Y:S04]  /*27b80*/  STL.64 [R1+0x4d8], R122 ;  /* 0x0004d87a01007387 */ /* 0x0009e80000100a00 */
[----:B------:R1:W-:Y:S04]  /*27b90*/  STL.64 [R1+0x4f0], R116 ;  /* 0x0004f07401007387 */ /* 0x0003e80000100a00 */
[----:B------:R1:W-:Y:S04]  /*27ba0*/  STL.64 [R1+0x4f8], R118 ;  /* 0x0004f87601007387 */ /* 0x0003e80000100a00 */
[----:B------:R-:W-:Y:S04]  /*27bb0*/  STL.64 [R1+0x520], R112 ;  /* 0x0005207001007387 */ /* 0x000fe80000100a00 */
[----:B------:R-:W-:Y:S04]  /*27bc0*/  STL.64 [R1+0x528], R114 ;  /* 0x0005287201007387 */ /* 0x000fe80000100a00 */
[----:B------:R-:W2:Y:S04]  /*27bd0*/  LDL.LU.64 R104, [R1+0x1a0] ;  /* 0x0001a00001687983 */ /* 0x000ea80000300a00 */
[----:B------:R-:W-:Y:S04]  /*27be0*/  STL.64 [R1+0x510], R108 ;  /* 0x0005106c01007387 */ /* 0x000fe80000100a00 */
[----:B------:R-:W-:Y:S04]  /*27bf0*/  STL.64 [R1+0x518], R110 ;  /* 0x0005186e01007387 */ /* 0x000fe80000100a00 */
[----:B------:R-:W2:Y:S04]  /*27c00*/  LDL.LU.64 R106, [R1+0x1a8] ;  /* 0x0001a800016a7983 */ /* 0x000ea80000300a00 */
[----:B------:R4:W-:Y:S04]  /*27c10*/  STL.64 [R1+0x500], R100 ;  /* 0x0005006401007387 */ /* 0x0009e80000100a00 */
[----:B------:R4:W-:Y:S04]  /*27c20*/  STL.64 [R1+0x508], R102 ;  /* 0x0005086601007387 */ /* 0x0009e80000100a00 */
[----:B-1----:R-:W3:Y:S04]  /*27c30*/  LDL.LU.64 R120, [R1+0x1c0] ;  /* 0x0001c00001787983 */ /* 0x002ee80000300a00 */
[----:B----4-:R-:W3:Y:S04]  /*27c40*/  LDL.LU.64 R122, [R1+0x1c8] ;  /* 0x0001c800017a7983 */ /* 0x010ee80000300a00 */
[----:B------:R1:W-:Y:S04]  /*27c50*/  STL.64 [R1+0x3a0], R48 ;  /* 0x0003a03001007387 */ /* 0x0003e80000100a00 */
[----:B------:R4:W-:Y:S04]  /*27c60*/  STL.64 [R1+0x3a8], R50 ;  /* 0x0003a83201007387 */ /* 0x0009e80000100a00 */
[----:B------:R-:W3:Y:S04]  /*27c70*/  LDL.LU.64 R116, [R1+0x200] ;  /* 0x0002000001747983 */ /* 0x000ee80000300a00 */
[----:B------:R-:W3:Y:S04]  /*27c80*/  LDL.LU.64 R118, [R1+0x208] ;  /* 0x0002080001767983 */ /* 0x000ee80000300a00 */
[----:B------:R-:W3:Y:S04]  /*27c90*/  LDL.LU.64 R100, [R1+0x1e0] ;  /* 0x0001e00001647983 */ /* 0x000ee80000300a00 */
[----:B------:R-:W3:Y:S04]  /*27ca0*/  LDL.LU.64 R102, [R1+0x1e8] ;  /* 0x0001e80001667983 */ /* 0x000ee80000300a00 */
[----:B-1----:R-:W3:Y:S04]  /*27cb0*/  LDL.LU.64 R48, [R1+0x180] ;  /* 0x0001800001307983 */ /* 0x002ee80000300a00 */
[----:B----4-:R-:W4:Y:S01]  /*27cc0*/  LDL.LU.64 R50, [R1+0x188] ;  /* 0x0001880001327983 */ /* 0x010f220000300a00 */
[C---:B------:R-:W-:Y:S03]  /*27cd0*/  HMMA.1688.F32.TF32 R200, R240.reuse, R56, R204 ;  /* 0x00000038f0c8723c */ /* 0x040fe600000810cc */
[----:B------:R-:W4:Y:S04]  /*27ce0*/  LDL.LU.64 R112, [R1+0x160] ;  /* 0x0001600001707983 */ /* 0x000f280000300a00 */
[----:B------:R-:W4:Y:S01]  /*27cf0*/  LDL.LU.64 R114, [R1+0x168] ;  /* 0x0001680001727983 */ /* 0x000f220000300a00 */
[C---:B------:R-:W-:Y:S03]  /*27d00*/  HMMA.1688.F32.TF32 R204, R240.reuse, R60, R208 ;  /* 0x0000003cf0cc723c */ /* 0x040fe600000810d0 */
[----:B------:R-:W4:Y:S04]  /*27d10*/  LDL.LU.64 R108, [R1+0x150] ;  /* 0x00015000016c7983 */ /* 0x000f280000300a00 */
[----:B------:R-:W4:Y:S01]  /*27d20*/  LDL.LU.64 R110, [R1+0x158] ;  /* 0x00015800016e7983 */ /* 0x000f220000300a00 */
[C---:B------:R-:W-:Y:S08]  /*27d30*/  HMMA.1688.F32.TF32 R208, R240.reuse, R64, R212 ;  /* 0x00000040f0d0723c */ /* 0x040ff000000810d4 */
[C---:B------:R-:W-:Y:S08]  /*27d40*/  HMMA.1688.F32.TF32 R212, R240.reuse, R68, R216 ;  /* 0x00000044f0d4723c */ /* 0x040ff000000810d8 */
[C---:B------:R-:W-:Y:S08]  /*27d50*/  HMMA.1688.F32.TF32 R216, R240.reuse, R72, R220 ;  /* 0x00000048f0d8723c */ /* 0x040ff000000810dc */
[C---:B------:R-:W-:Y:S08]  /*27d60*/  HMMA.1688.F32.TF32 R220, R240.reuse, R76, R224 ;  /* 0x0000004cf0dc723c */ /* 0x040ff000000810e0 */
[C---:B------:R-:W-:Y:S08]  /*27d70*/  HMMA.1688.F32.TF32 R224, R240.reuse, R80, R236 ;  /* 0x00000050f0e0723c */ /* 0x040ff000000810ec */
[C---:B------:R-:W-:Y:S08]  /*27d80*/  HMMA.1688.F32.TF32 R196, R240.reuse, R52, R196 ;  /* 0x00000034f0c4723c */ /* 0x040ff000000810c4 */
[C---:B--2---:R-:W-:Y:S01]  /*27d90*/  HMMA.1688.F32.TF32 R228, R240.reuse, R84, R104 ;  /* 0x00000054f0e4723c */ /* 0x044fe20000081068 */
[----:B------:R-:W2:Y:S04]  /*27da0*/  LDL.LU.64 R104, [R1+0x120] ;  /* 0x0001200001687983 */ /* 0x000ea80000300a00 */
[----:B------:R-:W2:Y:S03]  /*27db0*/  LDL.LU.64 R106, [R1+0x128] ;  /* 0x00012800016a7983 */ /* 0x000ea60000300a00 */
[C---:B---3--:R-:W-:Y:S08]  /*27dc0*/  HMMA.1688.F32.TF32 R232, R240.reuse, R88, R120 ;  /* 0x00000058f0e8723c */ /* 0x048ff00000081078 */
[C---:B------:R-:W-:Y:S08]  /*27dd0*/  HMMA.1688.F32.TF32 R236, R240.reuse, R92, R116 ;  /* 0x0000005cf0ec723c */ /* 0x040ff00000081074 */
[----:B------:R-:W-:Y:S08]  /*27de0*/  HMMA.1688.F32.TF32 R240, R240, R96, R100 ;  /* 0x00000060f0f0723c */ /* 0x000ff00000081064 */
[C---:B----4-:R-:W-:Y:S01]  /*27df0*/  HMMA.1688.F32.TF32 R100, R28.reuse, R52, R48 ;  /* 0x000000341c64723c */ /* 0x050fe20000081030 */
[----:B------:R-:W3:Y:S07]  /*27e00*/  LDL R53, [R1+0x934] ;  /* 0x0009340001357983 */ /* 0x000eee0000100800 */
[C---:B------:R-:W-:Y:S08]  /*27e10*/  HMMA.1688.F32.TF32 R48, R28.reuse, R56, R244 ;  /* 0x000000381c30723c */ /* 0x040ff000000810f4 */
[C---:B------:R-:W-:Y:S08]  /*27e20*/  HMMA.1688.F32.TF32 R112, R28.reuse, R60, R112 ;  /* 0x0000003c1c70723c */ /* 0x040ff00000081070 */
[C---:B------:R-:W-:Y:S01]  /*27e30*/  HMMA.1688.F32.TF32 R108, R28.reuse, R64, R108 ;  /* 0x000000401c6c723c */ /* 0x040fe2000008106c */
[----:B------:R1:W-:Y:S04]  /*27e40*/  STL.64 [R1+0x330], R100 ;  /* 0x0003306401007387 */ /* 0x0003e80000100a00 */
[----:B------:R4:W-:Y:S03]  /*27e50*/  STL.64 [R1+0x338], R102 ;  /* 0x0003386601007387 */ /* 0x0009e60000100a00 */
[C---:B------:R-:W-:Y:S08]  /*27e60*/  HMMA.1688.F32.TF32 R20, R28.reuse, R80, R20 ;  /* 0x000000501c14723c */ /* 0x040ff00000081014 */
[C---:B------:R-:W-:Y:S01]  /*27e70*/  HMMA.1688.F32.TF32 R16, R28.reuse, R84, R16 ;  /* 0x000000541c10723c */ /* 0x040fe20000081010 */
[----:B-1----:R-:W3:Y:S04]  /*27e80*/  LDL.LU.64 R100, [R1+0xf0] ;  /* 0x0000f00001647983 */ /* 0x002ee80000300a00 */
[----:B----4-:R-:W4:Y:S04]  /*27e90*/  LDL.LU.64 R102, [R1+0xf8] ;  /* 0x0000f80001667983 */ /* 0x010f280000300a00 */
[----:B------:R1:W-:Y:S04]  /*27ea0*/  STL.64 [R1+0x320], R48 ;  /* 0x0003203001007387 */ /* 0x0003e80000100a00 */
[----:B------:R1:W-:Y:S01]  /*27eb0*/  STL.64 [R1+0x328], R50 ;  /* 0x0003283201007387 */ /* 0x0003e20000100a00 */
[----:B------:R-:W-:Y:S01]  /*27ec0*/  HMMA.1688.F32.TF32 R8, R28, R92, R8 ;  /* 0x0000005c1c08723c */ /* 0x000fe20000081008 */
[----:B------:R-:W-:Y:S01]  /*27ed0*/  MOV R55, R32 ;  /* 0x0000002000377202 */ /* 0x000fe20000000f00 */
[----:B------:R-:W-:-:S06]  /*27ee0*/  IMAD.MOV.U32 R2, RZ, RZ, R33 ;  /* 0x000000ffff027224 */ /* 0x000fcc00078e0021 */
[----:B------:R-:W-:Y:S01]  /*27ef0*/  HMMA.1688.F32.TF32 R12, R28, R88, R12 ;  /* 0x000000581c0c723c */ /* 0x000fe2000008100c */
[----:B-1----:R-:W4:Y:S04]  /*27f00*/  LDL.LU.64 R48, [R1+0xb0] ;  /* 0x0000b00001307983 */ /* 0x002f280000300a00 */
[----:B------:R-:W4:Y:S04]  /*27f10*/  LDL.LU.64 R50, [R1+0xb8] ;  /* 0x0000b80001327983 */ /* 0x000f280000300a00 */
[----:B------:R1:W-:Y:S04]  /*27f20*/  STL.64 [R1+0x310], R112 ;  /* 0x0003107001007387 */ /* 0x0003e80000100a00 */
[----:B------:R1:W-:Y:S04]  /*27f30*/  STL.64 [R1+0x318], R114 ;  /* 0x0003187201007387 */ /* 0x0003e80000100a00 */
[----:B------:R-:W-:Y:S04]  /*27f40*/  STL.64 [R1+0x200], R108 ;  /* 0x0002006c01007387 */ /* 0x000fe80000100a00 */
[----:B------:R-:W-:Y:S01]  /*27f50*/  STL.64 [R1+0x208], R110 ;  /* 0x0002086e01007387 */ /* 0x000fe20000100a00 */
[----:B------:R-:W-:Y:S01]  /*27f60*/  IMAD.MOV.U32 R248, RZ, RZ, R79 ;  /* 0x000000fffff87224 */ /* 0x000fe200078e004f */
[----:B------:R-:W-:Y:S01]  /*27f70*/  MOV R249, R74 ;  /* 0x0000004a00f97202 */ /* 0x000fe20000000f00 */
[----:B------:R-:W-:-:S02]  /*27f80*/  IMAD.MOV.U32 R250, RZ, RZ, R75 ;  /* 0x000000fffffa7224 */ /* 0x000fc400078e004b */
[----:B------:R-:W-:Y:S01]  /*27f90*/  IMAD.MOV.U32 R251, RZ, RZ, R70 ;  /* 0x000000fffffb7224 */ /* 0x000fe200078e0046 */
[----:B-1----:R-:W-:Y:S01]  /*27fa0*/  MOV R113, R2 ;  /* 0x0000000200717202 */ /* 0x002fe20000000f00 */
[----:B------:R-:W-:Y:S01]  /*27fb0*/  IMAD.MOV.U32 R112, RZ, RZ, R55 ;  /* 0x000000ffff707224 */ /* 0x000fe200078e0037 */
[----:B------:R-:W-:Y:S01]  /*27fc0*/  MOV R116, R38 ;  /* 0x0000002600747202 */ /* 0x000fe20000000f00 */
[----:B------:R-:W-:Y:S02]  /*27fd0*/  IMAD.MOV.U32 R114, RZ, RZ, R43 ;  /* 0x000000ffff727224 */ /* 0x000fe400078e002b */
[----:B------:R-:W-:Y:S01]  /*27fe0*/  IMAD.MOV.U32 R117, RZ, RZ, R26 ;  /* 0x000000ffff757224 */ /* 0x000fe200078e001a */
[C---:B--2---:R-:W-:Y:S01]  /*27ff0*/  HMMA.1688.F32.TF32 R104, R28.reuse, R68, R104 ;  /* 0x000000441c68723c */ /* 0x044fe20000081068 */
[----:B------:R-:W-:Y:S01]  /*28000*/  IMAD.MOV.U32 R118, RZ, RZ, R0 ;  /* 0x000000ffff767224 */ /* 0x000fe200078e0000 */
[----:B------:R-:W-:Y:S01]  /*28010*/  MOV R119, R252 ;  /* 0x000000fc00777202 */ /* 0x000fe20000000f00 */
[----:B------:R-:W-:Y:S04]  /*28020*/  LDS R245, [R3+0x1000] ;  /* 0x0010000003f57984 */ /* 0x000fe80000000800 */
[----:B------:R-:W-:Y:S11]  /*28030*/  LDS R247, [R3+0x1800] ;  /* 0x0018000003f77984 */ /* 0x000ff60000000800 */
[----:B------:R-:W-:Y:S06]  /*28040*/  @!UPT UIADD3 URZ, URZ, URZ, URZ ;  /* 0x0000003f3f3ff290 */ /* 0x000fec000fffe03f */
[----:B------:R-:W-:Y:S01]  /*28050*/  IMAD.MOV.U32 R24, RZ, RZ, R107 ;  /* 0x000000ffff187224 */ /* 0x000fe200078e006b */
[----:B------:R-:W-:Y:S01]  /*28060*/  MOV R32, R105 ;  /* 0x0000006900207202 */ /* 0x000fe20000000f00 */
[----:B------:R-:W-:Y:S02]  /*28070*/  IMAD.MOV.U32 R25, RZ, RZ, R106 ;  /* 0x000000ffff197224 */ /* 0x000fe400078e006a */
[----:B------:R-:W-:Y:S01]  /*28080*/  IMAD.MOV.U32 R33, RZ, RZ, R104 ;  /* 0x000000ffff217224 */ /* 0x000fe200078e0068 */
[----:B------:R-:W-:Y:S04]  /*28090*/  STL [R1+0x2914], R24 ;  /* 0x0029141801007387 */ /* 0x000fe80000100800 */
[----:B------:R-:W-:Y:S04]  /*280a0*/  STL [R1+0x2910], R25 ;  /* 0x0029101901007387 */ /* 0x000fe80000100800 */
[----:B------:R-:W-:Y:S04]  /*280b0*/  STL [R1+0x290c], R32 ;  /* 0x00290c2001007387 */ /* 0x000fe80000100800 */
[----:B------:R-:W-:Y:S04]  /*280c0*/  STL [R1+0x2908], R33 ;  /* 0x0029082101007387 */ /* 0x000fe80000100800 */
[----:B---3--:R-:W-:Y:S04]  /*280d0*/  LDS R244, [R53+0x1000] ;  /* 0x0010000035f47984 */ /* 0x008fe80000000800 */
[----:B------:R-:W1:Y:S01]  /*280e0*/  LDS R246, [R53+0x1800] ;  /* 0x0018000035f67984 */ /* 0x000e620000000800 */
[C---:B----4-:R-:W-:Y:S08]  /*280f0*/  HMMA.1688.F32.TF32 R100, R28.reuse, R72, R100 ;  /* 0x000000481c64723c */ /* 0x050ff00000081064 */
[----:B------:R-:W-:Y:S11]  /*28100*/  HMMA.1688.F32.TF32 R48, R28, R76, R48 ;  /* 0x0000004c1c30723c */ /* 0x000ff60000081030 */
[----:B------:R-:W-:Y:S04]  /*28110*/  @!UPT UIADD3 URZ, URZ, URZ, URZ ;  /* 0x0000003f3f3ff290 */ /* 0x000fe8000fffe03f */
[----:B------:R-:W-:Y:S04]  /*28120*/  STL.64 [R1+0x1a0], R100 ;  /* 0x0001a06401007387 */ /* 0x000fe80000100a00 */
[----:B------:R-:W-:Y:S04]  /*28130*/  STL.64 [R1+0x1a8], R102 ;  /* 0x0001a86601007387 */ /* 0x000fe80000100a00 */
[----:B------:R2:W-:Y:S04]  /*28140*/  STL.64 [R1+0x180], R48 ;  /* 0x0001803001007387 */ /* 0x0005e80000100a00 */
[----:B------:R3:W-:Y:S04]  /*28150*/  STL.64 [R1+0x188], R50 ;  /* 0x0001883201007387 */ /* 0x0007e80000100a00 */
[----:B------:R-:W-:Y:S04]  /*28160*/  STL.64 [R1+0x160], R20 ;  /* 0x0001601401007387 */ /* 0x000fe80000100a00 */
[----:B------:R-:W-:Y:S01]  /*28170*/  STL.64 [R1+0x168], R22 ;  /* 0x0001681601007387 */ /* 0x000fe20000100a00 */
[----:B--2---:R-:W-:-:S03]  /*28180*/  MOV R48, R95 ;  /* 0x0000005f00307202 */ /* 0x004fc60000000f00 */
[----:B------:R-:W-:Y:S01]  /*28190*/  STL.64 [R1+0x150], R16 ;  /* 0x0001501001007387 */ /* 0x000fe20000100a00 */
[----:B------:R-:W-:-:S03]  /*281a0*/  IMAD.MOV.U32 R49, RZ, RZ, R90 ;  /* 0x000000ffff317224 */ /* 0x000fc600078e005a */
[----:B------:R-:W-:Y:S01]  /*281b0*/  STL.64 [R1+0x158], R18 ;  /* 0x0001581201007387 */ /* 0x000fe20000100a00 */
[----:B---3--:R-:W-:-:S03]  /*281c0*/  IMAD.MOV.U32 R50, RZ, RZ, R91 ;  /* 0x000000ffff327224 */ /* 0x008fc600078e005b */
[----:B------:R2:W-:Y:S01]  /*281d0*/  STL.64 [R1+0xf0], R8 ;  /* 0x0000f00801007387 */ /* 0x0005e20000100a00 */
[----:B------:R-:W-:-:S03]  /*281e0*/  MOV R51, R86 ;  /* 0x0000005600337202 */ /* 0x000fc60000000f00 */
[----:B------:R3:W-:Y:S04]  /*281f0*/  STL.64 [R1+0xf8], R10 ;  /* 0x0000f80a01007387 */ /* 0x0007e80000100a00 */
[----:B------:R-:W4:Y:S04]  /*28200*/  LDL.LU R95, [R1+0x2a74] ;  /* 0x002a7400015f7983 */ /* 0x000f280000300800 */
[----:B------:R-:W4:Y:S01]  /*28210*/  LDL.LU R90, [R1+0x2a70] ;  /* 0x002a7000015a7983 */ /* 0x000f220000300800 */
[----:B--2---:R-:W-:Y:S01]  /*28220*/  MOV R9, R46 ;  /* 0x0000002e00097202 */ /* 0x004fe20000000f00 */
[----:B---3--:R-:W-:-:S02]  /*28230*/  IMAD.MOV.U32 R11, RZ, RZ, R44 ;  /* 0x000000ffff0b7224 */ /* 0x008fc400078e002c */
[----:B------:R-:W2:Y:S01]  /*28240*/  LDL.LU R91, [R1+0x2a6c] ;  /* 0x002a6c00015b7983 */ /* 0x000ea20000300800 */
[----:B------:R-:W-:Y:S02]  /*28250*/  IMAD.MOV.U32 R10, RZ, RZ, R45 ;  /* 0x000000ffff0a7224 */ /* 0x000fe400078e002d */
[----:B------:R-:W-:Y:S01]  /*28260*/  IMAD.MOV.U32 R44, RZ, RZ, R87 ;  /* 0x000000ffff2c7224 */ /* 0x000fe200078e0057 */
[----:B------:R-:W3:Y:S01]  /*28270*/  LDL.LU R86, [R1+0x2a68] ;  /* 0x002a680001567983 */ /* 0x000ee20000300800 */
[----:B------:R-:W-:Y:S01]  /*28280*/  IMAD.MOV.U32 R45, RZ, RZ, R82 ;  /* 0x000000ffff2d7224 */ /* 0x000fe200078e0052 */
[----:B------:R-:W-:Y:S01]  /*28290*/  MOV R46, R83 ;  /* 0x00000053002e7202 */ /* 0x000fe20000000f00 */
[----:B------:R-:W-:Y:S01]  /*282a0*/  IMAD.MOV.U32 R8, RZ, RZ, R47 ;  /* 0x000000ffff087224 */ /* 0x000fe200078e002f */
[----:B------:R-:W3:Y:S01]  /*282b0*/  LDL.LU R87, [R1+0x2a64] ;  /* 0x002a640001577983 */ /* 0x000ee20000300800 */
[----:B------:R-:W-:-:S03]  /*282c0*/  IMAD.MOV.U32 R47, RZ, RZ, R78 ;  /* 0x000000ffff2f7224 */ /* 0x000fc600078e004e */
[----:B------:R-:W2:Y:S04]  /*282d0*/  LDL.LU R82, [R1+0x2a60] ;  /* 0x002a600001527983 */ /* 0x000ea80000300800 */
[----:B------:R-:W2:Y:S04]  /*282e0*/  LDL.LU R83, [R1+0x2a5c] ;  /* 0x002a5c0001537983 */ /* 0x000ea80000300800 */
[----:B------:R-:W2:Y:S01]  /*282f0*/  LDL.LU R78, [R1+0x2a58] ;  /* 0x002a5800014e7983 */ /* 0x000ea20000300800 */
[----:B------:R-:W-:-:S03]  /*28300*/  MOV R100, R71 ;  /* 0x0000004700647202 */ /* 0x000fc60000000f00 */
[----:B------:R-:W2:Y:S01]  /*28310*/  LDL.LU R79, [R1+0x2a54] ;  /* 0x002a5400014f7983 */ /* 0x000ea20000300800 */
[----:B------:R-:W-:-:S03]  /*28320*/  IMAD.MOV.U32 R101, RZ, RZ, R66 ;  /* 0x000000ffff657224 */ /* 0x000fc600078e0042 */
[----:B------:R-:W2:Y:S01]  /*28330*/  LDL.LU R74, [R1+0x2a50] ;  /* 0x002a5000014a7983 */ /* 0x000ea20000300800 */
[----:B------:R-:W-:-:S03]  /*28340*/  IMAD.MOV.U32 R102, RZ, RZ, R67 ;  /* 0x000000ffff667224 */ /* 0x000fc600078e0043 */
[----:B------:R-:W2:Y:S01]  /*28350*/  LDL.LU R75, [R1+0x2a4c] ;  /* 0x002a4c00014b7983 */ /* 0x000ea20000300800 */
[----:B------:R-:W-:-:S03]  /*28360*/  MOV R103, R62 ;  /* 0x0000003e00677202 */ /* 0x000fc60000000f00 */
        /* <DEDUP_REMOVED lines=8> */
[----:B------:R-:W2:Y:S04]  /*283f0*/  LDL.LU R62, [R1+0x2a38] ;  /* 0x002a3800013e7983 */ /* 0x000ea80000300800 */
[----:B------:R-:W1:Y:S04]  /*28400*/  LDL.LU R12, [R1+0x210] ;  /* 0x00021000010c7983 */ /* 0x000e680000300800 */
[----:B------:R-:W1:Y:S04]  /*28410*/  LDL.LU R13, [R1+0x214] ;  /* 0x00021400010d7983 */ /* 0x000e680000300800 */
[----:B------:R-:W1:Y:S04]  /*28420*/  LDL.LU R14, [R1+0x218] ;  /* 0x00021800010e7983 */ /* 0x000e680000300800 */
[----:B------:R-:W1:Y:S04]  /*28430*/  LDL.LU R15, [R1+0x21c] ;  /* 0x00021c00010f7983 */ /* 0x000e680000300800 */
[----:B------:R-:W2:Y:S04]  /*28440*/  LDL.LU R16, [R1+0x130] ;  /* 0x0001300001107983 */ /* 0x000ea80000300800 */
[----:B------:R-:W2:Y:S04]  /*28450*/  LDL.LU R17, [R1+0x134] ;  /* 0x0001340001117983 */ /* 0x000ea80000300800 */
[----:B------:R-:W2:Y:S04]  /*28460*/  LDL.LU R18, [R1+0x138] ;  /* 0x0001380001127983 */ /* 0x000ea80000300800 */
[----:B------:R-:W2:Y:S01]  /*28470*/  LDL.LU R19, [R1+0x13c] ;  /* 0x00013c0001137983 */ /* 0x000ea20000300800 */
[----:B------:R-:W-:-:S03]  /*28480*/  IMAD.MOV.U32 R104, RZ, RZ, R63 ;  /* 0x000000ffff687224 */ /* 0x000fc600078e003f */
[----:B------:R-:W2:Y:S01]  /*28490*/  LDL.LU R20, [R1+0x100] ;  /* 0x0001000001147983 */ /* 0x000ea20000300800 */
[----:B------:R-:W-:-:S03]  /*284a0*/  IMAD.MOV.U32 R105, RZ, RZ, R58 ;  /* 0x000000ffff697224 */ /* 0x000fc600078e003a */
[----:B------:R-:W2:Y:S01]  /*284b0*/  LDL.LU R21, [R1+0x104] ;  /* 0x0001040001157983 */ /* 0x000ea20000300800 */
[----:B------:R-:W-:-:S03]  /*284c0*/  MOV R106, R59 ;  /* 0x0000003b006a7202 */ /* 0x000fc60000000f00 */
[----:B------:R-:W2:Y:S01]  /*284d0*/  LDL.LU R22, [R1+0x108] ;  /* 0x0001080001167983 */ /* 0x000ea20000300800 */
[----:B------:R-:W-:-:S03]  /*284e0*/  IMAD.MOV.U32 R107, RZ, RZ, R54 ;  /* 0x000000ffff6b7224 */ /* 0x000fc600078e0036 */
[----:B------:R-:W2:Y:S04]  /*284f0*/  LDL.LU R23, [R1+0x10c] ;  /* 0x00010c0001177983 */ /* 0x000ea80000300800 */
[----:B------:R-:W2:Y:S04]  /*28500*/  LDL.LU R63, [R1+0x2a34] ;  /* 0x002a3400013f7983 */ /* 0x000ea80000300800 */
[----:B------:R-:W2:Y:S04]  /*28510*/  LDL.LU R58, [R1+0x2a30] ;  /* 0x002a3000013a7983 */ /* 0x000ea80000300800 */
[----:B------:R-:W2:Y:S01]  /*28520*/  LDL.LU R59, [R1+0x2a2c] ;  /* 0x002a2c00013b7983 */ /* 0x000ea20000300800 */
[----:B------:R-:W-:-:S03]  /*28530*/  IMAD.MOV.U32 R115, RZ, RZ, R42 ;  /* 0x000000ffff737224 */ /* 0x000fc600078e002a */
[----:B------:R-:W2:Y:S04]  /*28540*/  LDL.LU R54, [R1+0x2a28] ;  /* 0x002a280001367983 */ /* 0x000ea80000300800 */
[----:B------:R-:W2:Y:S04]  /*28550*/  LDL.LU R55, [R1+0x2a24] ;  /* 0x002a240001377983 */ /* 0x000ea80000300800 */
[----:B------:R-:W2:Y:S04]  /*28560*/  LDL.LU R2, [R1+0x2a20] ;  /* 0x002a200001027983 */ /* 0x000ea80000300800 */
[----:B------:R-:W2:Y:S04]  /*28570*/  LDL.LU R43, [R1+0x2a1c] ;  /* 0x002a1c00012b7983 */ /* 0x000ea80000300800 */
[----:B------:R-:W3:Y:S04]  /*28580*/  LDL.LU R42, [R1+0x2a18] ;  /* 0x002a1800012a7983 */ /* 0x000ee80000300800 */
[----:B------:R-:W4:Y:S04]  /*28590*/  LDL.LU R38, [R1+0x2a14] ;  /* 0x002a140001267983 */ /* 0x000f280000300800 */
[----:B------:R-:W4:Y:S04]  /*285a0*/  LDL.LU R26, [R1+0x2a10] ;  /* 0x002a1000011a7983 */ /* 0x000f280000300800 */
[----:B------:R-:W4:Y:S04]  /*285b0*/  LDL.LU R0, [R1+0x2a0c] ;  /* 0x002a0c0001007983 */ /* 0x000f280000300800 */
[----:B------:R-:W4:Y:S01]  /*285c0*/  LDL.LU R252, [R1+0x2a08] ;  /* 0x002a080001fc7983 */ /* 0x000f220000300800 */
[----:B------:R-:W-:Y:S01]  /*285d0*/  IMAD.MOV.U32 R108, RZ, RZ, R27 ;  /* 0x000000ffff6c7224 */ /* 0x000fe200078e001b */
[----:B------:R-:W-:Y:S01]  /*285e0*/  MOV R109, R34 ;  /* 0x00000022006d7202 */ /* 0x000fe20000000f00 */
[----:B------:R-:W-:-:S02]  /*285f0*/  IMAD.MOV.U32 R110, RZ, RZ, R35 ;  /* 0x000000ffff6e7224 */ /* 0x000fc400078e0023 */
[----:B------:R-:W-:Y:S02]  /*28600*/  IMAD.MOV.U32 R111, RZ, RZ, R39 ;  /* 0x000000ffff6f7224 */ /* 0x000fe400078e0027 */
[----:B--2---:R-:W-:Y:S02]  /*28610*/  IMAD.MOV.U32 R120, RZ, RZ, R43 ;  /* 0x000000ffff787224 */ /* 0x004fe400078e002b */
[----:B------:R-:W2:Y:S01]  /*28620*/  LDL.LU R43, [R1+0x2a04] ;  /* 0x002a0400012b7983 */ /* 0x000ea20000300800 */
[----:B---3--:R-:W-:-:S03]  /*28630*/  IMAD.MOV.U32 R121, RZ, RZ, R42 ;  /* 0x000000ffff797224 */ /* 0x008fc600078e002a */
[----:B------:R-:W3:Y:S01]  /*28640*/  LDL.LU R42, [R1+0x2a00] ;  /* 0x002a0000012a7983 */ /* 0x000ee20000300800 */
[----:B----4-:R-:W-:-:S03]  /*28650*/  MOV R122, R38 ;  /* 0x00000026007a7202 */ /* 0x010fc60000000f00 */
[----:B------:R-:W4:Y:S01]  /*28660*/  LDL.LU R38, [R1+0x29fc] ;  /* 0x0029fc0001267983 */ /* 0x000f220000300800 */
[----:B------:R-:W-:-:S03]  /*28670*/  IMAD.MOV.U32 R123, RZ, RZ, R26 ;  /* 0x000000ffff7b7224 */ /* 0x000fc600078e001a */
[----:B------:R-:W1:Y:S04]  /*28680*/  LDL.LU R26, [R1+0x29f8] ;  /* 0x0029f800011a7983 */ /* 0x000e680000300800 */
[----:B------:R-:W1:Y:S04]  /*28690*/  LDL.LU R27, [R1+0x29f4] ;  /* 0x0029f400011b7983 */ /* 0x000e680000300800 */
[----:B------:R-:W2:Y:S04]  /*286a0*/  LDL.LU R34, [R1+0x29f0] ;  /* 0x0029f00001227983 */ /* 0x000ea80000300800 */
[----:B------:R-:W2:Y:S04]  /*286b0*/  LDL.LU R35, [R1+0x29ec] ;  /* 0x0029ec0001237983 */ /* 0x000ea80000300800 */
[----:B------:R-:W4:Y:S01]  /*286c0*/  LDL.LU R39, [R1+0x29e8] ;  /* 0x0029e80001277983 */ /* 0x000f220000300800 */
[----:B------:R-:W-:Y:S03]  /*286d0*/  HMMA.1688.F32.TF32 R4, R28, R96, R4 ;  /* 0x000000601c04723c */ /* 0x000fe60000081004 */
[----:B------:R-:W3:Y:S05]  /*286e0*/  LDL.LU R28, [R1+0x220] ;  /* 0x00022000011c7983 */ /* 0x000eea0000300800 */
[C---:B-1----:R-:W-:Y:S08]  /*286f0*/  HMMA.1688.F32.TF32 R12, R244.reuse, R26, R12 ;  /* 0x0000001af40c723c */ /* 0x042ff0000008100c */
[C---:B--2---:R-:W-:Y:S11]  /*28700*/  HMMA.1688.F32.TF32 R16, R244.reuse, R34, R16 ;  /* 0x00000022f410723c */ /* 0x044ff60000081010 */
[----:B------:R-:W-:Y:S05]  /*28710*/  @!UPT UIADD3 URZ, URZ, URZ, URZ ;  /* 0x0000003f3f3ff290 */ /* 0x000fea000fffe03f */
[----:B------:R-:W-:Y:S01]  /*28720*/  MOV R60, R12 ;  /* 0x0000000c003c7202 */ /* 0x000fe20000000f00 */
[----:B------:R-:W-:Y:S01]  /*28730*/  IMAD.MOV.U32 R57, RZ, RZ, R13 ;  /* 0x000000ffff397224 */ /* 0x000fe200078e000d */
[----:B------:R-:W-:Y:S01]  /*28740*/  MOV R52, R15 ;  /* 0x0000000f00347202 */ /* 0x000fe20000000f00 */
[----:B------:R-:W-:Y:S02]  /*28750*/  IMAD.MOV.U32 R56, RZ, RZ, R14 ;  /* 0x000000ffff387224 */ /* 0x000fe400078e000e */
[----:B----4-:R-:W-:Y:S02]  /*28760*/  HMMA.1688.F32.TF32 R12, R244, R38, R20 ;  /* 0x00000026f40c723c */ /* 0x010fe40000081014 */
[----:B------:R1:W-:Y:S04]  /*28770*/  STL.64 [R1+0x130], R16 ;  /* 0x0001301001007387 */ /* 0x0003e80000100a00 */
[----:B------:R-:W-:Y:S01]  /*28780*/  STL.64 [R1+0x138], R18 ;  /* 0x0001381201007387 */ /* 0x000fe20000100a00 */
[----:B-1----:R-:W-:Y:S11]  /*28790*/  IMAD.MOV.U32 R16, RZ, RZ, R43 ;  /* 0x000000ffff107224 */ /* 0x002ff600078e002b */
[----:B------:R-:W-:Y:S05]  /*287a0*/  @!UPT UIADD3 URZ, URZ, URZ, URZ ;  /* 0x0000003f3f3ff290 */ /* 0x000fea000fffe03f */
[----:B------:R3:W-:Y:S04]  /*287b0*/  STL.64 [R1+0x100], R12 ;  /* 0x0001000c01007387 */ /* 0x0007e80000100a00 */
[----:B------:R1:W-:Y:S04]  /*287c0*/  STL.64 [R1+0x108], R14 ;  /* 0x0001080e01007387 */ /* 0x0003e80000100a00 */
[----:B------:R-:W2:Y:S04]  /*287d0*/  LDL.LU R29, [R1+0x224] ;  /* 0x00022400011d7983 */ /* 0x000ea80000300800 */
[----:B------:R-:W2:Y:S04]  /*287e0*/  LDL.LU R30, [R1+0x228] ;  /* 0x00022800011e7983 */ /* 0x000ea80000300800 */
[----:B------:R-:W2:Y:S04]  /*287f0*/  LDL.LU R31, [R1+0x22c] ;  /* 0x00022c00011f7983 */ /* 0x000ea80000300800 */
[----:B------:R-:W1:Y:S01]  /*28800*/  LDL.LU R43, [R1+0x29e4] ;  /* 0x0029e400012b7983 */ /* 0x000e620000300800 */
[----:B---3--:R-:W-:-:S03]  /*28810*/  IMAD.MOV.U32 R13, RZ, RZ, R42 ;  /* 0x000000ffff0d7224 */ /* 0x008fc600078e002a */
[----:B------:R-:W3:Y:S04]  /*28820*/  LDL.LU R17, [R1+0x114] ;  /* 0x0001140001117983 */ /* 0x000ee80000300800 */
[----:B------:R-:W3:Y:S04]  /*28830*/  LDL.LU R18, [R1+0x118] ;  /* 0x0001180001127983 */ /* 0x000ee80000300800 */
[----:B------:R-:W3:Y:S04]  /*28840*/  LDL.LU R19, [R1+0x11c] ;  /* 0x00011c0001137983 */ /* 0x000ee80000300800 */
[----:B------:R-:W4:Y:S04]  /*28850*/  LDL.LU R12, [R1+0x170] ;  /* 0x00017000010c7983 */ /* 0x000f280000300800 */
[----:B------:R-:W2:Y:S01]  /*28860*/  LDL.LU R42, [R1+0x29e0] ;  /* 0x0029e000012a7983 */ /* 0x000ea20000300800 */
[----:B-1----:R-:W-:-:S03]  /*28870*/  MOV R14, R43 ;  /* 0x0000002b000e7202 */ /* 0x002fc60000000f00 */
[----:B------:R-:W2:Y:S01]  /*28880*/  LDL.LU R43, [R1+0x29dc] ;  /* 0x0029dc00012b7983 */ /* 0x000ea20000300800 */
[C---:B------:R-:W-:Y:S08]  /*28890*/  HMMA.1688.F32.TF32 R116, R244.reuse, R54, R116 ;  /* 0x00000036f474723c */ /* 0x040ff00000081074 */
[C---:B------:R-:W-:Y:S01]  /*288a0*/  HMMA.1688.F32.TF32 R112, R244.reuse, R58, R112 ;  /* 0x0000003af470723c */ /* 0x040fe20000081070 */
[----:B------:R-:W4:Y:S07]  /*288b0*/  LDL.LU R15, [R1+0x17c] ;  /* 0x00017c00010f7983 */ /* 0x000f2e0000300800 */
[C---:B------:R-:W-:Y:S01]  /*288c0*/  HMMA.1688.F32.TF32 R108, R244.reuse, R62, R108 ;  /* 0x0000003ef46c723c */ /* 0x040fe2000008106c */
[----:B------:R-:W3:Y:S01]  /*288d0*/  LDL.LU R20, [R1+0xd0] ;  /* 0x0000d00001147983 */ /* 0x000ee20000300800 */
[----:B------:R-:W-:Y:S01]  /*288e0*/  IMAD.MOV.U32 R21, RZ, RZ, R252 ;  /* 0x000000ffff157224 */ /* 0x000fe200078e00fc */
[----:B------:R-:W-:Y:S01]  /*288f0*/  MOV R23, R2 ;  /* 0x0000000200177202 */ /* 0x000fe20000000f00 */
[----:B------:R-:W-:Y:S01]  /*28900*/  IMAD.MOV.U32 R22, RZ, RZ, R0 ;  /* 0x000000ffff167224 */ /* 0x000fe200078e0000 */
[----:B------:R-:W3:Y:S03]  /*28910*/  LDL.LU R252, [R1+0x29d8] ;  /* 0x0029d80001fc7983 */ /* 0x000ee60000300800 */
[C---:B------:R-:W-:Y:S01]  /*28920*/  HMMA.1688.F32.TF32 R104, R244.reuse, R66, R104 ;  /* 0x00000042f468723c */ /* 0x040fe20000081068 */
[----:B------:R-:W3:Y:S04]  /*28930*/  LDL.LU R0, [R1+0x29d4] ;  /* 0x0029d40001007983 */ /* 0x000ee80000300800 */
[----:B------:R-:W3:Y:S03]  /*28940*/  LDL.LU R2, [R1+0x29d0] ;  /* 0x0029d00001027983 */ /* 0x000ee60000300800 */
[C---:B------:R-:W-:Y:S08]  /*28950*/  HMMA.1688.F32.TF32 R100, R244.reuse, R70, R100 ;  /* 0x00000046f464723c */ /* 0x040ff00000081064 */
[C---:B------:R-:W-:Y:S08]  /*28960*/  HMMA.1688.F32.TF32 R248, R244.reuse, R74, R248 ;  /* 0x0000004af4f8723c */ /* 0x040ff000000810f8 */
[C---:B------:R-:W-:Y:S08]  /*28970*/  HMMA.1688.F32.TF32 R44, R244.reuse, R78, R44 ;  /* 0x0000004ef42c723c */ /* 0x040ff0000008102c */
[C---:B------:R-:W-:Y:S08]  /*28980*/  HMMA.1688.F32.TF32 R48, R244.reuse, R82, R48 ;  /* 0x00000052f430723c */ /* 0x040ff00000081030 */
[----:B--2---:R-:W-:Y:S11]  /*28990*/  HMMA.1688.F32.TF32 R120, R244, R42, R120 ;  /* 0x0000002af478723c */ /* 0x004ff60000081078 */
[----:B------:R-:W-:Y:S11]  /*289a0*/  @!UPT UIADD3 URZ, URZ, URZ, URZ ;  /* 0x0000003f3f3ff290 */ /* 0x000ff6000fffe03f */
[----:B------:R-:W-:Y:S01]  /*289b0*/  @!UPT UIADD3 URZ, URZ, URZ, URZ ;  /* 0x0000003f3f3ff290 */ /* 0x000fe2000fffe03f */
[----:B------:R-:W-:Y:S04]  /*289c0*/  STL.64 [R1+0xe0], R120 ;  /* 0x0000e07801007387 */ /* 0x000fe80000100a00 */
[----:B------:R1:W-:Y:S04]  /*289d0*/  STL.64 [R1+0xe8], R122 ;  /* 0x0000e87a01007387 */ /* 0x0003e80000100a00 */
[----:B-1----:R-:W2:Y:S04]  /*289e0*/  LDL.LU.64 R122, [R1+0x29c8] ;  /* 0x0029c800017a7983 */ /* 0x002ea80000300a00 */
[----:B------:R-:W2:Y:S04]  /*289f0*/  LDL.LU.64 R120, [R1+0x29c0] ;  /* 0x0029c00001787983 */ /* 0x000ea80000300a00 */
        /* <DEDUP_REMOVED lines=30> */
[----:B-1----:R-:W3:Y:S04]  /*28be0*/  LDL.LU.64 R50, [R1+0x2948] ;  /* 0x0029480001327983 */ /* 0x002ee80000300a00 */
[----:B------:R-:W3:Y:S01]  /*28bf0*/  LDL.LU.64 R48, [R1+0x2940] ;  /* 0x0029400001307983 */ /* 0x000ee20000300a00 */
[----:B------:R-:W-:Y:S01]  /*28c00*/  IMAD.MOV.U32 R41, RZ, RZ, R4 ;  /* 0x000000ffff297224 */ /* 0x000fe200078e0004 */
[----:B------:R-:W-:Y:S01]  /*28c10*/  MOV R37, R6 ;  /* 0x0000000600257202 */ /* 0x000fe20000000f00 */
[----:B------:R-:W-:Y:S01]  /*28c20*/  IMAD.MOV.U32 R40, RZ, RZ, R5 ;  /* 0x000000ffff287224 */ /* 0x000fe200078e0005 */
[----:B------:R-:W-:Y:S01]  /*28c30*/  LDS R4, [R53+0x1080] ;  /* 0x0010800035047984 */ /* 0x000fe20000000800 */
[----:B------:R-:W-:-:S03]  /*28c40*/  IMAD.MOV.U32 R36, RZ, RZ, R7 ;  /* 0x000000ffff247224 */ /* 0x000fc600078e0007 */
[----:B------:R-:W-:Y:S04]  /*28c50*/  LDS R6, [R53+0x1880] ;  /* 0x0018800035067984 */ /* 0x000fe80000000800 */
[----:B------:R-:W-:Y:S04]  /*28c60*/  LDS R5, [R3+0x1080] ;  /* 0x0010800003057984 */ /* 0x000fe80000000800 */
[----:B------:R-:W4:Y:S01]  /*28c70*/  LDS R7, [R3+0x1880] ;  /* 0x0018800003077984 */ /* 0x000f220000000800 */
[----:B------:R-:W-:Y:S08]  /*28c80*/  HMMA.1688.F32.TF32 R8, R244, R94, R8 ;  /* 0x0000005ef408723c */ /* 0x000ff00000081008 */
[----:B----4-:R-:W-:Y:S08]  /*28c90*/  HMMA.1688.F32.TF32 R12, R4, R34, R12 ;  /* 0x00000022040c723c */ /* 0x010ff0000008100c */
[C---:B--2---:R-:W-:Y:S08]  /*28ca0*/  HMMA.1688.F32.TF32 R44, R244.reuse, R90, R44 ;  /* 0x0000005af42c723c */ /* 0x044ff0000008102c */
[C---:B---3--:R-:W-:Y:S11]  /*28cb0*/  HMMA.1688.F32.TF32 R48, R244.reuse, R86, R48 ;  /* 0x00000056f430723c */ /* 0x048ff60000081030 */
        /* <DEDUP_REMOVED lines=8> */
[----:B-1----:R-:W3:Y:S04]  /*28d40*/  LDL.LU.64 R46, [R1+0x2928] ;  /* 0x00292800012e7983 */ /* 0x002ee80000300a00 */
[----:B------:R-:W3:Y:S04]  /*28d50*/  LDL.LU.64 R44, [R1+0x2920] ;  /* 0x00292000012c7983 */ /* 0x000ee80000300a00 */
[----:B------:R-:W-:Y:S04]  /*28d60*/  STL.64 [R1+0x50], R8 ;  /* 0x0000500801007387 */ /* 0x000fe80000100a00 */
[----:B------:R1:W-:Y:S02]  /*28d70*/  STL.64 [R1+0x58], R10 ;  /* 0x0000580a01007387 */ /* 0x0003e40000100a00 */
[----:B-1----:R-:W-:Y:S08]  /*28d80*/  HMMA.1688.F32.TF32 R8, R244, R98, R248 ;  /* 0x00000062f408723c */ /* 0x002ff000000810f8 */
[C---:B------:R-:W-:Y:S11]  /*28d90*/  HMMA.1688.F32.TF32 R248, R4.reuse, R42, R20 ;  /* 0x0000002a04f8723c */ /* 0x040ff60000081014 */
[----:B------:R-:W-:Y:S05]  /*28da0*/  @!UPT UIADD3 URZ, URZ, URZ, URZ ;  /* 0x0000003f3f3ff290 */ /* 0x000fea000fffe03f */
[----:B------:R-:W-:Y:S02]  /*28db0*/  IMAD.MOV.U32 R69, RZ, RZ, R9 ;  /* 0x000000ffff457224 */ /* 0x000fe400078e0009 */
[----:B------:R-:W-:Y:S01]  /*28dc0*/  IMAD.MOV.U32 R68, RZ, RZ, R8 ;  /* 0x000000ffff447224 */ /* 0x000fe200078e0008 */
[----:B------:R-:W-:Y:S04]  /*28dd0*/  STL.64 [R1+0x48], R10 ;  /* 0x0000480a01007387 */ /* 0x000fe80000100a00 */
[----:B------:R1:W-:Y:S04]  /*28de0*/  STL [R1+0x27c0], R69 ;  /* 0x0027c04501007387 */ /* 0x0003e80000100800 */
[----:B------:R4:W-:Y:S04]  /*28df0*/  STL [R1+0x27bc], R68 ;  /* 0x0027bc4401007387 */ /* 0x0009e80000100800 */
[----:B------:R4:W-:Y:S01]  /*28e00*/  STL.64 [R1+0x10], R12 ;  /* 0x0000100c01007387 */ /* 0x0009e20000100a00 */
[----:B-1----:R-:W-:Y:S01]  /*28e10*/  IMAD.MOV.U32 R69, RZ, RZ, R14 ;  /* 0x000000ffff457224 */ /* 0x002fe200078e000e */
[----:B------:R-:W-:Y:S02]  /*28e20*/  HMMA.1688.F32.TF32 R28, R4, R26, R28 ;  /* 0x0000001a041c723c */ /* 0x000fe4000008101c */
[----:B------:R-:W-:Y:S01]  /*28e30*/  LDS R8, [R53+0x1100] ;  /* 0x0011000035087984 */ /* 0x000fe20000000800 */
[----:B----4-:R-:W-:-:S03]  /*28e40*/  IMAD.MOV.U32 R68, RZ, RZ, R15 ;  /* 0x000000ffff447224 */ /* 0x010fc600078e000f */
[----:B------:R-:W-:Y:S02]  /*28e50*/  LDS R10, [R53+0x1900] ;  /* 0x00190000350a7984 */ /* 0x000fe40000000800 */
[C---:B------:R-:W-:Y:S02]  /*28e60*/  HMMA.1688.F32.TF32 R12, R4.reuse, R38, R16 ;  /* 0x00000026040c723c */ /* 0x040fe40000081010 */
[----:B------:R-:W-:Y:S04]  /*28e70*/  STL.64 [R1+0x27d0], R250 ;  /* 0x0027d0fa01007387 */ /* 0x000fe80000100a00 */
[----:B------:R-:W-:Y:S04]  /*28e80*/  LDS R9, [R3+0x1100] ;  /* 0x0011000003097984 */ /* 0x000fe80000000800 */
[----:B------:R-:W3:Y:S11]  /*28e90*/  LDS R11, [R3+0x1900] ;  /* 0x00190000030b7984 */ /* 0x000ef60000000800 */
[----:B------:R-:W-:Y:S02]  /*28ea0*/  @!UPT UIADD3 URZ, URZ, URZ, URZ ;  /* 0x0000003f3f3ff290 */ /* 0x000fe4000fffe03f */
[----:B------:R-:W-:Y:S04]  /*28eb0*/  STL.64 [R1], R12 ;  /* 0x0000000c01007387 */ /* 0x000fe80000100a00 */
[----:B------:R1:W-:Y:S02]  /*28ec0*/  STL.64 [R1+0x8], R14 ;  /* 0x0000080e01007387 */ /* 0x0003e40000100a00 */
[C---:B-1----:R-:W-:Y:S02]  /*28ed0*/  HMMA.1688.F32.TF32 R12, R4.reuse, R54, R100 ;  /* 0x00000036040c723c */ /* 0x042fe40000081064 */
[----:B------:R-:W-:Y:S06]  /*28ee0*/  STL.64 [R1+0x27c8], R248 ;  /* 0x0027c8f801007387 */ /* 0x000fec0000100a00 */
[C---:B------:R-:W-:Y:S11]  /*28ef0*/  HMMA.1688.F32.TF32 R16, R4.reuse, R58, R104 ;  /* 0x0000003a0410723c */ /* 0x040ff60000081068 */
[----:B------:R-:W-:Y:S04]  /*28f00*/  @!UPT UIADD3 URZ, URZ, URZ, URZ ;  /* 0x0000003f3f3ff290 */ /* 0x000fe8000fffe03f */
[----:B------:R1:W-:Y:S01]  /*28f10*/  STL.64 [R1+0x6c8], R14 ;  /* 0x0006c80e01007387 */ /* 0x0003e20000100a00 */
[----:B------:R-:W-:Y:S01]  /*28f20*/  MOV R76, R12 ;  /* 0x0000000c004c7202 */ /* 0x000fe20000000f00 */
[----:B------:R-:W-:Y:S02]  /*28f30*/  IMAD.MOV.U32 R77, RZ, RZ, R13 ;  /* 0x000000ffff4d7224 */ /* 0x000fe400078e000d */
[C---:B-1----:R-:W-:Y:S04]  /*28f40*/  HMMA.1688.F32.TF32 R12, R4.reuse, R62, R108 ;  /* 0x0000003e040c723c */ /* 0x042fe8000008106c */
[----:B------:R-:W-:Y:S04]  /*28f50*/  STL.64 [R1+0x6b0], R16 ;  /* 0x0006b01001007387 */ /* 0x000fe80000100a00 */
[----:B------:R-:W-:Y:S11]  /*28f60*/  STL.64 [R1+0x6b8], R18 ;  /* 0x0006b81201007387 */ /* 0x000ff60000100a00 */
[----:B------:R-:W-:Y:S04]  /*28f70*/  @!UPT UIADD3 URZ, URZ, URZ, URZ ;  /* 0x0000003f3f3ff290 */ /* 0x000fe8000fffe03f */
[----:B------:R1:W-:Y:S01]  /*28f80*/  STL.64 [R1+0x6a8], R14 ;  /* 0x0006a80e01007387 */ /* 0x0003e20000100a00 */
[----:B------:R-:W-:Y:S01]  /*28f90*/  IMAD.MOV.U32 R80, RZ, RZ, R12 ;  /* 0x000000ffff507224 */ /* 0x000fe200078e000c */
[----:B------:R-:W-:Y:S02]  /*28fa0*/  MOV R81, R13 ;  /* 0x0000000d00517202 */ /* 0x000fe40000000f00 */
[C---:B-1----:R-:W-:Y:S03]  /*28fb0*/  HMMA.1688.F32.TF32 R12, R4.reuse, R66, R112 ;  /* 0x00000042040c723c */ /* 0x042fe60000081070 */
[----:B------:R-:W-:Y:S04]  /*28fc0*/  STL [R1+0x27b8], R81 ;  /* 0x0027b85101007387 */ /* 0x000fe80000100800 */
[----:B------:R-:W-:Y:S11]  /*28fd0*/  STL [R1+0x27b4], R80 ;  /* 0x0027b45001007387 */ /* 0x000ff60000100800 */
[----:B------:R-:W-:Y:S05]  /*28fe0*/  @!UPT UIADD3 URZ, URZ, URZ, URZ ;  /* 0x0000003f3f3ff290 */ /* 0x000fea000fffe03f */
[----:B------:R1:W-:Y:S01]  /*28ff0*/  STL.64 [R1+0x698], R14 ;  /* 0x0006980e01007387 */ /* 0x0003e20000100a00 */
[----:B------:R-:W-:Y:S02]  /*29000*/  IMAD.MOV.U32 R84, RZ, RZ, R12 ;  /* 0x000000ffff547224 */ /* 0x000fe400078e000c */
[----:B------:R-:W-:Y:S02]  /*29010*/  IMAD.MOV.U32 R85, RZ, RZ, R13 ;  /* 0x000000ffff557224 */ /* 0x000fe400078e000d */
[C---:B-1----:R-:W-:Y:S03]  /*29020*/  HMMA.1688.F32.TF32 R12, R4.reuse, R70, R116 ;  /* 0x00000046040c723c */ /* 0x042fe60000081074 */
[----:B------:R-:W-:Y:S04]  /*29030*/  STL [R1+0x27a8], R85 ;  /* 0x0027a85501007387 */ /* 0x000fe80000100800 */
[----:B------:R-:W-:Y:S11]  /*29040*/  STL [R1+0x27a4], R84 ;  /* 0x0027a45401007387 */ /* 0x000ff60000100800 */
[----:B------:R-:W-:Y:S05]  /*29050*/  @!UPT UIADD3 URZ, URZ, URZ, URZ ;  /* 0x0000003f3f3ff290 */ /* 0x000fea000fffe03f */
[----:B------:R1:W-:Y:S01]  /*29060*/  STL.64 [R1+0x688], R14 ;  /* 0x0006880e01007387 */ /* 0x0003e20000100a00 */
[----:B------:R-:W-:Y:S01]  /*29070*/  MOV R88, R12 ;  /* 0x0000000c00587202 */ /* 0x000fe20000000f00 */
[----:B------:R-:W-:Y:S02]  /*29080*/  IMAD.MOV.U32 R89, RZ, RZ, R13 ;  /* 0x000000ffff597224 */ /* 0x000fe400078e000d */
[----:B------:R-:W4:Y:S04]  /*29090*/  LDL.LU R12, [R1+0x260] ;  /* 0x00026000010c7983 */ /* 0x000f280000300800 */
[----:B------:R-:W4:Y:S04]  /*290a0*/  LDL.LU R13, [R1+0x264] ;  /* 0x00026400010d7983 */ /* 0x000f280000300800 */
[----:B-1----:R-:W4:Y:S04]  /*290b0*/  LDL.LU R14, [R1+0x268] ;  /* 0x00026800010e7983 */ /* 0x002f280000300800 */
[----:B------:R-:W4:Y:S01]  /*290c0*/  LDL.LU R15, [R1+0x26c] ;  /* 0x00026c00010f7983 */ /* 0x000f220000300800 */
[----:B------:R-:W-:Y:S03]  /*290d0*/  HMMA.1688.F32.TF32 R16, R4, R74, R120 ;  /* 0x0000004a0410723c */ /* 0x000fe60000081078 */
[----:B------:R-:W2:Y:S04]  /*290e0*/  LDL.LU R20, [R1+0x1d0] ;  /* 0x0001d00001147983 */ /* 0x000ea80000300800 */
[----:B------:R-:W2:Y:S04]  /*290f0*/  LDL.LU R21, [R1+0x1d4] ;  /* 0x0001d40001157983 */ /* 0x000ea80000300800 */
[----:B------:R-:W2:Y:S04]  /*29100*/  LDL.LU R22, [R1+0x1d8] ;  /* 0x0001d80001167983 */ /* 0x000ea80000300800 */
[----:B------:R-:W2:Y:S04]  /*29110*/  LDL.LU R23, [R1+0x1dc] ;  /* 0x0001dc0001177983 */ /* 0x000ea80000300800 */
[----:B------:R-:W-:Y:S04]  /*29120*/  STL [R1+0x27b0], R89 ;  /* 0x0027b05901007387 */ /* 0x000fe80000100800 */
[----:B------:R-:W-:Y:S01]  /*29130*/  STL [R1+0x27ac], R88 ;  /* 0x0027ac5801007387 */ /* 0x000fe20000100800 */
[----:B------:R-:W-:Y:S01]  /*29140*/  IMAD.MOV.U32 R92, RZ, RZ, R16 ;  /* 0x000000ffff5c7224 */ /* 0x000fe200078e0010 */
[----:B------:R-:W-:-:S02]  /*29150*/  MOV R93, R17 ;  /* 0x00000011005d7202 */ /* 0x000fc40000000f00 */
[----:B------:R1:W-:Y:S04]  /*29160*/  STL.64 [R1+0x678], R18 ;  /* 0x0006781201007387 */ /* 0x0003e80000100a00 */
[----:B------:R-:W2:Y:S04]  /*29170*/  LDL.LU R16, [R1+0xc0] ;  /* 0x0000c00001107983 */ /* 0x000ea80000300800 */
[----:B------:R-:W2:Y:S04]  /*29180*/  LDL.LU R17, [R1+0xc4] ;  /* 0x0000c40001117983 */ /* 0x000ea80000300800 */
[----:B-1----:R-:W2:Y:S01]  /*29190*/  LDL.LU R18, [R1+0xc8] ;  /* 0x0000c80001127983 */ /* 0x002ea20000300800 */
[----:B------:R-:W-:Y:S01]  /*291a0*/  MOV R72, R28 ;  /* 0x0000001c00487202 */ /* 0x000fe20000000f00 */
[----:B------:R-:W-:Y:S01]  /*291b0*/  IMAD.MOV.U32 R65, RZ, RZ, R29 ;  /* 0x000000ffff417224 */ /* 0x000fe200078e001d */
[----:B------:R-:W-:Y:S01]  /*291c0*/  MOV R61, R31 ;  /* 0x0000001f003d7202 */ /* 0x000fe20000000f00 */
[----:B------:R-:W-:-:S02]  /*291d0*/  IMAD.MOV.U32 R64, RZ, RZ, R30 ;  /* 0x000000ffff407224 */ /* 0x000fc400078e001e */
[C---:B------:R-:W-:Y:S11]  /*291e0*/  HMMA.1688.F32.TF32 R28, R4.reuse, R78, R124 ;  /* 0x0000004e041c723c */ /* 0x040ff6000008107c */
[----:B------:R-:W-:Y:S11]  /*291f0*/  @!UPT UIADD3 URZ, URZ, URZ, URZ ;  /* 0x0000003f3f3ff290 */ /* 0x000ff6000fffe03f */
[----:B------:R-:W-:Y:S02]  /*29200*/  @!UPT UIADD3 URZ, URZ, URZ, URZ ;  /* 0x0000003f3f3ff290 */ /* 0x000fe4000fffe03f */
[----:B------:R-:W-:Y:S01]  /*29210*/  IMAD.MOV.U32 R96, RZ, RZ, R28 ;  /* 0x000000ffff607224 */ /* 0x000fe200078e001c */
[----:B------:R-:W-:Y:S01]  /*29220*/  MOV R97, R29 ;  /* 0x0000001d00617202 */ /* 0x000fe20000000f00 */
[----:B------:R-:W-:Y:S02]  /*29230*/  IMAD.MOV.U32 R85, RZ, RZ, R30 ;  /* 0x000000ffff557224 */ /* 0x000fe400078e001e */
[----:B------:R-:W-:Y:S02]  /*29240*/  IMAD.MOV.U32 R84, RZ, RZ, R31 ;  /* 0x000000ffff547224 */ /* 0x000fe400078e001f */
[C---:B------:R-:W-:Y:S08]  /*29250*/  HMMA.1688.F32.TF32 R28, R4.reuse, R82, R128 ;  /* 0x00000052041c723c */ /* 0x040ff00000081080 */
[C---:B------:R-:W-:Y:S08]  /*29260*/  HMMA.1688.F32.TF32 R104, R4.reuse, R86, R132 ;  /* 0x000000560468723c */ /* 0x040ff00000081084 */
[C---:B------:R-:W-:Y:S07]  /*29270*/  HMMA.1688.F32.TF32 R100, R4.reuse, R90, R136 ;  /* 0x0000005a0464723c */ /* 0x040fee0000081088 */
[----:B------:R-:W-:Y:S04]  /*29280*/  STL.64 [R1+0x650], R28 ;  /* 0x0006501c01007387 */ /* 0x000fe80000100a00 */
[----:B------:R1:W-:Y:S02]  /*29290*/  STL.64 [R1+0x658], R30 ;  /* 0x0006581e01007387 */ /* 0x0003e40000100a00 */
[C---:B-1----:R-:W-:Y:S08]  /*292a0*/  HMMA.1688.F32.TF32 R28, R4.reuse, R94, R140 ;  /* 0x0000005e041c723c */ /* 0x042ff0000008108c */
[----:B------:R-:W-:Y:S01]  /*292b0*/  HMMA.1688.F32.TF32 R4, R4, R98, R144 ;  /* 0x000000620404723c */ /* 0x000fe20000081090 */
[----:B------:R-:W-:Y:S01]  /*292c0*/  STL.64 [R1+0x640], R104 ;  /* 0x0006406801007387 */ /* 0x000fe20000100a00 */
[----:B------:R-:W-:-:S03]  /*292d0*/  IMAD.MOV.U32 R19, RZ, RZ, R2 ;  /* 0x000000ffff137224 */ /* 0x000fc600078e0002 */
[----:B------:R-:W-:Y:S04]  /*292e0*/  STL.64 [R1+0x648], R106 ;  /* 0x0006486a01007387 */ /* 0x000fe80000100a00 */
[----:B------:R-:W-:Y:S04]  /*292f0*/  STL.64 [R1+0x630], R100 ;  /* 0x0006306401007387 */ /* 0x000fe80000100a00 */
[----:B------:R-:W-:Y:S01]  /*29300*/  STL.64 [R1+0x638], R102 ;  /* 0x0006386601007387 */ /* 0x000fe20000100a00 */
[----:B---3--:R-:W-:Y:S02]  /*29310*/  HMMA.1688.F32.TF32 R44, R8, R42, R44 ;  /* 0x0000002a082c723c */ /* 0x008fe4000008102c */
[----:B------:R-:W-:Y:S01]  /*29320*/  MOV R81, R28 ;  /* 0x0000001c00517202 */ /* 0x000fe20000000f00 */
[----:B------:R-:W-:Y:S01]  /*29330*/  IMAD.MOV.U32 R80, RZ, RZ, R29 ;  /* 0x000000ffff507224 */ /* 0x000fe200078e001d */
[----:B------:R-:W-:Y:S04]  /*29340*/  LDS R100, [R53+0x1180] ;  /* 0x0011800035647984 */ /* 0x000fe80000000800 */
[----:B------:R-:W-:Y:S02]  /*29350*/  LDS R102, [R53+0x1980] ;  /* 0x0019800035667984 */ /* 0x000fe40000000800 */
[----:B------:R-:W-:-:S02]  /*29360*/  IMAD.MOV.U32 R2, RZ, RZ, R7 ;  /* 0x000000ffff027224 */ /* 0x000fc400078e0007 */
[----:B------:R-:W-:Y:S04]  /*29370*/  STL.64 [R1+0x610], R4 ;  /* 0x0006100401007387 */ /* 0x000fe80000100a00 */
[----:B------:R4:W-:Y:S04]  /*29380*/  STL [R1+0x618], R6 ;  /* 0x0006180601007387 */ /* 0x0009e80000100800 */
[----:B------:R-:W-:Y:S04]  /*29390*/  LDS R101, [R3+0x1180] ;  /* 0x0011800003657984 */ /* 0x000fe80000000800 */
[----:B------:R-:W2:Y:S01]  /*293a0*/  LDS R103, [R3+0x1980] ;  /* 0x0019800003677984 */ /* 0x000ea20000000800 */
[C---:B----4-:R-:W-:Y:S11]  /*293b0*/  HMMA.1688.F32.TF32 R4, R8.reuse, R26, R12 ;  /* 0x0000001a0804723c */ /* 0x050ff6000008100c */
[----:B------:R-:W-:Y:S11]  /*293c0*/  @!UPT UIADD3 URZ, URZ, URZ, URZ ;  /* 0x0000003f3f3ff290 */ /* 0x000ff6000fffe03f */
[----:B------:R-:W-:Y:S01]  /*293d0*/  @!UPT UIADD3 URZ, URZ, URZ, URZ ;  /* 0x0000003f3f3ff290 */ /* 0x000fe2000fffe03f */
[----:B------:R-:W-:Y:S04]  /*293e0*/  STL.64 [R1+0x27e0], R6 ;  /* 0x0027e00601007387 */ /* 0x000fe80000100a00 */
[----:B------:R3:W-:Y:S04]  /*293f0*/  STL.64 [R1+0x27d8], R4 ;  /* 0x0027d80401007387 */ /* 0x0007e80000100a00 */
[----:B------:R-:W2:Y:S04]  /*29400*/  LDL.LU R244, [R1+0x2c0] ;  /* 0x0002c00001f47983 */ /* 0x000ea80000300800 */
[----:B------:R-:W2:Y:S04]  /*29410*/  LDL.LU R245, [R1+0x2c4] ;  /* 0x0002c40001f57983 */ /* 0x000ea80000300800 */
[----:B------:R-:W2:Y:S04]  /*29420*/  LDL.LU R246, [R1+0x2c8] ;  /* 0x0002c80001f67983 */ /* 0x000ea80000300800 */
[----:B------:R-:W2:Y:S02]  /*29430*/  LDL.LU R247, [R1+0x2cc] ;  /* 0x0002cc0001f77983 */ /* 0x000ea40000300800 */
[C---:B--2---:R-:W-:Y:S02]  /*29440*/  HMMA.1688.F32.TF32 R12, R8.reuse, R34, R20 ;  /* 0x00000022080c723c */ /* 0x044fe40000081014 */
[----:B------:R-:W2:Y:S04]  /*29450*/  LDL.LU R20, [R1+0x240] ;  /* 0x0002400001147983 */ /* 0x000ea80000300800 */
[----:B------:R-:W2:Y:S02]  /*29460*/  LDL.LU R21, [R1+0x244] ;  /* 0x0002440001157983 */ /* 0x000ea40000300800 */
[C---:B------:R-:W-:Y:S02]  /*29470*/  HMMA.1688.F32.TF32 R16, R8.reuse, R38, R16 ;  /* 0x000000260810723c */ /* 0x040fe40000081010 */
[----:B------:R-:W2:Y:S04]  /*29480*/  LDL.LU R22, [R1+0x248] ;  /* 0x0002480001167983 */ /* 0x000ea80000300800 */
[----:B------:R-:W2:Y:S02]  /*29490*/  LDL.LU R23, [R1+0x24c] ;  /* 0x00024c0001177983 */ /* 0x000ea40000300800 */
[C---:B---3--:R-:W-:Y:S07]  /*294a0*/  HMMA.1688.F32.TF32 R4, R8.reuse, R54, R148 ;  /* 0x000000360804723c */ /* 0x048fee0000081094 */
[----:B------:R-:W-:Y:S04]  /*294b0*/  STL.64 [R1+0x27f0], R14 ;  /* 0x0027f00e01007387 */ /* 0x000fe80000100a00 */
[----:B------:R3:W-:Y:S04]  /*294c0*/  STL.64 [R1+0x27e8], R12 ;  /* 0x0027e80c01007387 */ /* 0x0007e80000100a00 */
[----:B------:R-:W-:Y:S04]  /*294d0*/  STL.64 [R1+0x2800], R18 ;  /* 0x0028001201007387 */ /* 0x000fe80000100a00 */
[----:B------:R4:W-:Y:S04]  /*294e0*/  STL.64 [R1+0x27f8], R16 ;  /* 0x0027f81001007387 */ /* 0x0009e80000100a00 */
[----:B------:R-:W-:Y:S01]  /*294f0*/  STL.64 [R1+0x2810], R46 ;  /* 0x0028102e01007387 */ /* 0x000fe20000100a00 */
[C---:B---3--:R-:W-:Y:S03]  /*29500*/  HMMA.1688.F32.TF32 R12, R8.reuse, R62, R156 ;  /* 0x0000003e080c723c */ /* 0x048fe6000008109c */
[----:B------:R-:W-:Y:S05]  /*29510*/  STL.64 [R1+0x2808], R44 ;  /* 0x0028082c01007387 */ /* 0x000fea0000100a00 */
[C---:B----4-:R-:W-:Y:S01]  /*29520*/  HMMA.1688.F32.TF32 R16, R8.reuse, R58, R152 ;  /* 0x0000003a0810723c */ /* 0x050fe20000081098 */
[----:B------:R-:W-:Y:S04]  /*29530*/  STL.64 [R1+0x780], R4 ;  /* 0x0007800401007387 */ /* 0x000fe80000100a00 */
[----:B------:R3:W-:Y:S03]  /*29540*/  STL.64 [R1+0x788], R6 ;  /* 0x0007880601007387 */ /* 0x0007e60000100a00 */
[C---:B---3--:R-:W-:Y:S11]  /*29550*/  HMMA.1688.F32.TF32 R4, R8.reuse, R66, R160 ;  /* 0x000000420804723c */ /* 0x048ff600000810a0 */
[----:B------:R-:W-:Y:S04]  /*29560*/  @!UPT UIADD3 URZ, URZ, URZ, URZ ;  /* 0x0000003f3f3ff290 */ /* 0x000fe8000fffe03f */
[----:B------:R-:W-:Y:S04]  /*29570*/  STL.64 [R1+0x770], R16 ;  /* 0x0007701001007387 */ /* 0x000fe80000100a00 */
[----:B------:R-:W-:Y:S04]  /*29580*/  STL.64 [R1+0x778], R18 ;  /* 0x0007781201007387 */ /* 0x000fe80000100a00 */
[----:B------:R-:W3:Y:S04]  /*29590*/  LDL.LU R28, [R1+0x190] ;  /* 0x00019000011c7983 */ /* 0x000ee80000300800 */
[----:B------:R-:W-:Y:S04]  /*295a0*/  STL.64 [R1+0x760], R12 ;  /* 0x0007600c01007387 */ /* 0x000fe80000100a00 */
[----:B------:R4:W-:Y:S04]  /*295b0*/  STL.64 [R1+0x768], R14 ;  /* 0x0007680e01007387 */ /* 0x0009e80000100a00 */
[----:B------:R-:W-:Y:S04]  /*295c0*/  STL.64 [R1+0x750], R4 ;  /* 0x0007500401007387 */ /* 0x000fe80000100a00 */
[----:B------:R4:W-:Y:S04]  /*295d0*/  STL.64 [R1+0x758], R6 ;  /* 0x0007580601007387 */ /* 0x0009e80000100a00 */
[----:B------:R-:W3:Y:S01]  /*295e0*/  LDL.LU R29, [R1+0x194] ;  /* 0x00019400011d7983 */ /* 0x000ee20000300800 */
[C---:B----4-:R-:W-:Y:S08]  /*295f0*/  HMMA.1688.F32.TF32 R12, R8.reuse, R70, R164 ;  /* 0x00000046080c723c */ /* 0x050ff000000810a4 */
[C---:B------:R-:W-:Y:S01]  /*29600*/  HMMA.1688.F32.TF32 R4, R8.reuse, R74, R168 ;  /* 0x0000004a0804723c */ /* 0x040fe200000810a8 */
[----:B------:R-:W-:Y:S01]  /*29610*/  IMAD.MOV.U32 R89, RZ, RZ, R30 ;  /* 0x000000ffff597224 */ /* 0x000fe200078e001e */
[----:B------:R-:W-:Y:S01]  /*29620*/  MOV R88, R31 ;  /* 0x0000001f00587202 */ /* 0x000fe20000000f00 */
[----:B------:R-:W-:Y:S01]  /*29630*/  IMAD.MOV.U32 R30, RZ, RZ, R0 ;  /* 0x000000ffff1e7224 */ /* 0x000fe200078e0000 */
[----:B------:R-:W-:Y:S01]  /*29640*/  MOV R31, R252 ;  /* 0x000000fc001f7202 */ /* 0x000fe20000000f00 */
[----:B------:R-:W3:Y:S03]  /*29650*/  LDL.LU R0, [R1+0x291c] ;  /* 0x00291c0001007983 */ /* 0x000ee60000300800 */
[C---:B------:R-:W-:Y:S01]  /*29660*/  HMMA.1688.F32.TF32 R16, R8.reuse, R78, R172 ;  /* 0x0000004e0810723c */ /* 0x040fe200000810ac */
[----:B------:R-:W3:Y:S06]  /*29670*/  LDL.LU R252, [R1+0x2918] ;  /* 0x0029180001fc7983 */ /* 0x000eec0000300800 */
[----:B------:R-:W-:Y:S04]  /*29680*/  STL.64 [R1+0x740], R12 ;  /* 0x0007400c01007387 */ /* 0x000fe80000100a00 */
[----:B------:R1:W-:Y:S04]  /*29690*/  STL.64 [R1+0x748], R14 ;  /* 0x0007480e01007387 */ /* 0x0003e80000100a00 */
[----:B------:R-:W-:Y:S04]  /*296a0*/  STL.64 [R1+0x730], R4 ;  /* 0x0007300401007387 */ /* 0x000fe80000100a00 */
[----:B------:R1:W-:Y:S02]  /*296b0*/  STL.64 [R1+0x738], R6 ;  /* 0x0007380601007387 */ /* 0x0003e40000100a00 */
[C---:B-1----:R-:W-:Y:S08]  /*296c0*/  HMMA.1688.F32.TF32 R12, R8.reuse, R82, R176 ;  /* 0x00000052080c723c */ /* 0x042ff000000810b0 */
[C---:B------:R-:W-:Y:S01]  /*296d0*/  HMMA.1688.F32.TF32 R4, R8.reuse, R86, R180 ;  /* 0x000000560804723c */ /* 0x040fe200000810b4 */
[----:B------:R-:W-:Y:S04]  /*296e0*/  STL.64 [R1+0x720], R16 ;  /* 0x0007201001007387 */ /* 0x000fe80000100a00 */
[----:B------:R1:W-:Y:S10]  /*296f0*/  STL.64 [R1+0x728], R18 ;  /* 0x0007281201007387 */ /* 0x0003f40000100a00 */
[----:B------:R-:W-:Y:S01]  /*29700*/  STL.64 [R1+0x710], R12 ;  /* 0x0007100c01007387 */ /* 0x000fe20000100a00 */
[C---:B-1----:R-:W-:Y:S03]  /*29710*/  HMMA.1688.F32.TF32 R16, R8.reuse, R90, R184 ;  /* 0x0000005a0810723c */ /* 0x042fe600000810b8 */
[----:B------:R1:W-:Y:S04]  /*29720*/  STL.64 [R1+0x718], R14 ;  /* 0x0007180e01007387 */ /* 0x0003e80000100a00 */
[----:B------:R-:W-:Y:S04]  /*29730*/  STL.64 [R1+0x700], R4 ;  /* 0x0007000401007387 */ /* 0x000fe80000100a00 */
[----:B------:R1:W-:Y:S02]  /*29740*/  STL.64 [R1+0x708], R6 ;  /* 0x0007080601007387 */ /* 0x0003e40000100a00 */
[C---:B-1----:R-:W-:Y:S08]  /*29750*/  HMMA.1688.F32.TF32 R12, R8.reuse, R94, R188 ;  /* 0x0000005e080c723c */ /* 0x042ff000000810bc */
[----:B------:R-:W-:Y:S02]  /*29760*/  HMMA.1688.F32.TF32 R4, R8, R98, R192 ;  /* 0x000000620804723c */ /* 0x000fe400000810c0 */
[----:B------:R-:W-:Y:S04]  /*29770*/  STL.64 [R1+0x6f0], R16 ;  /* 0x0006f01001007387 */ /* 0x000fe80000100a00 */
[----:B------:R-:W-:Y:S09]  /*29780*/  STL.64 [R1+0x6f8], R18 ;  /* 0x0006f81201007387 */ /* 0x000ff20000100a00 */
[----:B------:R-:W-:Y:S04]  /*29790*/  STL.64 [R1+0x6e0], R12 ;  /* 0x0006e00c01007387 */ /* 0x000fe80000100a00 */
[----:B------:R1:W-:Y:S04]  /*297a0*/  STL.64 [R1+0x6e8], R14 ;  /* 0x0006e80e01007387 */ /* 0x0003e80000100a00 */
[----:B------:R-:W-:Y:S04]  /*297b0*/  STL.64 [R1+0x6d0], R4 ;  /* 0x0006d00401007387 */ /* 0x000fe80000100a00 */
[----:B------:R-:W-:Y:S01]  /*297c0*/  STL.64 [R1+0x6d8], R6 ;  /* 0x0006d80601007387 */ /* 0x000fe20000100a00 */
[C---:B--2---:R-:W-:Y:S11]  /*297d0*/  HMMA.1688.F32.TF32 R8, R100.reuse, R26, R244 ;  /* 0x0000001a6408723c */ /* 0x044ff600000810f4 */
[----:B------:R-:W-:Y:S11]  /*297e0*/  @!UPT UIADD3 URZ, URZ, URZ, URZ ;  /* 0x0000003f3f3ff290 */ /* 0x000ff6000fffe03f */
[----:B------:R-:W-:Y:S01]  /*297f0*/  @!UPT UIADD3 URZ, URZ, URZ, URZ ;  /* 0x0000003f3f3ff290 */ /* 0x000fe2000fffe03f */
[----:B------:R-:W-:Y:S04]  /*29800*/  STL.64 [R1+0x2820], R10 ;  /* 0x0028200a01007387 */ /* 0x000fe80000100a00 */
[----:B------:R2:W-:Y:S04]  /*29810*/  STL.64 [R1+0x2818], R8 ;  /* 0x0028180801007387 */ /* 0x0005e80000100a00 */
[----:B------:R-:W4:Y:S04]  /*29820*/  LDL.LU R104, [R1+0x480] ;  /* 0x0004800001687983 */ /* 0x000f280000300800 */
[----:B------:R-:W4:Y:S04]  /*29830*/  LDL.LU R105, [R1+0x484] ;  /* 0x0004840001697983 */ /* 0x000f280000300800 */
[----:B------:R-:W4:Y:S04]  /*29840*/  LDL.LU R106, [R1+0x488] ;  /* 0x00048800016a7983 */ /* 0x000f280000300800 */
[----:B------:R-:W4:Y:S04]  /*29850*/  LDL.LU R107, [R1+0x48c] ;  /* 0x00048c00016b7983 */ /* 0x000f280000300800 */
[----:B------:R-:W4:Y:S04]  /*29860*/  LDL.LU R248, [R1+0x350] ;  /* 0x0003500001f87983 */ /* 0x000f280000300800 */
[----:B------:R-:W4:Y:S04]  /*29870*/  LDL.LU R249, [R1+0x354] ;  /* 0x0003540001f97983 */ /* 0x000f280000300800 */
[----:B------:R-:W4:Y:S04]  /*29880*/  LDL.LU R250, [R1+0x358] ;  /* 0x0003580001fa7983 */ /* 0x000f280000300800 */
[----:B------:R-:W4:Y:S01]  /*29890*/  LDL.LU R251, [R1+0x35c] ;  /* 0x00035c0001fb7983 */ /* 0x000f220000300800 */
[C---:B------:R-:W-:Y:S03]  /*298a0*/  HMMA.1688.F32.TF32 R20, R100.reuse, R34, R20 ;  /* 0x000000226414723c */ /* 0x040fe60000081014 */
[----:B------:R-:W4:Y:S04]  /*298b0*/  LDL.LU R244, [R1+0x300] ;  /* 0x0003000001f47983 */ /* 0x000f280000300800 */
[----:B------:R-:W4:Y:S01]  /*298c0*/  LDL.LU R245, [R1+0x304] ;  /* 0x0003040001f57983 */ /* 0x000f220000300800 */
[C---:B------:R-:W-:Y:S03]  /*298d0*/  HMMA.1688.F32.TF32 R48, R100.reuse, R42, R48 ;  /* 0x0000002a6430723c */ /* 0x040fe60000081030 */
[----:B------:R-:W4:Y:S04]  /*298e0*/  LDL.LU R246, [R1+0x308] ;  /* 0x0003080001f67983 */ /* 0x000f280000300800 */
[----:B------:R-:W4:Y:S01]  /*298f0*/  LDL.LU R247, [R1+0x30c] ;  /* 0x00030c0001f77983 */ /* 0x000f220000300800 */
[C---:B-1----:R-:W-:Y:S08]  /*29900*/  HMMA.1688.F32.TF32 R12, R100.reuse, R54, R196 ;  /* 0x00000036640c723c */ /* 0x042ff000000810c4 */
[C---:B--2---:R-:W-:Y:S08]  /*29910*/  HMMA.1688.F32.TF32 R8, R100.reuse, R58, R200 ;  /* 0x0000003a6408723c */ /* 0x044ff000000810c8 */
[C---:B------:R-:W-:Y:S08]  /*29920*/  HMMA.1688.F32.TF32 R4, R100.reuse, R62, R204 ;  /* 0x0000003e6404723c */ /* 0x040ff000000810cc */
[C---:B---3--:R-:W-:Y:S01]  /*29930*/  HMMA.1688.F32.TF32 R28, R100.reuse, R38, R28 ;  /* 0x00000026641c723c */ /* 0x048fe2000008101c */
[----:B------:R-:W-:Y:S04]  /*29940*/  STL.64 [R1+0x2830], R22 ;  /* 0x0028301601007387 */ /* 0x000fe80000100a00 */
[----:B------:R-:W-:Y:S04]  /*29950*/  STL.64 [R1+0x2828], R20 ;  /* 0x0028281401007387 */ /* 0x000fe80000100a00 */
[----:B------:R-:W-:Y:S04]  /*29960*/  LDS R121, [R0+0x1000] ;  /* 0x0010000000797984 */ /* 0x000fe80000000800 */
[----:B------:R-:W-:Y:S04]  /*29970*/  LDS R120, [R252+0x1000] ;  /* 0x00100000fc787984 */ /* 0x000fe80000000800 */
[----:B------:R-:W-:Y:S06]  /*29980*/  LDS R122, [R252+0x1800] ;  /* 0x00180000fc7a7984 */ /* 0x000fec0000000800 */
[----:B------:R-:W-:Y:S04]  /*29990*/  STL.64 [R1+0x2840], R30 ;  /* 0x0028401e01007387 */ /* 0x000fe80000100a00 */
[----:B------:R-:W-:Y:S04]  /*299a0*/  STL.64 [R1+0x2838], R28 ;  /* 0x0028381c01007387 */ /* 0x000fe80000100a00 */
[----:B------:R-:W-:Y:S04]  /*299b0*/  STL.64 [R1+0x2850], R50 ;  /* 0x0028503201007387 */ /* 0x000fe80000100a00 */
[----:B------:R-:W-:Y:S04]  /*299c0*/  STL.64 [R1+0x2848], R48 ;  /* 0x0028483001007387 */ /* 0x000fe80000100a00 */
[----:B------:R-:W-:Y:S04]  /*299d0*/  STL.64 [R1+0x880], R12 ;  /* 0x0008800c01007387 */ /* 0x000fe80000100a00 */
[----:B------:R1:W-:Y:S04]  /*299e0*/  STL.64 [R1+0x888], R14 ;  /* 0x0008880e01007387 */ /* 0x0003e80000100a00 */
[----:B------:R-:W-:Y:S04]  /*299f0*/  STL.64 [R1+0x870], R8 ;  /* 0x0008700801007387 */ /* 0x000fe80000100a00 */
[----:B------:R2:W-:Y:S01]  /*29a00*/  STL.64 [R1+0x878], R10 ;  /* 0x0008780a01007387 */ /* 0x0005e20000100a00 */
[C---:B-1----:R-:W-:Y:S03]  /*29a10*/  HMMA.1688.F32.TF32 R12, R100.reuse, R66, R208 ;  /* 0x00000042640c723c */ /* 0x042fe600000810d0 */
[----:B------:R-:W-:Y:S04]  /*29a20*/  STL.64 [R1+0x860], R4 ;  /* 0x0008600401007387 */ /* 0x000fe80000100a00 */
[----:B------:R1:W-:Y:S01]  /*29a30*/  STL.64 [R1+0x868], R6 ;  /* 0x0008680601007387 */ /* 0x0003e20000100a00 */
[C---:B--2---:R-:W-:Y:S03]  /*29a40*/  HMMA.1688.F32.TF32 R8, R100.reuse, R70, R212 ;  /* 0x000000466408723c */ /* 0x044fe600000810d4 */
[----:B------:R-:W4:Y:S04]  /*29a50*/  LDS R123, [R0+0x1800] ;  /* 0x00180000007b7984 */ /* 0x000f280000000800 */
[----:B------:R-:W-:Y:S01]  /*29a60*/  LDS R156, [R252+0x1080] ;  /* 0x00108000fc9c7984 */ /* 0x000fe20000000800 */
[C---:B-1----:R-:W-:Y:S03]  /*29a70*/  HMMA.1688.F32.TF32 R4, R100.reuse, R74, R216 ;  /* 0x0000004a6404723c */ /* 0x042fe600000810d8 */
[----:B------:R-:W-:Y:S04]  /*29a80*/  LDS R158, [R252+0x1880] ;  /* 0x00188000fc9e7984 */ /* 0x000fe80000000800 */
[----:B------:R-:W-:Y:S04]  /*29a90*/  LDS R157, [R0+0x1080] ;  /* 0x00108000009d7984 */ /* 0x000fe80000000800 */
        /* <DEDUP_REMOVED lines=8> */
[----:B------:R-:W2:Y:S05]  /*29b20*/  LDS R159, [R0+0x1880] ;  /* 0x00188000009f7984 */ /* 0x000eaa0000000800 */
[C---:B-1----:R-:W-:Y:S07]  /*29b30*/  HMMA.1688.F32.TF32 R4, R100.reuse, R86, R228 ;  /* 0x000000566404723c */ /* 0x042fee00000810e4 */
[----:B------:R-:W-:Y:S04]  /*29b40*/  STL.64 [R1+0x820], R12 ;  /* 0x0008200c01007387 */ /* 0x000fe80000100a00 */
[----:B------:R1:W-:Y:S04]  /*29b50*/  STL.64 [R1+0x828], R14 ;  /* 0x0008280e01007387 */ /* 0x0003e80000100a00 */
[----:B------:R-:W-:Y:S04]  /*29b60*/  STL.64 [R1+0x810], R8 ;  /* 0x0008100801007387 */ /* 0x000fe80000100a00 */
[----:B------:R3:W-:Y:S01]  /*29b70*/  STL.64 [R1+0x818], R10 ;  /* 0x0008180a01007387 */ /* 0x0007e20000100a00 */
[C---:B-1----:R-:W-:Y:S03]  /*29b80*/  HMMA.1688.F32.TF32 R12, R100.reuse, R90, R232 ;  /* 0x0000005a640c723c */ /* 0x042fe600000810e8 */
[----:B------:R-:W-:Y:S04]  /*29b90*/  STL.64 [R1+0x800], R4 ;  /* 0x0008000401007387 */ /* 0x000fe80000100a00 */
[----:B------:R1:W-:Y:S01]  /*29ba0*/  STL.64 [R1+0x808], R6 ;  /* 0x0008080601007387 */ /* 0x0003e20000100a00 */
[C---:B---3--:R-:W-:Y:S08]  /*29bb0*/  HMMA.1688.F32.TF32 R8, R100.reuse, R94, R236 ;  /* 0x0000005e6408723c */ /* 0x048ff000000810ec */
[----:B-1----:R-:W-:Y:S07]  /*29bc0*/  HMMA.1688.F32.TF32 R4, R100, R98, R240 ;  /* 0x000000626404723c */ /* 0x002fee00000810f0 */
[----:B------:R-:W-:Y:S04]  /*29bd0*/  STL.64 [R1+0x7f0], R12 ;  /* 0x0007f00c01007387 */ /* 0x000fe80000100a00 */
[----:B------:R-:W-:Y:S04]  /*29be0*/  STL.64 [R1+0x7f8], R14 ;  /* 0x0007f80e01007387 */ /* 0x000fe80000100a00 */
[----:B------:R-:W-:Y:S04]  /*29bf0*/  STL.64 [R1+0x7e0], R8 ;  /* 0x0007e00801007387 */ /* 0x000fe80000100a00 */
[----:B------:R-:W-:Y:S04]  /*29c00*/  STL.64 [R1+0x7e8], R10 ;  /* 0x0007e80a01007387 */ /* 0x000fe80000100a00 */
[----:B------:R1:W-:Y:S04]  /*29c10*/  STL.64 [R1+0x7d0], R4 ;  /* 0x0007d00401007387 */ /* 0x0003e80000100a00 */
[----:B------:R3:W-:Y:S01]  /*29c20*/  STL.64 [R1+0x7d8], R6 ;  /* 0x0007d80601007387 */ /* 0x0007e20000100a00 */
[C---:B----4-:R-:W-:Y:S08]  /*29c30*/  HMMA.1688.F32.TF32 R196, R120.reuse, R26, R104 ;  /* 0x0000001a78c4723c */ /* 0x050ff00000081068 */
[C---:B------:R-:W-:Y:S11]  /*29c40*/  HMMA.1688.F32.TF32 R200, R120.reuse, R34, R248 ;  /* 0x0000002278c8723c */ /* 0x040ff600000810f8 */
[----:B------:R-:W-:Y:S04]  /*29c50*/  @!UPT UIADD3 URZ, URZ, URZ, URZ ;  /* 0x0000003f3f3ff290 */ /* 0x000fe8000fffe03f */
[----:B------:R-:W-:Y:S04]  /*29c60*/  STL.64 [R1+0x2860], R198 ;  /* 0x002860c601007387 */ /* 0x000fe80000100a00 */
[----:B------:R-:W-:Y:S04]  /*29c70*/  STL.64 [R1+0x2858], R196 ;  /* 0x002858c401007387 */ /* 0x000fe80000100a00 */
[----:B------:R-:W-:Y:S04]  /*29c80*/  STL.64 [R1+0x2870], R202 ;  /* 0x002870ca01007387 */ /* 0x000fe80000100a00 */
[----:B------:R-:W-:Y:S04]  /*29c90*/  STL.64 [R1+0x2868], R200 ;  /* 0x002868c801007387 */ /* 0x000fe80000100a00 */
[----:B------:R-:W4:Y:S04]  /*29ca0*/  LDL.LU R248, [R1+0x2f0] ;  /* 0x0002f00001f87983 */ /* 0x000f280000300800 */
[----:B------:R-:W4:Y:S04]  /*29cb0*/  LDL.LU R249, [R1+0x2f4] ;  /* 0x0002f40001f97983 */ /* 0x000f280000300800 */
[----:B------:R-:W4:Y:S04]  /*29cc0*/  LDL.LU R250, [R1+0x2f8] ;  /* 0x0002f80001fa7983 */ /* 0x000f280000300800 */
[----:B------:R-:W4:Y:S04]  /*29cd0*/  LDL.LU R251, [R1+0x2fc] ;  /* 0x0002fc0001fb7983 */ /* 0x000f280000300800 */
        /* <DEDUP_REMOVED lines=16> */
[----:B-1----:R-:W4:Y:S04]  /*29de0*/  LDL.LU R4, [R1+0x280] ;  /* 0x0002800001047983 */ /* 0x002f280000300800 */
[----:B------:R-:W4:Y:S04]  /*29df0*/  LDL.LU R5, [R1+0x284] ;  /* 0x0002840001057983 */ /* 0x000f280000300800 */
[----:B---3--:R-:W4:Y:S04]  /*29e00*/  LDL.LU R6, [R1+0x288] ;  /* 0x0002880001067983 */ /* 0x008f280000300800 */
[----:B------:R-:W4:Y:S04]  /*29e10*/  LDL.LU R7, [R1+0x28c] ;  /* 0x00028c0001077983 */ /* 0x000f280000300800 */
[----:B------:R-:W3:Y:S04]  /*29e20*/  LDL.LU R140, [R1+0x1b0] ;  /* 0x0001b000018c7983 */ /* 0x000ee80000300800 */
        /* <DEDUP_REMOVED lines=22> */
[----:B------:R-:W3:Y:S01]  /*29f90*/  LDL.LU R115, [R1+0x2ac] ;  /* 0x0002ac0001737983 */ /* 0x000ee20000300800 */
[C---:B------:R-:W-:Y:S03]  /*29fa0*/  HMMA.1688.F32.TF32 R180, R120.reuse, R38, R244 ;  /* 0x0000002678b4723c */ /* 0x040fe600000810f4 */
[----:B------:R-:W3:Y:S04]  /*29fb0*/  LDL.LU R244, [R1+0x2e0] ;  /* 0x0002e00001f47983 */ /* 0x000ee80000300800 */
[----:B------:R-:W3:Y:S04]  /*29fc0*/  LDL.LU R245, [R1+0x2e4] ;  /* 0x0002e40001f57983 */ /* 0x000ee80000300800 */
[----:B------:R-:W3:Y:S04]  /*29fd0*/  LDL.LU R246, [R1+0x2e8] ;  /* 0x0002e80001f67983 */ /* 0x000ee80000300800 */
[----:B------:R-:W3:Y:S08]  /*29fe0*/  LDL.LU R247, [R1+0x2ec] ;  /* 0x0002ec0001f77983 */ /* 0x000ef00000300800 */
[----:B------:R-:W-:Y:S04]  /*29ff0*/  STL.64 [R1+0x2880], R182 ;  /* 0x002880b601007387 */ /* 0x000fe80000100a00 */
[----:B------:R-:W-:Y:S01]  /*2a000*/  STL.64 [R1+0x2878], R180 ;  /* 0x002878b401007387 */ /* 0x000fe20000100a00 */
[C---:B--2---:R-:W-:Y:S08]  /*2a010*/  HMMA.1688.F32.TF32 R152, R120.reuse, R54, R144 ;  /* 0x000000367898723c */ /* 0x044ff00000081090 */
[C---:B----4-:R-:W-:Y:S08]  /*2a020*/  HMMA.1688.F32.TF32 R192, R120.reuse, R42, R4 ;  /* 0x0000002a78c0723c */ /* 0x050ff00000081004 */
[C---:B---3--:R-:W-:Y:S08]  /*2a030*/  HMMA.1688.F32.TF32 R148, R120.reuse, R58, R140 ;  /* 0x0000003a7894723c */ /* 0x048ff0000008108c */
[C---:B------:R-:W-:Y:S07]  /*2a040*/  HMMA.1688.F32.TF32 R144, R120.reuse, R62, R136 ;  /* 0x0000003e7890723c */ /* 0x040fee0000081088 */
[----:B------:R-:W-:Y:S01]  /*2a050*/  STL.64 [R1+0x2890], R194 ;  /* 0x002890c201007387 */ /* 0x000fe20000100a00 */
[C---:B------:R-:W-:Y:S03]  /*2a060*/  HMMA.1688.F32.TF32 R140, R120.reuse, R66, R132 ;  /* 0x00000042788c723c */ /* 0x040fe60000081084 */
[----:B------:R-:W-:Y:S04]  /*2a070*/  LDS R136, [R252+0x1100] ;  /* 0x00110000fc887984 */ /* 0x000fe80000000800 */
[----:B------:R-:W-:Y:S01]  /*2a080*/  LDS R138, [R252+0x1900] ;  /* 0x00190000fc8a7984 */ /* 0x000fe20000000800 */
[C---:B------:R-:W-:Y:S03]  /*2a090*/  HMMA.1688.F32.TF32 R132, R120.reuse, R70, R128 ;  /* 0x000000467884723c */ /* 0x040fe60000081080 */
[----:B------:R-:W-:Y:S04]  /*2a0a0*/  LDS R137, [R0+0x1100] ;  /* 0x0011000000897984 */ /* 0x000fe80000000800 */
[----:B------:R-:W1:Y:S01]  /*2a0b0*/  LDS R139, [R0+0x1900] ;  /* 0x00190000008b7984 */ /* 0x000e620000000800 */
[C---:B------:R-:W-:Y:S03]  /*2a0c0*/  HMMA.1688.F32.TF32 R128, R120.reuse, R74, R124 ;  /* 0x0000004a7880723c */ /* 0x040fe6000008107c */
[----:B------:R-:W-:Y:S04]  /*2a0d0*/  STL.64 [R1+0x2888], R192 ;  /* 0x002888c001007387 */ /* 0x000fe80000100a00 */
[----:B------:R-:W-:Y:S01]  /*2a0e0*/  STL.64 [R1+0x28a0], R154 ;  /* 0x0028a09a01007387 */ /* 0x000fe20000100a00 */
[C---:B------:R-:W-:Y:S03]  /*2a0f0*/  HMMA.1688.F32.TF32 R124, R120.reuse, R78, R116 ;  /* 0x0000004e787c723c */ /* 0x040fe60000081074 */
[----:B------:R-:W-:Y:S04]  /*2a100*/  STL.64 [R1+0x2898], R152 ;  /* 0x0028989801007387 */ /* 0x000fe80000100a00 */
[----:B------:R-:W-:Y:S04]  /*2a110*/  STL.64 [R1+0x28b0], R150 ;  /* 0x0028b09601007387 */ /* 0x000fe80000100a00 */
[----:B------:R-:W-:Y:S04]  /*2a120*/  STL.64 [R1+0x28a8], R148 ;  /* 0x0028a89401007387 */ /* 0x000fe80000100a00 */
[----:B------:R-:W-:Y:S04]  /*2a130*/  STL.64 [R1+0x28c0], R146 ;  /* 0x0028c09201007387 */ /* 0x000fe80000100a00 */
[----:B------:R-:W-:Y:S04]  /*2a140*/  STL.64 [R1+0x28b8], R144 ;  /* 0x0028b89001007387 */ /* 0x000fe80000100a00 */
[----:B------:R-:W-:Y:S01]  /*2a150*/  STL.64 [R1+0x28d0], R142 ;  /* 0x0028d08e01007387 */ /* 0x000fe20000100a00 */
[C---:B------:R-:W-:Y:S03]  /*2a160*/  HMMA.1688.F32.TF32 R116, R120.reuse, R82, R112 ;  /* 0x000000527874723c */ /* 0x040fe60000081070 */
        /* <DEDUP_REMOVED lines=10> */
[----:B------:R-:W2:Y:S04]  /*2a210*/  LDL.LU R248, [R1+0x450] ;  /* 0x0004500001f87983 */ /* 0x000ea80000300800 */
[----:B------:R-:W2:Y:S04]  /*2a220*/  LDL.LU R249, [R1+0x454] ;  /* 0x0004540001f97983 */ /* 0x000ea80000300800 */
[----:B------:R-:W2:Y:S04]  /*2a230*/  LDL.LU R250, [R1+0x458] ;  /* 0x0004580001fa7983 */ /* 0x000ea80000300800 */
[----:B------:R-:W2:Y:S04]  /*2a240*/  LDL.LU R251, [R1+0x45c] ;  /* 0x00045c0001fb7983 */ /* 0x000ea80000300800 */
[----:B------:R-:W3:Y:S04]  /*2a250*/  LDL.LU R4, [R1+0x4e0] ;  /* 0x0004e00001047983 */ /* 0x000ee80000300800 */
[----:B------:R-:W3:Y:S04]  /*2a260*/  LDL.LU R5, [R1+0x4e4] ;  /* 0x0004e40001057983 */ /* 0x000ee80000300800 */
[----:B------:R-:W3:Y:S04]  /*2a270*/  LDL.LU R6, [R1+0x4e8] ;  /* 0x0004e80001067983 */ /* 0x000ee80000300800 */
[----:B------:R-:W3:Y:S04]  /*2a280*/  LDL.LU R7, [R1+0x4ec] ;  /* 0x0004ec0001077983 */ /* 0x000ee80000300800 */
[----:B------:R-:W1:Y:S04]  /*2a290*/  LDL.LU R16, [R1+0x560] ;  /* 0x0005600001107983 */ /* 0x000e680000300800 */
[----:B------:R-:W1:Y:S04]  /*2a2a0*/  LDL.LU R17, [R1+0x564] ;  /* 0x0005640001117983 */ /* 0x000e680000300800 */
[----:B------:R-:W1:Y:S04]  /*2a2b0*/  LDL.LU R18, [R1+0x568] ;  /* 0x0005680001127983 */ /* 0x000e680000300800 */
[----:B------:R-:W1:Y:S04]  /*2a2c0*/  LDL.LU R19, [R1+0x56c] ;  /* 0x00056c0001137983 */ /* 0x000e680000300800 */
        /* <DEDUP_REMOVED lines=20> */
[----:B------:R-:W4:Y:S04]  /*2a410*/  LDL.LU R48, [R1+0x3c0] ;  /* 0x0003c00001307983 */ /* 0x000f280000300800 */
        /* <DEDUP_REMOVED lines=47> */
[----:B------:R-:W-:Y:S03]  /*2a710*/  HMMA.1688.F32.TF32 R100, R120, R98, R244 ;  /* 0x000000627864723c */ /* 0x000fe600000810f4 */
        /* <DEDUP_REMOVED lines=8> */
[----:B------:R-:W-:Y:S04]  /*2a7a0*/  LDS R120, [R252+0x1180] ;  /* 0x00118000fc787984 */ /* 0x000fe80000000800 */
[----:B------:R-:W-:Y:S04]  /*2a7b0*/  LDS R122, [R252+0x1980] ;  /* 0x00198000fc7a7984 */ /* 0x000fe80000000800 */
[----:B------:R-:W-:Y:S04]  /*2a7c0*/  LDS R121, [R0+0x1180] ;  /* 0x0011800000797984 */ /* 0x000fe80000000800 */
[----:B------:R-:W1:Y:S01]  /*2a7d0*/  LDS R123, [R0+0x1980] ;  /* 0x00198000007b7984 */ /* 0x000e620000000800 */
[C---:B--2---:R-:W-:Y:S08]  /*2a7e0*/  HMMA.1688.F32.TF32 R8, R156.reuse, R86, R8 ;  /* 0x000000569c08723c */ /* 0x044ff00000081008 */
[C---:B---3--:R-:W-:Y:S08]  /*2a7f0*/  HMMA.1688.F32.TF32 R20, R156.reuse, R82, R20 ;  /* 0x000000529c14723c */ /* 0x048ff00000081014 */
[C---:B----4-:R-:W-:Y:S08]  /*2a800*/  HMMA.1688.F32.TF32 R236, R156.reuse, R74, R48 ;  /* 0x0000004a9cec723c */ /* 0x050ff00000081030 */
[C---:B------:R-:W-:Y:S08]  /*2a810*/  HMMA.1688.F32.TF32 R228, R156.reuse, R70, R204 ;  /* 0x000000469ce4723c */ /* 0x040ff000000810cc */
[----:B------:R-:W-:Y:S08]  /*2a820*/  HMMA.1688.F32.TF32 R224, R156, R66, R208 ;  /* 0x000000429ce0723c */ /* 0x000ff000000810d0 */
[----:B-1----:R-:W-:Y:S08]  /*2a830*/  HMMA.1688.F32.TF32 R208, R136, R34, R16 ;  /* 0x0000002288d0723c */ /* 0x002ff00000081010 */
[C---:B------:R-:W-:Y:S08]  /*2a840*/  HMMA.1688.F32.TF32 R216, R156.reuse, R58, R216 ;  /* 0x0000003a9cd8723c */ /* 0x040ff000000810d8 */
[C---:B------:R-:W-:Y:S11]  /*2a850*/  HMMA.1688.F32.TF32 R28, R156.reuse, R78, R28 ;  /* 0x0000004e9c1c723c */ /* 0x040ff6000008101c */
[----:B------:R-:W-:Y:S11]  /*2a860*/  @!UPT UIADD3 URZ, URZ, URZ, URZ ;  /* 0x0000003f3f3ff290 */ /* 0x000ff6000fffe03f */
[----:B------:R-:W-:Y:S01]  /*2a870*/  @!UPT UIADD3 URZ, URZ, URZ, URZ ;  /* 0x0000003f3f3ff290 */ /* 0x000fe2000fffe03f */
[----:B------:R-:W-:Y:S04]  /*2a880*/  STL.64 [R1+0x1b0], R28 ;  /* 0x0001b01c01007387 */ /* 0x000fe80000100a00 */
[----:B------:R1:W-:Y:S04]  /*2a890*/  STL.64 [R1+0x1b8], R30 ;  /* 0x0001b81e01007387 */ /* 0x0003e80000100a00 */
[----:B------:R-:W-:Y:S04]  /*2a8a0*/  STL.64 [R1+0x1c0], R20 ;  /* 0x0001c01401007387 */ /* 0x000fe80000100a00 */
[----:B------:R2:W-:Y:S01]  /*2a8b0*/  STL.64 [R1+0x1c8], R22 ;  /* 0x0001c81601007387 */ /* 0x0005e20000100a00 */
[C---:B-1----:R-:W-:Y:S03]  /*2a8c0*/  HMMA.1688.F32.TF32 R28, R156.reuse, R90, R188 ;  /* 0x0000005a9c1c723c */ /* 0x042fe600000810bc */
[----:B------:R-:W-:Y:S04]  /*2a8d0*/  STL.64 [R1+0x210], R8 ;  /* 0x0002100801007387 */ /* 0x000fe80000100a00 */
[----:B------:R1:W-:Y:S01]  /*2a8e0*/  STL.64 [R1+0x218], R10 ;  /* 0x0002180a01007387 */ /* 0x0003e20000100a00 */
[C---:B--2---:R-:W-:Y:S08]  /*2a8f0*/  HMMA.1688.F32.TF32 R20, R156.reuse, R94, R184 ;  /* 0x0000005e9c14723c */ /* 0x044ff000000810b8 */
[----:B-1----:R-:W-:Y:S07]  /*2a900*/  HMMA.1688.F32.TF32 R8, R156, R98, R176 ;  /* 0x000000629c08723c */ /* 0x002fee00000810b0 */
[----:B------:R-:W-:Y:S04]  /*2a910*/  STL.64 [R1+0x220], R28 ;  /* 0x0002201c01007387 */ /* 0x000fe80000100a00 */
[----:B------:R-:W-:Y:S04]  /*2a920*/  STL.64 [R1+0x228], R30 ;  /* 0x0002281e01007387 */ /* 0x000fe80000100a00 */
[----:B------:R-:W-:Y:S04]  /*2a930*/  STL.64 [R1+0x240], R20 ;  /* 0x0002401401007387 */ /* 0x000fe80000100a00 */
[----:B------:R-:W-:Y:S01]  /*2a940*/  STL.64 [R1+0x248], R22 ;  /* 0x0002481601007387 */ /* 0x000fe20000100a00 */
[C---:B------:R-:W-:Y:S03]  /*2a950*/  HMMA.1688.F32.TF32 R176, R136.reuse, R42, R4 ;  /* 0x0000002a88b0723c */ /* 0x040fe60000081004 */
[----:B------:R-:W-:Y:S04]  /*2a960*/  STL.64 [R1+0x230], R8 ;  /* 0x0002300801007387 */ /* 0x000fe80000100a00 */
[----:B------:R1:W-:Y:S01]  /*2a970*/  STL.64 [R1+0x238], R10 ;  /* 0x0002380a01007387 */ /* 0x0003e20000100a00 */
[C---:B------:R-:W-:Y:S03]  /*2a980*/  HMMA.1688.F32.TF32 R4, R136.reuse, R58, R244 ;  /* 0x0000003a8804723c */ /* 0x040fe600000810f4 */
[----:B------:R-:W2:Y:S05]  /*2a990*/  LDL R73, [R1+0x94c] ;  /* 0x00094c0001497983 */ /* 0x000eaa0000100800 */
[C---:B-1----:R-:W-:Y:S01]  /*2a9a0*/  HMMA.1688.F32.TF32 R8, R136.reuse, R54, R248 ;  /* 0x000000368808723c */ /* 0x042fe200000810f8 */
[----:B------:R-:W3:Y:S11]  /*2a9b0*/  LDL.LU R248, [R1+0xf0] ;  /* 0x0000f00001f87983 */ /* 0x000ef60000300800 */
[----:B------:R-:W-:Y:S11]  /*2a9c0*/  @!UPT UIADD3 URZ, URZ, URZ, URZ ;  /* 0x0000003f3f3ff290 */ /* 0x000ff6000fffe03f */
[----:B------:R-:W-:Y:S04]  /*2a9d0*/  STL.64 [R1+0x2c0], R8 ;  /* 0x0002c00801007387 */ /* 0x000fe80000100a00 */
[----:B------:R-:W-:Y:S04]  /*2a9e0*/  STL.64 [R1+0x2c8], R10 ;  /* 0x0002c80a01007387 */ /* 0x000fe80000100a00 */
[----:B------:R1:W-:Y:S04]  /*2a9f0*/  STL.64 [R1+0x340], R4 ;  /* 0x0003400401007387 */ /* 0x0003e80000100a00 */
[----:B------:R4:W-:Y:S04]  /*2aa00*/  STL.64 [R1+0x348], R6 ;  /* 0x0003480601007387 */ /* 0x0009e80000100a00 */
[----:B------:R-:W3:Y:S04]  /*2aa10*/  LDL.LU R249, [R1+0xf4] ;  /* 0x0000f40001f97983 */ /* 0x000ee80000300800 */
[----:B------:R-:W3:Y:S04]  /*2aa20*/  LDL.LU R250, [R1+0xf8] ;  /* 0x0000f80001fa7983 */ /* 0x000ee80000300800 */
[----:B------:R-:W3:Y:S04]  /*2aa30*/  LDL.LU R251, [R1+0xfc] ;  /* 0x0000fc0001fb7983 */ /* 0x000ee80000300800 */
[----:B------:R-:W2:Y:S04]  /*2aa40*/  LDL.LU R188, [R1+0x150] ;  /* 0x0001500001bc7983 */ /* 0x000ea80000300800 */
[----:B------:R-:W2:Y:S04]  /*2aa50*/  LDL.LU R189, [R1+0x154] ;  /* 0x0001540001bd7983 */ /* 0x000ea80000300800 */
[----:B------:R-:W2:Y:S04]  /*2aa60*/  LDL.LU R190, [R1+0x158] ;  /* 0x0001580001be7983 */ /* 0x000ea80000300800 */
[----:B------:R-:W2:Y:S04]  /*2aa70*/  LDL.LU R191, [R1+0x15c] ;  /* 0x00015c0001bf7983 */ /* 0x000ea80000300800 */
[----:B------:R-:W2:Y:S04]  /*2aa80*/  LDL.LU R240, [R1+0x180] ;  /* 0x0001800001f07983 */ /* 0x000ea80000300800 */
[----:B------:R-:W2:Y:S04]  /*2aa90*/  LDL.LU R241, [R1+0x184] ;  /* 0x0001840001f17983 */ /* 0x000ea80000300800 */
[----:B------:R-:W2:Y:S04]  /*2aaa0*/  LDL.LU R242, [R1+0x188] ;  /* 0x0001880001f27983 */ /* 0x000ea80000300800 */
[----:B------:R-:W2:Y:S01]  /*2aab0*/  LDL.LU R243, [R1+0x18c] ;  /* 0x00018c0001f37983 */ /* 0x000ea20000300800 */
[----:B------:R-:W-:Y:S03]  /*2aac0*/  HMMA.1688.F32.TF32 R204, R136, R38, R12 ;  /* 0x0000002688cc723c */ /* 0x000fe6000008100c */
[----:B-1----:R-:W2:Y:S04]  /*2aad0*/  LDL.LU R4, [R1+0x1a0] ;  /* 0x0001a00001047983 */ /* 0x002ea80000300800 */
[----:B------:R-:W2:Y:S04]  /*2aae0*/  LDL.LU R5, [R1+0x1a4] ;  /* 0x0001a40001057983 */ /* 0x000ea80000300800 */
[----:B----4-:R-:W2:Y:S04]  /*2aaf0*/  LDL.LU R6, [R1+0x1a8] ;  /* 0x0001a80001067983 */ /* 0x010ea80000300800 */
[----:B------:R-:W2:Y:S04]  /*2ab00*/  LDL.LU R7, [R1+0x1ac] ;  /* 0x0001ac0001077983 */ /* 0x000ea80000300800 */
[----:B------:R-:W4:Y:S04]  /*2ab10*/  LDL.LU R12, [R1+0x200] ;  /* 0x00020000010c7983 */ /* 0x000f280000300800 */
[----:B------:R-:W4:Y:S04]  /*2ab20*/  LDL.LU R13, [R1+0x204] ;  /* 0x00020400010d7983 */ /* 0x000f280000300800 */
[----:B------:R-:W4:Y:S01]  /*2ab30*/  LDL.LU R14, [R1+0x208] ;  /* 0x00020800010e7983 */ /* 0x000f220000300800 */
[C---:B------:R-:W-:Y:S03]  /*2ab40*/  HMMA.1688.F32.TF32 R160, R156.reuse, R26, R160 ;  /* 0x0000001a9ca0723c */ /* 0x040fe600000810a0 */
[----:B------:R-:W4:Y:S04]  /*2ab50*/  LDL.LU R15, [R1+0x20c] ;  /* 0x00020c00010f7983 */ /* 0x000f280000300800 */
[----:B------:R-:W2:Y:S01]  /*2ab60*/  LDL.LU R16, [R1+0x310] ;  /* 0x0003100001107983 */ /* 0x000ea20000300800 */
[C---:B------:R-:W-:Y:S03]  /*2ab70*/  HMMA.1688.F32.TF32 R172, R156.reuse, R34, R172 ;  /* 0x000000229cac723c */ /* 0x040fe600000810ac */
[----:B------:R-:W2:Y:S04]  /*2ab80*/  LDL.LU R17, [R1+0x314] ;  /* 0x0003140001117983 */ /* 0x000ea80000300800 */
[----:B------:R-:W2:Y:S01]  /*2ab90*/  LDL.LU R18, [R1+0x318] ;  /* 0x0003180001127983 */ /* 0x000ea20000300800 */
[C---:B------:R-:W-:Y:S03]  /*2aba0*/  HMMA.1688.F32.TF32 R164, R156.reuse, R38, R164 ;  /* 0x000000269ca4723c */ /* 0x040fe600000810a4 */
[----:B------:R-:W2:Y:S05]  /*2abb0*/  LDL.LU R19, [R1+0x31c] ;  /* 0x00031c0001137983 */ /* 0x000eaa0000300800 */
[C---:B------:R-:W-:Y:S08]  /*2abc0*/  HMMA.1688.F32.TF32 R168, R156.reuse, R42, R168 ;  /* 0x0000002a9ca8723c */ /* 0x040ff000000810a8 */
[C---:B------:R-:W-:Y:S08]  /*2abd0*/  HMMA.1688.F32.TF32 R212, R156.reuse, R54, R212 ;  /* 0x000000369cd4723c */ /* 0x040ff000000810d4 */
[----:B------:R-:W-:Y:S08]  /*2abe0*/  HMMA.1688.F32.TF32 R220, R156, R62, R220 ;  /* 0x0000003e9cdc723c */ /* 0x000ff000000810dc */
[----:B------:R-:W-:Y:S01]  /*2abf0*/  HMMA.1688.F32.TF32 R156, R136, R26, R44 ;  /* 0x0000001a889c723c */ /* 0x000fe2000008102c */
        /* <DEDUP_REMOVED lines=64> */
[----:B------:R-:W-:-:S03]  /*2b000*/  IMAD.MOV.U32 R184, RZ, RZ, R24 ;  /* 0x000000ffffb87224 */ /* 0x000fc600078e0018 */
[----:B------:R-:W3:Y:S01]  /*2b010*/  LDL.LU R232, [R1+0x160] ;  /* 0x0001600001e87983 */ /* 0x000ee20000300800 */
[----:B------:R-:W-:-:S03]  /*2b020*/  IMAD.MOV.U32 R185, RZ, RZ, R25 ;  /* 0x000000ffffb97224 */ /* 0x000fc600078e0019 */
[----:B------:R-:W3:Y:S01]  /*2b030*/  LDL.LU R233, [R1+0x164] ;  /* 0x0001640001e97983 */ /* 0x000ee20000300800 */
[----:B------:R-:W-:-:S03]  /*2b040*/  MOV R186, R32 ;  /* 0x0000002000ba7202 */ /* 0x000fc60000000f00 */
[----:B------:R-:W3:Y:S01]  /*2b050*/  LDL.LU R234, [R1+0x168] ;  /* 0x0001680001ea7983 */ /* 0x000ee20000300800 */
[----:B------:R-:W-:-:S03]  /*2b060*/  IMAD.MOV.U32 R187, RZ, RZ, R33 ;  /* 0x000000ffffbb7224 */ /* 0x000fc600078e0021 */
[----:B------:R-:W3:Y:S04]  /*2b070*/  LDL.LU R235, [R1+0x16c] ;  /* 0x00016c0001eb7983 */ /* 0x000ee80000300800 */
[----:B------:R-:W3:Y:S04]  /*2b080*/  LDL.LU R24, [R1+0x2914] ;  /* 0x0029140001187983 */ /* 0x000ee80000300800 */
[----:B------:R-:W3:Y:S04]  /*2b090*/  LDL.LU R25, [R1+0x2910] ;  /* 0x0029100001197983 */ /* 0x000ee80000300800 */
[----:B------:R-:W3:Y:S04]  /*2b0a0*/  LDL.LU R32, [R1+0x290c] ;  /* 0x00290c0001207983 */ /* 0x000ee80000300800 */
[----:B------:R-:W3:Y:S01]  /*2b0b0*/  LDL.LU R33, [R1+0x2908] ;  /* 0x0029080001217983 */ /* 0x000ee20000300800 */
[----:B--2---:R-:W-:Y:S01]  /*2b0c0*/  HMMA.1688.F32.TF32 R16, R120, R62, R16 ;  /* 0x0000003e7810723c */ /* 0x004fe20000081010 */
[----:B------:R-:W-:-:S02]  /*2b0d0*/  IMAD.MOV.U32 R246, RZ, RZ, R37 ;  /* 0x000000fffff67224 */ /* 0x000fc400078e0025 */
[----:B------:R-:W-:-:S05]  /*2b0e0*/  IMAD.MOV.U32 R247, RZ, RZ, R36 ;  /* 0x000000fffff77224 */ /* 0x000fca00078e0024 */
[----:B----4-:R-:W-:Y:S01]  /*2b0f0*/  HMMA.1688.F32.TF32 R12, R120, R66, R12 ;  /* 0x00000042780c723c */ /* 0x010fe2000008100c */
[----:B------:R-:W-:Y:S01]  /*2b100*/  IMAD.MOV.U32 R244, RZ, RZ, R41 ;  /* 0x000000fffff47224 */ /* 0x000fe200078e0029 */
[----:B------:R-:W-:-:S06]  /*2b110*/  MOV R245, R40 ;  /* 0x0000002800f57202 */ /* 0x000fcc0000000f00 */
[C---:B---3--:R-:W-:Y:S08]  /*2b120*/  HMMA.1688.F32.TF32 R44, R120.reuse, R58, R44 ;  /* 0x0000003a782c723c */ /* 0x048ff0000008102c */
[----:B------:R-:W-:Y:S08]  /*2b130*/  HMMA.1688.F32.TF32 R40, R120, R42, R20 ;  /* 0x0000002a7828723c */ /* 0x000ff00000081014 */
[C---:B------:R-:W-:Y:S08]  /*2b140*/  HMMA.1688.F32.TF32 R180, R136.reuse, R94, R180 ;  /* 0x0000005e88b4723c */ /* 0x040ff000000810b4 */
[C---:B------:R-:W-:Y:S08]  /*2b150*/  HMMA.1688.F32.TF32 R192, R136.reuse, R90, R192 ;  /* 0x0000005a88c0723c */ /* 0x040ff000000810c0 */
[C---:B------:R-:W-:Y:S08]  /*2b160*/  HMMA.1688.F32.TF32 R148, R136.reuse, R82, R148 ;  /* 0x000000528894723c */ /* 0x040ff00000081094 */
[C---:B------:R-:W-:Y:S08]  /*2b170*/  HMMA.1688.F32.TF32 R144, R136.reuse, R78, R144 ;  /* 0x0000004e8890723c */ /* 0x040ff00000081090 */
[C---:B------:R-:W-:Y:S08]  /*2b180*/  HMMA.1688.F32.TF32 R140, R136.reuse, R74, R140 ;  /* 0x0000004a888c723c */ /* 0x040ff0000008108c */
[C---:B------:R-:W-:Y:S08]  /*2b190*/  HMMA.1688.F32.TF32 R128, R136.reuse, R66, R128 ;  /* 0x000000428880723c */ /* 0x040ff00000081080 */
[C---:B------:R-:W-:Y:S08]  /*2b1a0*/  HMMA.1688.F32.TF32 R124, R136.reuse, R62, R124 ;  /* 0x0000003e887c723c */ /* 0x040ff0000008107c */
[C---:B------:R-:W-:Y:S11]  /*2b1b0*/  HMMA.1688.F32.TF32 R132, R136.reuse, R70, R132 ;  /* 0x000000468884723c */ /* 0x040ff60000081084 */
[----:B------:R-:W-:Y:S04]  /*2b1c0*/  @!UPT UIADD3 URZ, URZ, URZ, URZ ;  /* 0x0000003f3f3ff290 */ /* 0x000fe8000fffe03f */
[----:B------:R-:W-:Y:S04]  /*2b1d0*/  STL.64 [R1+0x350], R124 ;  /* 0x0003507c01007387 */ /* 0x000fe80000100a00 */
[----:B------:R1:W-:Y:S01]  /*2b1e0*/  STL.64 [R1+0x358], R126 ;  /* 0x0003587e01007387 */ /* 0x0003e20000100a00 */
[C---:B------:R-:W-:Y:S03]  /*2b1f0*/  HMMA.1688.F32.TF32 R152, R136.reuse, R86, R152 ;  /* 0x000000568898723c */ /* 0x040fe60000081098 */
[----:B-1----:R-:W2:Y:S04]  /*2b200*/  LDL.LU.64 R126, [R1+0x2900] ;  /* 0x00290000017e7983 */ /* 0x002ea80000300a00 */
[----:B------:R-:W2:Y:S04]  /*2b210*/  LDL.LU.64 R124, [R1+0x28f8] ;  /* 0x0028f800017c7983 */ /* 0x000ea80000300a00 */
[----:B------:R-:W-:Y:S04]  /*2b220*/  STL.64 [R1+0x360], R128 ;  /* 0x0003608001007387 */ /* 0x000fe80000100a00 */
[----:B------:R1:W-:Y:S01]  /*2b230*/  STL.64 [R1+0x368], R130 ;  /* 0x0003688201007387 */ /* 0x0003e20000100a00 */
[----:B------:R-:W-:Y:S03]  /*2b240*/  HMMA.1688.F32.TF32 R136, R136, R98, R200 ;  /* 0x000000628888723c */ /* 0x000fe600000810c8 */
[----:B-1----:R-:W3:Y:S04]  /*2b250*/  LDL.LU.64 R130, [R1+0x28f0] ;  /* 0x0028f00001827983 */ /* 0x002ee80000300a00 */
[----:B------:R-:W3:Y:S04]  /*2b260*/  LDL.LU.64 R128, [R1+0x28e8] ;  /* 0x0028e80001807983 */ /* 0x000ee80000300a00 */
[----:B------:R-:W-:Y:S04]  /*2b270*/  STL.64 [R1+0x370], R132 ;  /* 0x0003708401007387 */ /* 0x000fe80000100a00 */
[----:B------:R1:W-:Y:S04]  /*2b280*/  STL.64 [R1+0x378], R134 ;  /* 0x0003788601007387 */ /* 0x0003e80000100a00 */
[----:B-1----:R-:W4:Y:S04]  /*2b290*/  LDL.LU.64 R134, [R1+0x28e0] ;  /* 0x0028e00001867983 */ /* 0x002f280000300a00 */
[----:B------:R-:W4:Y:S04]  /*2b2a0*/  LDL.LU.64 R132, [R1+0x28d8] ;  /* 0x0028d80001847983 */ /* 0x000f280000300a00 */
        /* <DEDUP_REMOVED lines=9> */
[----:B------:R1:W-:Y:S01]  /*2b340*/  STL.64 [R1+0x3c8], R150 ;  /* 0x0003c89601007387 */ /* 0x0003e20000100a00 */
[----:B------:R-:W-:Y:S03]  /*2b350*/  HMMA.1688.F32.TF32 R8, R120, R54, R8 ;  /* 0x000000367808723c */ /* 0x000fe60000081008 */
        /* <DEDUP_REMOVED lines=14> */
[----:B------:R-:W2:Y:S04]  /*2b440*/  LDL.LU.64 R202, [R1+0x2870] ;  /* 0x0028700001ca7983 */ /* 0x000ea80000300a00 */
[----:B------:R-:W2:Y:S04]  /*2b450*/  LDL.LU.64 R200, [R1+0x2868] ;  /* 0x0028680001c87983 */ /* 0x000ea80000300a00 */
[----:B------:R1:W-:Y:S04]  /*2b460*/  STL.64 [R1+0x440], R136 ;  /* 0x0004408801007387 */ /* 0x0003e80000100a00 */
[----:B------:R1:W-:Y:S02]  /*2b470*/  STL.64 [R1+0x448], R138 ;  /* 0x0004488a01007387 */ /* 0x0003e40000100a00 */
[----:B-1----:R-:W-:Y:S01]  /*2b480*/  MOV R136, R33 ;  /* 0x0000002100887202 */ /* 0x002fe20000000f00 */
[----:B------:R-:W-:-:S02]  /*2b490*/  IMAD.MOV.U32 R137, RZ, RZ, R32 ;  /* 0x000000ffff897224 */ /* 0x000fc400078e0020 */
[----:B------:R-:W-:Y:S01]  /*2b4a0*/  IMAD.MOV.U32 R138, RZ, RZ, R25 ;  /* 0x000000ffff8a7224 */ /* 0x000fe200078e0019 */
[----:B------:R-:W-:Y:S02]  /*2b4b0*/  MOV R139, R24 ;  /* 0x00000018008b7202 */ /* 0x000fe40000000f00 */
[C---:B------:R-:W-:Y:S01]  /*2b4c0*/  HMMA.1688.F32.TF32 R24, R120.reuse, R26, R196 ;  /* 0x0000001a7818723c */ /* 0x040fe200000810c4 */
[----:B------:R-:W2:Y:S04]  /*2b4d0*/  LDL.LU.64 R198, [R1+0x2860] ;  /* 0x0028600001c67983 */ /* 0x000ea80000300a00 */
[----:B------:R-:W2:Y:S03]  /*2b4e0*/  LDL.LU.64 R196, [R1+0x2858] ;  /* 0x0028580001c47983 */ /* 0x000ea60000300a00 */
[C---:B------:R-:W-:Y:S01]  /*2b4f0*/  HMMA.1688.F32.TF32 R32, R120.reuse, R34, R48 ;  /* 0x000000227820723c */ /* 0x040fe20000081030 */
[----:B------:R-:W2:Y:S04]  /*2b500*/  LDL.LU.64 R50, [R1+0x2850] ;  /* 0x0028500001327983 */ /* 0x000ea80000300a00 */
[----:B------:R-:W2:Y:S03]  /*2b510*/  LDL.LU.64 R48, [R1+0x2848] ;  /* 0x0028480001307983 */ /* 0x000ea60000300a00 */
[C---:B------:R-:W-:Y:S08]  /*2b520*/  HMMA.1688.F32.TF32 R136, R120.reuse, R70, R136 ;  /* 0x000000467888723c */ /* 0x040ff00000081088 */
[C---:B------:R-:W-:Y:S01]  /*2b530*/  HMMA.1688.F32.TF32 R36, R120.reuse, R38, R28 ;  /* 0x000000267824723c */ /* 0x040fe2000008101c */
[----:B------:R-:W2:Y:S04]  /*2b540*/  LDL.LU.64 R30, [R1+0x2840] ;  /* 0x00284000011e7983 */ /* 0x000ea80000300a00 */
[----:B------:R-:W2:Y:S04]  /*2b550*/  LDL.LU.64 R28, [R1+0x2838] ;  /* 0x00283800011c7983 */ /* 0x000ea80000300a00 */
[----:B------:R-:W2:Y:S04]  /*2b560*/  LDL.LU.64 R22, [R1+0x2830] ;  /* 0x0028300001167983 */ /* 0x000ea80000300a00 */
        /* <DEDUP_REMOVED lines=18> */
[----:B------:R1:W-:Y:S02]  /*2b690*/  STL.64 [R1+0x468], R138 ;  /* 0x0004688a01007387 */ /* 0x0003e40000100a00 */
[C---:B-1----:R-:W-:Y:S02]  /*2b6a0*/  HMMA.1688.F32.TF32 R136, R120.reuse, R74, R4 ;  /* 0x0000004a7888723c */ /* 0x042fe40000081004 */
[----:B------:R-:W1:Y:S04]  /*2b6b0*/  S2R R7, SR_TID.X ;  /* 0x0000000000077919 */ /* 0x000e680000002100 */
[----:B------:R-:W-:Y:S02]  /*2b6c0*/  LDS R74, [R252+0x2800] ;  /* 0x00280000fc4a7984 */ /* 0x000fe40000000800 */
[C---:B------:R-:W-:Y:S02]  /*2b6d0*/  HMMA.1688.F32.TF32 R240, R120.reuse, R78, R240 ;  /* 0x0000004e78f0723c */ /* 0x040fe400000810f0 */
[----:B------:R-:W-:Y:S06]  /*2b6e0*/  LDS R75, [R0+0x2800] ;  /* 0x00280000004b7984 */ /* 0x000fec0000000800 */
[C---:B------:R-:W-:Y:S07]  /*2b6f0*/  HMMA.1688.F32.TF32 R232, R120.reuse, R82, R232 ;  /* 0x0000005278e8723c */ /* 0x040fee00000810e8 */
[----:B------:R-:W-:Y:S04]  /*2b700*/  STL.64 [R1+0x420], R136 ;  /* 0x0004208801007387 */ /* 0x000fe80000100a00 */
[----:B------:R3:W-:Y:S01]  /*2b710*/  STL.64 [R1+0x428], R138 ;  /* 0x0004288a01007387 */ /* 0x0007e20000100a00 */
[C---:B-1----:R-:W-:Y:S01]  /*2b720*/  LOP3.LUT R4, R7.reuse, 0x7, RZ, 0xc0, !PT ;  /* 0x0000000707047812 */ /* 0x042fe200078ec0ff */
[----:B---3--:R-:W-:Y:S01]  /*2b730*/  HMMA.1688.F32.TF32 R136, R120, R86, R188 ;  /* 0x000000567888723c */ /* 0x008fe200000810bc */
[----:B------:R-:W-:Y:S01]  /*2b740*/  IMAD.SHL.U32 R5, R7, 0x2, RZ ;  /* 0x0000000207057824 */ /* 0x000fe200078e00ff */
[----:B------:R-:W-:Y:S02]  /*2b750*/  STL.64 [R1+0x330], R240 ;  /* 0x000330f001007387 */ /* 0x000fe40000100a00 */
[----:B------:R-:W-:-:S02]  /*2b760*/  IMAD R4, R4, 0x110, RZ ;  /* 0x0000011004047824 */ /* 0x000fc400078e02ff */
[----:B------:R-:W-:Y:S03]  /*2b770*/  STL.64 [R1+0x338], R242 ;  /* 0x000338f201007387 */ /* 0x000fe60000100a00 */
[----:B------:R-:W-:Y:S01]  /*2b780*/  LOP3.LUT R4, R4, 0x30, R5, 0x78, !PT ;  /* 0x0000003004047812 */ /* 0x000fe200078e7805 */
[----:B------:R-:W-:Y:S01]  /*2b790*/  STL.64 [R1+0x320], R232 ;  /* 0x000320e801007387 */ /* 0x000fe20000100a00 */
[----:B------:R-:W-:Y:S02]  /*2b7a0*/  HMMA.1688.F32.TF32 R184, R120, R90, R184 ;  /* 0x0000005a78b8723c */ /* 0x000fe400000810b8 */
[----:B------:R-:W-:Y:S01]  /*2b7b0*/  LOP3.LUT R4, R4, 0x40, RZ, 0x3c, !PT ;  /* 0x0000004004047812 */ /* 0x000fe200078e3cff */
[----:B------:R-:W-:Y:S04]  /*2b7c0*/  STL.64 [R1+0x328], R234 ;  /* 0x000328ea01007387 */ /* 0x000fe80000100a00 */
[----:B------:R-:W-:Y:S01]  /*2b7d0*/  IMAD R70, R73, 0x8000, R4 ;  /* 0x0000800049467824 */ /* 0x000fe200078e0204 */
[----:B------:R-:W-:Y:S01]  /*2b7e0*/  MOV R6, R56 ;  /* 0x0000003800067202 */ /* 0x000fe20000000f00 */
[----:B------:R-:W-:Y:S01]  /*2b7f0*/  IMAD.MOV.U32 R5, RZ, RZ, R57 ;  /* 0x000000ffff057224 */ /* 0x000fe200078e0039 */
[----:B------:R-:W-:Y:S04]  /*2b800*/  LDS R232, [R53+0x2180] ;  /* 0x0021800035e87984 */ /* 0x000fe80000000800 */
[----:B------:R-:W-:Y:S04]  /*2b810*/  STL.64 [R1+0x310], R136 ;  /* 0x0003108801007387 */ /* 0x000fe80000100a00 */
[----:B------:R1:W-:Y:S01]  /*2b820*/  STL.64 [R1+0x318], R138 ;  /* 0x0003188a01007387 */ /* 0x0003e20000100a00 */
[----:B------:R-:W-:-:S02]  /*2b830*/  IMAD.MOV.U32 R4, RZ, RZ, R60 ;  /* 0x000000ffff047224 */ /* 0x000fc400078e003c */
[----:B------:R-:W-:Y:S01]  /*2b840*/  IMAD.MOV.U32 R7, RZ, RZ, R52 ;  /* 0x000000ffff077224 */ /* 0x000fe200078e0034 */
[----:B------:R-:W-:Y:S04]  /*2b850*/  LDSM.16.M88.4 R56, [R70+0x11000] ;  /* 0x011000004638783b */ /* 0x000fe80000000200 */
[----:B------:R-:W-:Y:S01]  /*2b860*/  LDS R234, [R53+0x2980] ;  /* 0x0029800035ea7984 */ /* 0x000fe20000000800 */
[C---:B-1----:R-:W-:Y:S03]  /*2b870*/  HMMA.1688.F32.TF32 R136, R120.reuse, R94, R248 ;  /* 0x0000005e7888723c */ /* 0x042fe600000810f8 */
[----:B------:R-:W-:Y:S04]  /*2b880*/  LDS R233, [R3+0x2180] ;  /* 0x0021800003e97984 */ /* 0x000fe80000000800 */
[----:B------:R-:W-:Y:S01]  /*2b890*/  LDS R235, [R3+0x2980] ;  /* 0x0029800003eb7984 */ /* 0x000fe20000000800 */
[----:B------:R-:W-:Y:S01]  /*2b8a0*/  HMMA.1688.F32.TF32 R120, R120, R98, R244 ;  /* 0x000000627878723c */ /* 0x000fe200000810f4 */
[----:B------:R-:W-:-:S02]  /*2b8b0*/  IMAD.MOV.U32 R249, RZ, RZ, R65 ;  /* 0x000000fffff97224 */ /* 0x000fc400078e0041 */
[----:B------:R-:W-:Y:S01]  /*2b8c0*/  LDS R244, [R53+0x2000] ;  /* 0x0020000035f47984 */ /* 0x000fe20000000800 */
[----:B------:R-:W-:-:S03]  /*2b8d0*/  IMAD.MOV.U32 R250, RZ, RZ, R64 ;  /* 0x000000fffffa7224 */ /* 0x000fc600078e0040 */
[----:B------:R-:W-:Y:S04]  /*2b8e0*/  LDS R246, [R53+0x2800] ;  /* 0x0028000035f67984 */ /* 0x000fe80000000800 */
[----:B------:R-:W-:Y:S04]  /*2b8f0*/  LDS R245, [R3+0x2000] ;  /* 0x0020000003f57984 */ /* 0x000fe80000000800 */
[----:B------:R-:W-:Y:S04]  /*2b900*/  LDS R247, [R3+0x2800] ;  /* 0x0028000003f77984 */ /* 0x000fe80000000800 */
[----:B------:R-:W1:Y:S01]  /*2b910*/  LDSM.16.M88.4 R64, [R70+0x10000] ;  /* 0x010000004640783b */ /* 0x000e620000000200 */
[----:B------:R-:W-:-:S03]  /*2b920*/  MOV R251, R61 ;  /* 0x0000003d00fb7202 */ /* 0x000fc60000000f00 */
[----:B------:R-:W-:Y:S04]  /*2b930*/  STL.64 [R1+0x300], R184 ;  /* 0x000300b801007387 */ /* 0x000fe80000100a00 */
[----:B------:R-:W-:Y:S04]  /*2b940*/  STL.64 [R1+0x308], R186 ;  /* 0x000308ba01007387 */ /* 0x000fe80000100a00 */
[----:B------:R-:W-:Y:S04]  /*2b950*/  STL.64 [R1+0x2f0], R136 ;  /* 0x0002f08801007387 */ /* 0x000fe80000100a00 */
[----:B------:R-:W-:Y:S04]  /*2b960*/  STL.64 [R1+0x2f8], R138 ;  /* 0x0002f88a01007387 */ /* 0x000fe80000100a00 */
[----:B------:R-:W3:Y:S04]  /*2b970*/  LDSM.16.M88.4 R60, [R70+0x10800] ;  /* 0x01080000463c783b */ /* 0x000ee80000000200 */
[----:B------:R-:W-:Y:S04]  /*2b980*/  STL.64 [R1+0x290], R120 ;  /* 0x0002907801007387 */ /* 0x000fe80000100a00 */
[----:B------:R-:W-:Y:S04]  /*2b990*/  STL.64 [R1+0x298], R122 ;  /* 0x0002987a01007387 */ /* 0x000fe80000100a00 */
[----:B------:R-:W-:Y:S04]  /*2b9a0*/  LDS R120, [R53+0x2080] ;  /* 0x0020800035787984 */ /* 0x000fe80000000800 */
[----:B------:R-:W-:Y:S04]  /*2b9b0*/  LDS R122, [R53+0x2880] ;  /* 0x00288000357a7984 */ /* 0x000fe80000000800 */
[----:B------:R-:W-:Y:S04]  /*2b9c0*/  LDS R184, [R53+0x2100] ;  /* 0x0021000035b87984 */ /* 0x000fe80000000800 */
[----:B------:R-:W-:Y:S04]  /*2b9d0*/  LDS R186, [R53+0x2900] ;  /* 0x0029000035ba7984 */ /* 0x000fe80000000800 */
[----:B------:R-:W4:Y:S01]  /*2b9e0*/  LDSM.16.M88.4 R52, [R70+0x11800] ;  /* 0x011800004634783b */ /* 0x000f220000000200 */
[----:B-1----:R-:W-:Y:S03]  /*2b9f0*/  HMMA.1688.F32.TF32 R4, R244, R64, R4 ;  /* 0x00000040f404723c */ /* 0x002fe60000081004 */
[----:B------:R-:W-:Y:S04]  /*2ba00*/  STL [R1+0x938], R70 ;  /* 0x0009384601007387 */ /* 0x000fe80000100800 */
[----:B------:R-:W-:Y:S04]  /*2ba10*/  STL [R1+0x25fc], R252 ;  /* 0x0025fcfc01007387 */ /* 0x000fe80000100800 */
[----:B------:R-:W-:Y:S04]  /*2ba20*/  STL [R1+0x2718], R66 ;  /* 0x0027184201007387 */ /* 0x000fe80000100800 */
[----:B------:R-:W-:Y:S04]  /*2ba30*/  STL [R1+0x2714], R67 ;  /* 0x0027144301007387 */ /* 0x000fe80000100800 */
[----:B------:R-:W-:Y:S04]  /*2ba40*/  STL [R1+0x2600], R0 ;  /* 0x0026000001007387 */ /* 0x000fe80000100800 */
[----:B---3--:R-:W-:Y:S04]  /*2ba50*/  STL [R1+0x270c], R62 ;  /* 0x00270c3e01007387 */ /* 0x008fe80000100800 */
[----:B------:R-:W-:Y:S04]  /*2ba60*/  STL [R1+0x2708], R63 ;  /* 0x0027083f01007387 */ /* 0x000fe80000100800 */
[----:B------:R-:W-:Y:S04]  /*2ba70*/  STL [R1+0x2704], R58 ;  /* 0x0027043a01007387 */ /* 0x000fe80000100800 */
[----:B------:R-:W-:Y:S04]  /*2ba80*/  STL [R1+0x2700], R59 ;  /* 0x0027003b01007387 */ /* 0x000fe80000100800 */
[----:B----4-:R-:W-:Y:S04]  /*2ba90*/  STL [R1+0x26fc], R54 ;  /* 0x0026fc3601007387 */ /* 0x010fe80000100800 */
[----:B------:R-:W-:Y:S04]  /*2baa0*/  STL [R1+0x26f8], R55 ;  /* 0x0026f83701007387 */ /* 0x000fe80000100800 */
[----:B------:R-:W-:Y:S04]  /*2bab0*/  STL.64 [R1+0x2e0], R4 ;  /* 0x0002e00401007387 */ /* 0x000fe80000100a00 */
[----:B------:R1:W-:Y:S04]  /*2bac0*/  STL.64 [R1+0x2e8], R6 ;  /* 0x0002e80601007387 */ /* 0x0003e80000100a00 */
[----:B------:R-:W-:Y:S04]  /*2bad0*/  LDS R121, [R3+0x2080] ;  /* 0x0020800003797984 */ /* 0x000fe80000000800 */
[----:B------:R-:W3:Y:S04]  /*2bae0*/  LDS R123, [R3+0x2880] ;  /* 0x00288000037b7984 */ /* 0x000ee80000000800 */
[----:B-1----:R-:W4:Y:S04]  /*2baf0*/  LDL.LU.64 R6, [R1+0x27e0] ;  /* 0x0027e00001067983 */ /* 0x002f280000300a00 */
[----:B------:R-:W4:Y:S04]  /*2bb00*/  LDL.LU.64 R4, [R1+0x27d8] ;  /* 0x0027d80001047983 */ /* 0x000f280000300a00 */
[----:B------:R-:W-:Y:S04]  /*2bb10*/  LDS R185, [R3+0x2100] ;  /* 0x0021000003b97984 */ /* 0x000fe80000000800 */
[----:B------:R-:W-:Y:S01]  /*2bb20*/  LDS R187, [R3+0x2900] ;  /* 0x0029000003bb7984 */ /* 0x000fe20000000800 */
[----:B------:R-:W-:-:S03]  /*2bb30*/  MOV R248, R72 ;  /* 0x0000004800f87202 */ /* 0x000fc60000000f00 */
[----:B------:R-:W-:Y:S04]  /*2bb40*/  LDS R72, [R252+0x2000] ;  /* 0x00200000fc487984 */ /* 0x000fe80000000800 */
[----:B------:R-:W-:Y:S04]  /*2bb50*/  LDS R73, [R0+0x2000] ;  /* 0x0020000000497984 */ /* 0x000fe80000000800 */
[----:B------:R-:W-:Y:S04]  /*2bb60*/  LDS R136, [R252+0x2080] ;  /* 0x00208000fc887984 */ /* 0x000fe80000000800 */
[----:B------:R-:W-:Y:S04]  /*2bb70*/  LDS R138, [R252+0x2880] ;  /* 0x00288000fc8a7984 */ /* 0x000fe80000000800 */
[----:B------:R-:W-:Y:S01]  /*2bb80*/  LDS R137, [R0+0x2080] ;  /* 0x0020800000897984 */ /* 0x000fe20000000800 */
[----:B---3--:R-:W-:Y:S03]  /*2bb90*/  HMMA.1688.F32.TF32 R248, R120, R64, R248 ;  /* 0x0000004078f8723c */ /* 0x008fe600000810f8 */
[----:B------:R-:W-:Y:S04]  /*2bba0*/  LDS R139, [R0+0x2880] ;  /* 0x00288000008b7984 */ /* 0x000fe80000000800 */
[----:B------:R-:W-:Y:S04]  /*2bbb0*/  LDS R188, [R252+0x2100] ;  /* 0x00210000fcbc7984 */ /* 0x000fe80000000800 */
[----:B------:R-:W-:Y:S04]  /*2bbc0*/  LDS R190, [R252+0x2900] ;  /* 0x00290000fcbe7984 */ /* 0x000fe80000000800 */
[----:B------:R-:W-:Y:S04]  /*2bbd0*/  LDS R189, [R0+0x2100] ;  /* 0x0021000000bd7984 */ /* 0x000fe80000000800 */
[----:B------:R-:W1:Y:S04]  /*2bbe0*/  LDS R191, [R0+0x2900] ;  /* 0x0029000000bf7984 */ /* 0x000e680000000800 */
[----:B------:R-:W-:Y:S01]  /*2bbf0*/  LDS R240, [R252+0x2180] ;  /* 0x00218000fcf07984 */ /* 0x000fe20000000800 */
[----:B------:R-:W-:Y:S01]  /*2bc00*/  MOV R63, R250 ;  /* 0x000000fa003f7202 */ /* 0x000fe20000000f00 */
[----:B------:R-:W-:-:S02]  /*2bc10*/  IMAD.MOV.U32 R62, RZ, RZ, R249 ;  /* 0x000000ffff3e7224 */ /* 0x000fc400078e00f9 */
[----:B------:R-:W-:Y:S04]  /*2bc20*/  STL [R1+0x2d0], R248 ;  /* 0x0002d0f801007387 */ /* 0x000fe80000100800 */
[----:B------:R3:W-:Y:S04]  /*2bc30*/  STL [R1+0x2dc], R251 ;  /* 0x0002dcfb01007387 */ /* 0x0007e80000100800 */
[----:B------:R-:W-:Y:S04]  /*2bc40*/  LDS R242, [R252+0x2980] ;  /* 0x00298000fcf27984 */ /* 0x000fe80000000800 */
[----:B------:R-:W-:Y:S04]  /*2bc50*/  LDS R241, [R0+0x2180] ;  /* 0x0021800000f17984 */ /* 0x000fe80000000800 */
[----:B---3--:R-:W3:Y:S04]  /*2bc60*/  LDL.LU.64 R250, [R1+0x27d0] ;  /* 0x0027d00001fa7983 */ /* 0x008ee80000300a00 */
[----:B------:R-:W3:Y:S04]  /*2bc70*/  LDL.LU.64 R248, [R1+0x27c8] ;  /* 0x0027c80001f87983 */ /* 0x000ee80000300a00 */
[----:B------:R-:W-:Y:S04]  /*2bc80*/  STL [R1+0x271c], R63 ;  /* 0x00271c3f01007387 */ /* 0x000fe80000100800 */
[----:B------:R-:W-:Y:S01]  /*2bc90*/  STL [R1+0x2710], R62 ;  /* 0x0027103e01007387 */ /* 0x000fe20000100800 */
[-C--:B-1----:R-:W-:Y:S03]  /*2bca0*/  HMMA.1688.F32.TF32 R156, R188, R64.reuse, R156 ;  /* 0x00000040bc9c723c */ /* 0x082fe6000008109c */
[----:B------:R-:W1:Y:S05]  /*2bcb0*/  LDS R243, [R0+0x2980] ;  /* 0x0029800000f37984 */ /* 0x000e6a0000000800 */
[-C--:B----4-:R-:W-:Y:S11]  /*2bcc0*/  HMMA.1688.F32.TF32 R4, R184, R64.reuse, R4 ;  /* 0x00000040b804723c */ /* 0x090ff60000081004 */
[----:B------:R-:W-:Y:S11]  /*2bcd0*/  @!UPT UIADD3 URZ, URZ, URZ, URZ ;  /* 0x0000003f3f3ff290 */ /* 0x000ff6000fffe03f */
[----:B------:R-:W-:Y:S01]  /*2bce0*/  @!UPT UIADD3 URZ, URZ, URZ, URZ ;  /* 0x0000003f3f3ff290 */ /* 0x000fe2000fffe03f */
[----:B------:R-:W-:Y:S04]  /*2bcf0*/  STL.64 [R1+0x2b0], R4 ;  /* 0x0002b00401007387 */ /* 0x000fe80000100a00 */
[----:B------:R2:W-:Y:S02]  /*2bd00*/  STL.64 [R1+0x2b8], R6 ;  /* 0x0002b80601007387 */ /* 0x0005e40000100a00 */
[-C--:B--2---:R-:W-:Y:S02]  /*2bd10*/  HMMA.1688.F32.TF32 R4, R232, R64.reuse, R8 ;  /* 0x00000040e804723c */ /* 0x084fe40000081008 */
[----:B------:R-:W2:Y:S11]  /*2bd20*/  LDL.LU R8, [R1] ;  /* 0x0000000001087983 */ /* 0x000eb60000300800 */
[----:B------:R-:W-:Y:S10]  /*2bd30*/  @!UPT UIADD3 URZ, URZ, URZ, URZ ;  /* 0x0000003f3f3ff290 */ /* 0x000ff4000fffe03f */
[----:B------:R-:W-:Y:S04]  /*2bd40*/  STL.64 [R1+0x2a0], R4 ;  /* 0x0002a00401007387 */ /* 0x000fe80000100a00 */
[----:B------:R4:W-:Y:S04]  /*2bd50*/  STL.64 [R1+0x2a8], R6 ;  /* 0x0002a80601007387 */ /* 0x0009e80000100a00 */
[----:B------:R-:W2:Y:S04]  /*2bd60*/  LDL.LU R9, [R1+0x4] ;  /* 0x0000040001097983 */ /* 0x000ea80000300800 */
[----:B------:R-:W2:Y:S01]  /*2bd70*/  LDL.LU R10, [R1+0x8] ;  /* 0x00000800010a7983 */ /* 0x000ea20000300800 */
[-C--:B----4-:R-:W-:Y:S03]  /*2bd80*/  HMMA.1688.F32.TF32 R4, R72, R64.reuse, R196 ;  /* 0x000000404804723c */ /* 0x090fe600000810c4 */
[----:B------:R-:W2:Y:S04]  /*2bd90*/  LDL.LU R11, [R1+0xc] ;  /* 0x00000c00010b7983 */ /* 0x000ea80000300800 */
[----:B------:R-:W4:Y:S11]  /*2bda0*/  LDL.LU R196, [R1+0x100] ;  /* 0x0001000001c47983 */ /* 0x000f360000300800 */
[----:B------:R-:W-:Y:S05]  /*2bdb0*/  @!UPT UIADD3 URZ, URZ, URZ, URZ ;  /* 0x0000003f3f3ff290 */ /* 0x000fea000fffe03f */
[----:B------:R-:W-:Y:S04]  /*2bdc0*/  STL.64 [R1+0x7b0], R4 ;  /* 0x0007b00401007387 */ /* 0x000fe80000100a00 */
[----:B------:R1:W-:Y:S04]  /*2bdd0*/  STL.64 [R1+0x7b8], R6 ;  /* 0x0007b80601007387 */ /* 0x0003e80000100a00 */
[----:B------:R-:W4:Y:S04]  /*2bde0*/  LDL.LU R197, [R1+0x104] ;  /* 0x0001040001c57983 */ /* 0x000f280000300800 */
[----:B------:R-:W4:Y:S01]  /*2bdf0*/  LDL.LU R198, [R1+0x108] ;  /* 0x0001080001c67983 */ /* 0x000f220000300800 */
[----:B-1----:R-:W-:Y:S03]  /*2be00*/  HMMA.1688.F32.TF32 R4, R136, R64, R160 ;  /* 0x000000408804723c */ /* 0x002fe600000810a0 */
[----:B------:R-:W4:Y:S04]  /*2be10*/  LDL.LU R199, [R1+0x10c] ;  /* 0x00010c0001c77983 */ /* 0x000f280000300800 */
[----:B------:R-:W3:Y:S01]  /*2be20*/  LDL.LU R160, [R1+0x10] ;  /* 0x0000100001a07983 */ /* 0x000ee20000300800 */
[----:B------:R-:W-:-:S02]  /*2be30*/  IMAD.MOV.U32 R162, RZ, RZ, R69 ;  /* 0x000000ffffa27224 */ /* 0x000fc400078e0045 */
[----:B------:R-:W-:Y:S11]  /*2be40*/  IMAD.MOV.U32 R163, RZ, RZ, R68 ;  /* 0x000000ffffa37224 */ /* 0x000ff600078e0044 */
[----:B------:R-:W-:Y:S02]  /*2be50*/  @!UPT UIADD3 URZ, URZ, URZ, URZ ;  /* 0x0000003f3f3ff290 */ /* 0x000fe4000fffe03f */
[----:B------:R1:W-:Y:S04]  /*2be60*/  STL.64 [R1+0x8b0], R4 ;  /* 0x0008b00401007387 */ /* 0x0003e80000100a00 */
[----:B------:R1:W-:Y:S04]  /*2be70*/  STL.64 [R1+0x8b8], R6 ;  /* 0x0008b80601007387 */ /* 0x0003e80000100a00 */
[----:B------:R-:W3:Y:S04]  /*2be80*/  LDL.LU R161, [R1+0x14] ;  /* 0x0000140001a17983 */ /* 0x000ee80000300800 */
[----:B------:R-:W4:Y:S04]  /*2be90*/  LDL.LU R69, [R1+0x27c0] ;  /* 0x0027c00001457983 */ /* 0x000f280000300800 */
[----:B------:R-:W4:Y:S04]  /*2bea0*/  LDL.LU R68, [R1+0x27bc] ;  /* 0x0027bc0001447983 */ /* 0x000f280000300800 */
[----:B-1----:R-:W4:Y:S04]  /*2beb0*/  LDL.LU R4, [R1+0xe0] ;  /* 0x0000e00001047983 */ /* 0x002f280000300800 */
[----:B------:R-:W4:Y:S04]  /*2bec0*/  LDL.LU R5, [R1+0xe4] ;  /* 0x0000e40001057983 */ /* 0x000f280000300800 */
[----:B------:R-:W4:Y:S04]  /*2bed0*/  LDL.LU R6, [R1+0xe8] ;  /* 0x0000e80001067983 */ /* 0x000f280000300800 */
[----:B------:R-:W4:Y:S04]  /*2bee0*/  LDL.LU R7, [R1+0xec] ;  /* 0x0000ec0001077983 */ /* 0x000f280000300800 */
[----:B------:R1:W-:Y:S04]  /*2bef0*/  STL.64 [R1+0x8f0], R156 ;  /* 0x0008f09c01007387 */ /* 0x0003e80000100a00 */
[----:B------:R1:W-:Y:S04]  /*2bf00*/  STL.64 [R1+0x8f8], R158 ;  /* 0x0008f89e01007387 */ /* 0x0003e80000100a00 */
[----:B-1----:R-:W4:Y:S04]  /*2bf10*/  LDL.LU R156, [R1+0x130] ;  /* 0x00013000019c7983 */ /* 0x002f280000300800 */
[----:B------:R-:W4:Y:S04]  /*2bf20*/  LDL.LU R157, [R1+0x134] ;  /* 0x00013400019d7983 */ /* 0x000f280000300800 */
[----:B------:R-:W4:Y:S04]  /*2bf30*/  LDL.LU R158, [R1+0x138] ;  /* 0x00013800019e7983 */ /* 0x000f280000300800 */
[----:B------:R-:W4:Y:S01]  /*2bf40*/  LDL.LU R159, [R1+0x13c] ;  /* 0x00013c00019f7983 */ /* 0x000f220000300800 */
[----:B------:R-:W-:Y:S08]  /*2bf50*/  HMMA.1688.F32.TF32 R24, R240, R64, R24 ;  /* 0x00000040f018723c */ /* 0x000ff00000081018 */
[C---:B------:R-:W-:Y:S11]  /*2bf60*/  HMMA.1688.F32.TF32 R12, R184.reuse, R60, R12 ;  /* 0x0000003cb80c723c */ /* 0x040ff6000008100c */
[----:B------:R-:W-:Y:S04]  /*2bf70*/  @!UPT UIADD3 URZ, URZ, URZ, URZ ;  /* 0x0000003f3f3ff290 */ /* 0x000fe8000fffe03f */
[----:B------:R-:W-:Y:S04]  /*2bf80*/  STL.64 [R1+0x920], R24 ;  /* 0x0009201801007387 */ /* 0x000fe80000100a00 */
[----:B------:R3:W-:Y:S01]  /*2bf90*/  STL.64 [R1+0x928], R26 ;  /* 0x0009281a01007387 */ /* 0x0007e20000100a00 */
[-C--:B------:R-:W-:Y:S08]  /*2bfa0*/  HMMA.1688.F32.TF32 R16, R184, R56.reuse, R16 ;  /* 0x00000038b810723c */ /* 0x080ff00000081010 */
[C---:B--2---:R-:W-:Y:S08]  /*2bfb0*/  HMMA.1688.F32.TF32 R8, R120.reuse, R56, R8 ;  /* 0x000000387808723c */ /* 0x044ff00000081008 */
[-C--:B---3--:R-:W-:Y:S11]  /*2bfc0*/  HMMA.1688.F32.TF32 R24, R120, R60.reuse, R160 ;  /* 0x0000003c7818723c */ /* 0x088ff600000810a0 */
[----:B------:R-:W-:Y:S11]  /*2bfd0*/  @!UPT UIADD3 URZ, URZ, URZ, URZ ;  /* 0x0000003f3f3ff290 */ /* 0x000ff6000fffe03f */
[----:B------:R-:W-:Y:S02]  /*2bfe0*/  @!UPT UIADD3 URZ, URZ, URZ, URZ ;  /* 0x0000003f3f3ff290 */ /* 0x000fe4000fffe03f */
[----:B------:R-:W-:Y:S01]  /*2bff0*/  MOV R55, R27 ;  /* 0x0000001b00377202 */ /* 0x000fe20000000f00 */
[----:B------:R-:W-:Y:S01]  /*2c000*/  IMAD.MOV.U32 R54, RZ, RZ, R26 ;  /* 0x000000ffff367224 */ /* 0x000fe200078e001a */
[----:B------:R-:W-:Y:S01]  /*2c010*/  MOV R58, R24 ;  /* 0x00000018003a7202 */ /* 0x000fe20000000f00 */
[----:B------:R-:W-:Y:S01]  /*2c020*/  IMAD.MOV.U32 R59, RZ, RZ, R25 ;  /* 0x000000ffff3b7224 */ /* 0x000fe200078e0019 */
[-C--:B----4-:R-:W-:Y:S08]  /*2c030*/  HMMA.1688.F32.TF32 R64, R244, R60.reuse, R156 ;  /* 0x0000003cf440723c */ /* 0x090ff0000008109c */
[-C--:B------:R-:W-:Y:S08]  /*2c040*/  HMMA.1688.F32.TF32 R24, R232, R60.reuse, R20 ;  /* 0x0000003ce818723c */ /* 0x080ff00000081014 */
[-C--:B------:R-:W-:Y:S07]  /*2c050*/  HMMA.1688.F32.TF32 R20, R72, R60.reuse, R200 ;  /* 0x0000003c4814723c */ /* 0x080fee00000810c8 */
[----:B------:R-:W-:Y:S04]  /*2c060*/  STL.64 [R1+0x280], R64 ;  /* 0x0002804001007387 */ /* 0x000fe80000100a00 */
[----:B------:R-:W-:Y:S04]  /*2c070*/  STL.64 [R1+0x288], R66 ;  /* 0x0002884201007387 */ /* 0x000fe80000100a00 */
[----:B------:R-:W-:Y:S04]  /*2c080*/  STL [R1+0x272c], R55 ;  /* 0x00272c3701007387 */ /* 0x000fe80000100800 */
[----:B------:R-:W-:Y:S04]  /*2c090*/  STL [R1+0x2728], R54 ;  /* 0x0027283601007387 */ /* 0x000fe80000100800 */
[----:B------:R-:W-:Y:S04]  /*2c0a0*/  STL [R1+0x2724], R59 ;  /* 0x0027243b01007387 */ /* 0x000fe80000100800 */
[----:B------:R-:W-:Y:S04]  /*2c0b0*/  STL [R1+0x2720], R58 ;  /* 0x0027203a01007387 */ /* 0x000fe80000100800 */
[----:B------:R-:W-:Y:S04]  /*2c0c0*/  STL.64 [R1+0x260], R12 ;  /* 0x0002600c01007387 */ /* 0x000fe80000100a00 */
[----:B------:R1:W-:Y:S02]  /*2c0d0*/  STL.64 [R1+0x268], R14 ;  /* 0x0002680e01007387 */ /* 0x0003e40000100a00 */
[-C--:B-1----:R-:W-:Y:S02]  /*2c0e0*/  HMMA.1688.F32.TF32 R12, R136, R60.reuse, R172 ;  /* 0x0000003c880c723c */ /* 0x082fe400000810ac */
[----:B------:R-:W-:Y:S04]  /*2c0f0*/  STL.64 [R1+0x250], R24 ;  /* 0x0002501801007387 */ /* 0x000fe80000100a00 */
[----:B------:R1:W-:Y:S04]  /*2c100*/  STL.64 [R1+0x258], R26 ;  /* 0x0002581a01007387 */ /* 0x0003e80000100a00 */
[----:B------:R-:W-:Y:S04]  /*2c110*/  STL.64 [R1+0x790], R20 ;  /* 0x0007901401007387 */ /* 0x000fe80000100a00 */
[----:B------:R2:W-:Y:S01]  /*2c120*/  STL.64 [R1+0x798], R22 ;  /* 0x0007981601007387 */ /* 0x0005e20000100a00 */
[-C--:B-1----:R-:W-:Y:S08]  /*2c130*/  HMMA.1688.F32.TF32 R24, R188, R60.reuse, R208 ;  /* 0x0000003cbc18723c */ /* 0x082ff000000810d0 */
[----:B------:R-:W-:Y:S01]  /*2c140*/  STL.64 [R1+0x890], R12 ;  /* 0x0008900c01007387 */ /* 0x000fe20000100a00 */
[----:B--2---:R-:W-:Y:S03]  /*2c150*/  HMMA.1688.F32.TF32 R20, R240, R60, R32 ;  /* 0x0000003cf014723c */ /* 0x004fe60000081020 */
[----:B------:R1:W-:Y:S04]  /*2c160*/  STL.64 [R1+0x898], R14 ;  /* 0x0008980e01007387 */ /* 0x0003e80000100a00 */
[----:B------:R-:W-:Y:S01]  /*2c170*/  LDSM.16.M88.4 R32, [R70+0x14000] ;  /* 0x014000004620783b */ /* 0x000fe20000000200 */
[C---:B-1----:R-:W-:Y:S06]  /*2c180*/  HMMA.1688.F32.TF32 R12, R244.reuse, R56, R196 ;  /* 0x00000038f40c723c */ /* 0x042fec00000810c4 */
[----:B------:R-:W-:Y:S04]  /*2c190*/  STL.64 [R1+0x8d0], R24 ;  /* 0x0008d01801007387 */ /* 0x000fe80000100a00 */
[----:B------:R-:W-:Y:S05]  /*2c1a0*/  STL.64 [R1+0x8d8], R26 ;  /* 0x0008d81a01007387 */ /* 0x000fea0000100a00 */
[----:B------:R-:W-:Y:S04]  /*2c1b0*/  STL.64 [R1+0x910], R20 ;  /* 0x0009101401007387 */ /* 0x000fe80000100a00 */
[----:B------:R-:W-:Y:S01]  /*2c1c0*/  STL.64 [R1+0x918], R22 ;  /* 0x0009181601007387 */ /* 0x000fe20000100a00 */
[----:B------:R-:W-:Y:S03]  /*2c1d0*/  HMMA.1688.F32.TF32 R4, R244, R52, R4 ;  /* 0x00000034f404723c */ /* 0x000fe60000081004 */
[----:B------:R-:W-:Y:S04]  /*2c1e0*/  LDSM.16.M88.4 R24, [R70+0x15000] ;  /* 0x015000004618783b */ /* 0x000fe80000000200 */
[----:B------:R-:W-:Y:S04]  /*2c1f0*/  LDSM.16.M88.4 R20, [R70+0x15800] ;  /* 0x015800004614783b */ /* 0x000fe80000000200 */
[----:B------:R-:W-:Y:S04]  /*2c200*/  STL.64 [R1+0x200], R12 ;  /* 0x0002000c01007387 */ /* 0x000fe80000100a00 */
[----:B------:R1:W-:Y:S04]  /*2c210*/  STL.64 [R1+0x208], R14 ;  /* 0x0002080e01007387 */ /* 0x0003e80000100a00 */
[----:B------:R-:W-:Y:S04]  /*2c220*/  STL.64 [R1+0x1f0], R8 ;  /* 0x0001f00801007387 */ /* 0x000fe80000100a00 */
[----:B------:R2:W-:Y:S01]  /*2c230*/  STL.64 [R1+0x1f8], R10 ;  /* 0x0001f80a01007387 */ /* 0x0005e20000100a00 */
[-C--:B-1----:R-:W-:Y:S08]  /*2c240*/  HMMA.1688.F32.TF32 R12, R232, R56.reuse, R28 ;  /* 0x00000038e80c723c */ /* 0x082ff0000008101c */
[-C--:B--2---:R-:W-:Y:S01]  /*2c250*/  HMMA.1688.F32.TF32 R8, R72, R56.reuse, R180 ;  /* 0x000000384808723c */ /* 0x084fe200000810b4 */
[----:B------:R-:W-:Y:S04]  /*2c260*/  STL.64 [R1+0x1e0], R16 ;  /* 0x0001e01001007387 */ /* 0x000fe80000100a00 */
[----:B------:R1:W-:Y:S04]  /*2c270*/  STL.64 [R1+0x1e8], R18 ;  /* 0x0001e81201007387 */ /* 0x0003e80000100a00 */
[----:B------:R-:W-:Y:S06]  /*2c280*/  LDSM.16.M88.4 R28, [R70+0x14800] ;  /* 0x01480000461c783b */ /* 0x000fec0000000200 */
[----:B------:R-:W-:Y:S04]  /*2c290*/  STL.64 [R1+0x1d0], R12 ;  /* 0x0001d00c01007387 */ /* 0x000fe80000100a00 */
[----:B------:R2:W-:Y:S01]  /*2c2a0*/  STL.64 [R1+0x1d8], R14 ;  /* 0x0001d80e01007387 */ /* 0x0005e20000100a00 */
[-C--:B-1----:R-:W-:Y:S03]  /*2c2b0*/  HMMA.1688.F32.TF32 R16, R136, R56.reuse, R164 ;  /* 0x000000388810723c */ /* 0x082fe600000810a4 */
[----:B------:R-:W-:Y:S04]  /*2c2c0*/  STL.64 [R1+0x5b0], R8 ;  /* 0x0005b00801007387 */ /* 0x000fe80000100a00 */
[----:B------:R1:W-:Y:S01]  /*2c2d0*/  STL.64 [R1+0x5b8], R10 ;  /* 0x0005b80a01007387 */ /* 0x0003e20000100a00 */
[-C--:B--2---:R-:W-:Y:S08]  /*2c2e0*/  HMMA.1688.F32.TF32 R12, R188, R56.reuse, R204 ;  /* 0x00000038bc0c723c */ /* 0x084ff000000810cc */
[----:B-1----:R-:W-:Y:S01]  /*2c2f0*/  HMMA.1688.F32.TF32 R8, R240, R56, R36 ;  /* 0x00000038f008723c */ /* 0x002fe20000081024 */
[----:B------:R-:W-:Y:S06]  /*2c300*/  LDSM.16.M88.4 R36, [R70+0x13800] ;  /* 0x013800004624783b */ /* 0x000fec0000000200 */
[----:B------:R-:W-:Y:S04]  /*2c310*/  STL.64 [R1+0x7c0], R16 ;  /* 0x0007c01001007387 */ /* 0x000fe80000100a00 */
[----:B------:R-:W-:Y:S04]  /*2c320*/  STL.64 [R1+0x7c8], R18 ;  /* 0x0007c81201007387 */ /* 0x000fe80000100a00 */
[----:B------:R-:W-:Y:S04]  /*2c330*/  LDSM.16.M88.4 R16, [R70+0x16000] ;  /* 0x016000004610783b */ /* 0x000fe80000000200 */
[----:B------:R-:W-:Y:S04]  /*2c340*/  STL.64 [R1+0x8c0], R12 ;  /* 0x0008c00c01007387 */ /* 0x000fe80000100a00 */
[----:B------:R1:W-:Y:S01]  /*2c350*/  STL.64 [R1+0x8c8], R14 ;  /* 0x0008c80e01007387 */ /* 0x0003e20000100a00 */
[----:B------:R-:W-:-:S02]  /*2c360*/  IMAD.MOV.U32 R64, RZ, RZ, R11 ;  /* 0x000000ffff407224 */ /* 0x000fc400078e000b */
[----:B------:R-:W-:Y:S01]  /*2c370*/  IMAD.MOV.U32 R65, RZ, RZ, R10 ;  /* 0x000000ffff417224 */ /* 0x000fe200078e000a */
[----:B------:R2:W-:Y:S04]  /*2c380*/  STL.64 [R1+0x900], R8 ;  /* 0x0009000801007387 */ /* 0x0005e80000100a00 */
[----:B------:R-:W-:Y:S01]  /*2c390*/  STL [R1+0x25b0], R64 ;  /* 0x0025b04001007387 */ /* 0x000fe20000100800 */
[-C--:B-1----:R-:W-:Y:S03]  /*2c3a0*/  HMMA.1688.F32.TF32 R12, R120, R52.reuse, R248 ;  /* 0x00000034780c723c */ /* 0x082fe600000810f8 */
[----:B------:R-:W-:Y:S04]  /*2c3b0*/  STL [R1+0x25ac], R65 ;  /* 0x0025ac4101007387 */ /* 0x000fe80000100800 */
[----:B------:R-:W-:Y:S01]  /*2c3c0*/  STL.64 [R1+0x1a0], R4 ;  /* 0x0001a00401007387 */ /* 0x000fe20000100a00 */
[-C--:B--2---:R-:W-:Y:S03]  /*2c3d0*/  HMMA.1688.F32.TF32 R8, R184, R52.reuse, R44 ;  /* 0x00000034b808723c */ /* 0x084fe6000008102c */
[----:B------:R1:W-:Y:S04]  /*2c3e0*/  STL.64 [R1+0x1a8], R6 ;  /* 0x0001a80601007387 */ /* 0x0003e80000100a00 */
[----:B------:R-:W-:Y:S01]  /*2c3f0*/  LDSM.16.M88.4 R44, [R70+0x12800] ;  /* 0x01280000462c783b */ /* 0x000fe20000000200 */
[----:B-1----:R-:W-:Y:S07]  /*2c400*/  HMMA.1688.F32.TF32 R4, R232, R52, R48 ;  /* 0x00000034e804723c */ /* 0x002fee0000081030 */
[----:B------:R-:W-:Y:S04]  /*2c410*/  STL.64 [R1+0x190], R12 ;  /* 0x0001900c01007387 */ /* 0x000fe80000100a00 */
[----:B------:R-:W-:Y:S04]  /*2c420*/  STL.64 [R1+0x198], R14 ;  /* 0x0001980e01007387 */ /* 0x000fe80000100a00 */
[----:B------:R-:W1:Y:S08]  /*2c430*/  LDSM.16.M88.4 R48, [R70+0x12000] ;  /* 0x012000004630783b */ /* 0x000e700000000200 */
[----:B------:R-:W-:Y:S01]  /*2c440*/  STL.64 [R1+0x170], R4 ;  /* 0x0001700401007387 */ /* 0x000fe20000100a00 */
[----:B------:R-:W-:-:S03]  /*2c450*/  MOV R0, R7 ;  /* 0x0000000700007202 */ /* 0x000fc60000000f00 */
[----:B------:R-:W-:Y:S04]  /*2c460*/  STL.64 [R1+0x180], R8 ;  /* 0x0001800801007387 */ /* 0x000fe80000100a00 */
[----:B------:R-:W-:Y:S04]  /*2c470*/  STL.64 [R1+0x188], R10 ;  /* 0x0001880a01007387 */ /* 0x000fe80000100a00 */
[----:B------:R2:W-:Y:S02]  /*2c480*/  STL [R1+0x178], R6 ;  /* 0x0001780601007387 */ /* 0x0005e40000100800 */
[-C--:B--2---:R-:W-:Y:S02]  /*2c490*/  HMMA.1688.F32.TF32 R4, R72, R52.reuse, R192 ;  /* 0x000000344804723c */ /* 0x084fe400000810c0 */
[----:B------:R-:W-:Y:S06]  /*2c4a0*/  STL [R1+0x2730], R0 ;  /* 0x0027300001007387 */ /* 0x000fec0000100800 */
[-C--:B------:R-:W-:Y:S08]  /*2c4b0*/  HMMA.1688.F32.TF32 R12, R136, R52.reuse, R168 ;  /* 0x00000034880c723c */ /* 0x080ff000000810a8 */
[-C--:B------:R-:W-:Y:S07]  /*2c4c0*/  HMMA.1688.F32.TF32 R8, R188, R52.reuse, R176 ;  /* 0x00000034bc08723c */ /* 0x080fee00000810b0 */
[----:B------:R-:W-:Y:S04]  /*2c4d0*/  STL.64 [R1+0x160], R4 ;  /* 0x0001600401007387 */ /* 0x000fe80000100a00 */
[----:B------:R2:W-:Y:S02]  /*2c4e0*/  STL.64 [R1+0x168], R6 ;  /* 0x0001680601007387 */ /* 0x0005e40000100a00 */
[----:B--2---:R-:W-:Y:S02]  /*2c4f0*/  HMMA.1688.F32.TF32 R4, R240, R52, R40 ;  /* 0x00000034f004723c */ /* 0x004fe40000081028 */
[----:B------:R-:W-:Y:S04]  /*2c500*/  STL.64 [R1+0x7a0], R12 ;  /* 0x0007a00c01007387 */ /* 0x000fe80000100a00 */
[----:B------:R-:W-:Y:S04]  /*2c510*/  STL.64 [R1+0x7a8], R14 ;  /* 0x0007a80e01007387 */ /* 0x000fe80000100a00 */
[----:B------:R-:W-:Y:S04]  /*2c520*/  STL.64 [R1+0x8a0], R8 ;  /* 0x0008a00801007387 */ /* 0x000fe80000100a00 */
[----:B------:R-:W-:Y:S04]  /*2c530*/  STL.64 [R1+0x8a8], R10 ;  /* 0x0008a80a01007387 */ /* 0x000fe80000100a00 */
[----:B------:R-:W2:Y:S04]  /*2c540*/  LDSM.16.M88.4 R40, [R70+0x13000] ;  /* 0x013000004628783b */ /* 0x000ea80000000200 */
[----:B------:R-:W3:Y:S04]  /*2c550*/  LDSM.16.M88.4 R12, [R70+0x16800] ;  /* 0x01680000460c783b */ /* 0x000ee80000000200 */
[----:B------:R-:W-:Y:S04]  /*2c560*/  STL.64 [R1+0x8e0], R4 ;  /* 0x0008e00401007387 */ /* 0x000fe80000100a00 */
        /* <DEDUP_REMOVED lines=16> */
[----:B------:R-:W-:-:S02]  /*2c670*/  IMAD.MOV.U32 R61, RZ, RZ, R6 ;  /* 0x000000ffff3d7224 */ /* 0x000fc400078e0006 */
[----:B------:R-:W-:Y:S01]  /*2c680*/  IMAD.MOV.U32 R60, RZ, RZ, R7 ;  /* 0x000000ffff3c7224 */ /* 0x000fe200078e0007 */
[----:B------:R-:W3:Y:S04]  /*2c690*/  LDSM.16.M88.4 R8, [R70+0x17000] ;  /* 0x017000004608783b */ /* 0x000ee80000000200 */
[----:B------:R-:W3:Y:S04]  /*2c6a0*/  LDSM.16.M88.4 R4, [R70+0x17800] ;  /* 0x017800004604783b */ /* 0x000ee80000000200 */
[----:B------:R-:W-:Y:S04]  /*2c6b0*/  STL [R1+0x25b8], R60 ;  /* 0x0025b83c01007387 */ /* 0x000fe80000100800 */
[----:B------:R-:W-:Y:S04]  /*2c6c0*/  STL [R1+0x25b4], R61 ;  /* 0x0025b43d01007387 */ /* 0x000fe80000100800 */
[----:B-1----:R-:W-:Y:S04]  /*2c6d0*/  STL [R1+0x2738], R50 ;  /* 0x0027383201007387 */ /* 0x002fe80000100800 */
[----:B------:R-:W-:Y:S04]  /*2c6e0*/  STL [R1+0x2734], R51 ;  /* 0x0027343301007387 */ /* 0x000fe80000100800 */
[----:B------:R-:W-:Y:S04]  /*2c6f0*/  STL [R1+0x2740], R46 ;  /* 0x0027402e01007387 */ /* 0x000fe80000100800 */
[----:B------:R-:W-:Y:S04]  /*2c700*/  STL [R1+0x273c], R47 ;  /* 0x00273c2f01007387 */ /* 0x000fe80000100800 */
[----:B--2---:R-:W-:Y:S04]  /*2c710*/  STL [R1+0x2748], R42 ;  /* 0x0027482a01007387 */ /* 0x004fe80000100800 */
        /* <DEDUP_REMOVED lines=17> */
[----:B------:R-:W-:Y:S04]  /*2c830*/  STL [R1+0x2790], R6 ;  /* 0x0027900601007387 */ /* 0x000fe80000100800 */
[----:B------:R-:W-:Y:S01]  /*2c840*/  STL [R1+0x278c], R7 ;  /* 0x00278c0701007387 */ /* 0x000fe20000100800 */
[----:B----4-:R-:W-:Y:S11]  /*2c850*/  HMMA.1688.F32.TF32 R52, R244, R48, R196 ;  /* 0x00000030f434723c */ /* 0x010ff600000810c4 */
[----:B------:R-:W-:Y:S11]  /*2c860*/  @!UPT UIADD3 URZ, URZ, URZ, URZ ;  /* 0x0000003f3f3ff290 */ /* 0x000ff6000fffe03f */
[----:B------:R-:W-:Y:S01]  /*2c870*/  @!UPT UIADD3 URZ, URZ, URZ, URZ ;  /* 0x0000003f3f3ff290 */ /* 0x000fe2000fffe03f */
[----:B------:R-:W-:Y:S04]  /*2c880*/  STL.64 [R1+0x140], R52 ;  /* 0x0001403401007387 */ /* 0x000fe80000100a00 */
[----:B------:R1:W-:Y:S04]  /*2c890*/  STL [R1+0x148], R54 ;  /* 0x0001483601007387 */ /* 0x0003e80000100800 */
[----:B------:R-:W2:Y:S04]  /*2c8a0*/  LDL.LU R196, [R1+0x5c0] ;  /* 0x0005c00001c47983 */ /* 0x000ea80000300800 */
[----:B------:R-:W2:Y:S04]  /*2c8b0*/  LDL.LU R197, [R1+0x5c4] ;  /* 0x0005c40001c57983 */ /* 0x000ea80000300800 */
[----:B------:R-:W2:Y:S04]  /*2c8c0*/  LDL.LU R198, [R1+0x5c8] ;  /* 0x0005c80001c67983 */ /* 0x000ea80000300800 */
[----:B------:R-:W2:Y:S01]  /*2c8d0*/  LDL.LU R199, [R1+0x5cc] ;  /* 0x0005cc0001c77983 */ /* 0x000ea20000300800 */
[----:B------:R-:W-:-:S02]  /*2c8e0*/  MOV R0, R55 ;  /* 0x0000003700007202 */ /* 0x000fc40000000f00 */
[C---:B-1----:R-:W-:Y:S08]  /*2c8f0*/  HMMA.1688.F32.TF32 R52, R244.reuse, R44, R200 ;  /* 0x0000002cf434723c */ /* 0x042ff000000810c8 */
[----:B------:R-:W-:Y:S01]  /*2c900*/  HMMA.1688.F32.TF32 R60, R244, R40, R156 ;  /* 0x00000028f43c723c */ /* 0x000fe2000008109c */
[----:B------:R-:W-:Y:S11]  /*2c910*/  STL [R1+0x2794], R0 ;  /* 0x0027940001007387 */ /* 0x000ff60000100800 */
[----:B------:R-:W-:Y:S04]  /*2c920*/  @!UPT UIADD3 URZ, URZ, URZ, URZ ;  /* 0x0000003f3f3ff290 */ /* 0x000fe8000fffe03f */
[----:B------:R-:W-:Y:S01]  /*2c930*/  MOV R50, R54 ;  /* 0x0000003600327202 */ /* 0x000fe20000000f00 */
[----:B------:R-:W-:Y:S02]  /*2c940*/  IMAD.MOV.U32 R47, RZ, RZ, R53 ;  /* 0x000000ffff2f7224 */ /* 0x000fe400078e0035 */
[----:B------:R-:W-:Y:S02]  /*2c950*/  IMAD.MOV.U32 R46, RZ, RZ, R52 ;  /* 0x000000ffff2e7224 */ /* 0x000fe400078e0034 */
[----:B------:R1:W-:Y:S04]  /*2c960*/  STL [R1+0x27a0], R50 ;  /* 0x0027a03201007387 */ /* 0x0003e80000100800 */
[----:B------:R3:W-:Y:S04]  /*2c970*/  STL [R1+0x279c], R47 ;  /* 0x00279c2f01007387 */ /* 0x0007e80000100800 */
[----:B------:R4:W-:Y:S04]  /*2c980*/  STL [R1+0x2798], R46 ;  /* 0x0027982e01007387 */ /* 0x0009e80000100800 */
[----:B------:R-:W3:Y:S04]  /*2c990*/  LDL.LU R208, [R1+0xa0] ;  /* 0x0000a00001d07983 */ /* 0x000ee80000300800 */
[----:B------:R-:W3:Y:S04]  /*2c9a0*/  LDL.LU R209, [R1+0xa4] ;  /* 0x0000a40001d17983 */ /* 0x000ee80000300800 */
[----:B------:R-:W3:Y:S04]  /*2c9b0*/  LDL.LU R210, [R1+0xa8] ;  /* 0x0000a80001d27983 */ /* 0x000ee80000300800 */
[----:B------:R-:W3:Y:S04]  /*2c9c0*/  LDL.LU R211, [R1+0xac] ;  /* 0x0000ac0001d37983 */ /* 0x000ee80000300800 */
[----:B------:R-:W4:Y:S01]  /*2c9d0*/  LDL.LU R172, [R1+0x90] ;  /* 0x0000900001ac7983 */ /* 0x000f220000300800 */
[----:B------:R-:W-:-:S03]  /*2c9e0*/  IMAD.MOV.U32 R51, RZ, RZ, R55 ;  /* 0x000000ffff337224 */ /* 0x000fc600078e0037 */
[----:B------:R-:W4:Y:S01]  /*2c9f0*/  LDL.LU R173, [R1+0x94] ;  /* 0x0000940001ad7983 */ /* 0x000f220000300800 */
[----:B------:R-:W-:-:S03]  /*2ca00*/  IMAD.MOV.U32 R55, RZ, RZ, R60 ;  /* 0x000000ffff377224 */ /* 0x000fc600078e003c */
[----:B------:R-:W4:Y:S01]  /*2ca10*/  LDL.LU R174, [R1+0x98] ;  /* 0x0000980001ae7983 */ /* 0x000f220000300800 */
[----:B------:R-:W-:Y:S01]  /*2ca20*/  MOV R54, R61 ;  /* 0x0000003d00367202 */ /* 0x000fe20000000f00 */
[----:B------:R-:W-:Y:S02]  /*2ca30*/  IMAD.MOV.U32 R59, RZ, RZ, R62 ;  /* 0x000000ffff3b7224 */ /* 0x000fe400078e003e */
[----:B------:R-:W4:Y:S01]  /*2ca40*/  LDL.LU R175, [R1+0x9c] ;  /* 0x00009c0001af7983 */ /* 0x000f220000300800 */
[----:B------:R-:W-:-:S03]  /*2ca50*/  IMAD.MOV.U32 R58, RZ, RZ, R63 ;  /* 0x000000ffff3a7224 */ /* 0x000fc600078e003f */
        /* <DEDUP_REMOVED lines=8> */
[----:B------:R-:W4:Y:S01]  /*2cae0*/  LDL.LU R159, [R1+0x7c] ;  /* 0x00007c00019f7983 */ /* 0x000f220000300800 */
[----:B------:R-:W-:Y:S01]  /*2caf0*/  MOV R38, R60 ;  /* 0x0000003c00267202 */ /* 0x000fe20000000f00 */
[----:B------:R-:W-:-:S02]  /*2cb00*/  IMAD.MOV.U32 R39, RZ, RZ, R61 ;  /* 0x000000ffff277224 */ /* 0x000fc400078e003d */
[----:B------:R-:W4:Y:S01]  /*2cb10*/  LDL.LU R160, [R1+0x60] ;  /* 0x0000600001a07983 */ /* 0x000f220000300800 */
[----:B------:R-:W-:Y:S01]  /*2cb20*/  IMAD.MOV.U32 R42, RZ, RZ, R62 ;  /* 0x000000ffff2a7224 */ /* 0x000fe200078e003e */
[----:B------:R-:W-:Y:S02]  /*2cb30*/  MOV R43, R63 ;  /* 0x0000003f002b7202 */ /* 0x000fe40000000f00 */
[----:B------:R-:W4:Y:S04]  /*2cb40*/  LDL.LU R161, [R1+0x64] ;  /* 0x0000640001a17983 */ /* 0x000f280000300800 */
[----:B------:R-:W4:Y:S04]  /*2cb50*/  LDL.LU R162, [R1+0x68] ;  /* 0x0000680001a27983 */ /* 0x000f280000300800 */
[----:B------:R-:W4:Y:S01]  /*2cb60*/  LDL.LU R163, [R1+0x6c] ;  /* 0x00006c0001a37983 */ /* 0x000f220000300800 */
[----:B--2---:R-:W-:Y:S03]  /*2cb70*/  HMMA.1688.F32.TF32 R60, R244, R32, R196 ;  /* 0x00000020f43c723c */ /* 0x004fe600000810c4 */
[----:B------:R-:W2:Y:S04]  /*2cb80*/  LDL.LU R196, [R1+0x50] ;  /* 0x0000500001c47983 */ /* 0x000ea80000300800 */
[----:B------:R-:W2:Y:S04]  /*2cb90*/  LDL.LU R197, [R1+0x54] ;  /* 0x0000540001c57983 */ /* 0x000ea80000300800 */
[----:B------:R-:W2:Y:S04]  /*2cba0*/  LDL.LU R198, [R1+0x58] ;  /* 0x0000580001c67983 */ /* 0x000ea80000300800 */
[----:B------:R-:W2:Y:S04]  /*2cbb0*/  LDL.LU R199, [R1+0x5c] ;  /* 0x00005c0001c77983 */ /* 0x000ea80000300800 */
[----:B------:R-:W2:Y:S04]  /*2cbc0*/  LDL.LU R70, [R1+0x48] ;  /* 0x0000480001467983 */ /* 0x000ea80000300800 */
[----:B------:R-:W2:Y:S01]  /*2cbd0*/  LDL.LU R71, [R1+0x4c] ;  /* 0x00004c0001477983 */ /* 0x000ea20000300800 */
[----:B------:R-:W-:Y:S01]  /*2cbe0*/  IMAD.MOV.U32 R30, RZ, RZ, R60 ;  /* 0x000000ffff1e7224 */ /* 0x000fe200078e003c */
[----:B------:R-:W-:Y:S01]  /*2cbf0*/  MOV R34, R62 ;  /* 0x0000003e00227202 */ /* 0x000fe20000000f00 */
[----:B------:R-:W-:Y:S01]  /*2cc00*/  IMAD.MOV.U32 R31, RZ, RZ, R61 ;  /* 0x000000ffff1f7224 */ /* 0x000fe200078e003d */
[----:B------:R-:W-:Y:S01]  /*2cc10*/  HMMA.1688.F32.TF32 R152, R72, R48, R152 ;  /* 0x000000304898723c */ /* 0x000fe20000081098 */
[----:B------:R-:W-:Y:S01]  /*2cc20*/  IMAD.MOV.U32 R35, RZ, RZ, R63 ;  /* 0x000000ffff237224 */ /* 0x000fe200078e003f */
[----:B------:R-:W2:Y:S04]  /*2cc30*/  LDL.LU R78, [R1+0x6c8] ;  /* 0x0006c800014e7983 */ /* 0x000ea80000300800 */
[----:B------:R-:W2:Y:S02]  /*2cc40*/  LDL.LU R79, [R1+0x6cc] ;  /* 0x0006cc00014f7983 */ /* 0x000ea40000300800 */
[C---:B---3--:R-:W-:Y:S08]  /*2cc50*/  HMMA.1688.F32.TF32 R60, R244.reuse, R28, R208 ;  /* 0x0000001cf43c723c */ /* 0x048ff000000810d0 */
[C---:B----4-:R-:W-:Y:S11]  /*2cc60*/  HMMA.1688.F32.TF32 R164, R244.reuse, R24, R172 ;  /* 0x00000018f4a4723c */ /* 0x050ff600000810ac */
[----:B------:R-:W-:Y:S05]  /*2cc70*/  @!UPT UIADD3 URZ, URZ, URZ, URZ ;  /* 0x0000003f3f3ff290 */ /* 0x000fea000fffe03f */
[----:B------:R-:W-:Y:S01]  /*2cc80*/  IMAD.MOV.U32 R26, RZ, RZ, R62 ;  /* 0x000000ffff1a7224 */ /* 0x000fe200078e003e */
[----:B------:R-:W-:Y:S01]  /*2cc90*/  HMMA.1688.F32.TF32 R156, R244, R16, R156 ;  /* 0x00000010f49c723c */ /* 0x000fe2000008109c */
[----:B------:R-:W-:-:S06]  /*2cca0*/  IMAD.MOV.U32 R27, RZ, RZ, R63 ;  /* 0x000000ffff1b7224 */ /* 0x000fcc00078e003f */
[----:B------:R-:W-:Y:S01]  /*2ccb0*/  MOV R63, R164 ;  /* 0x000000a4003f7202 */ /* 0x000fe20000000f00 */
[----:B------:R-:W-:Y:S01]  /*2ccc0*/  IMAD.MOV.U32 R66, RZ, RZ, R165 ;  /* 0x000000ffff427224 */ /* 0x000fe200078e00a5 */
[----:B------:R-:W-:Y:S01]  /*2ccd0*/  MOV R62, R167 ;  /* 0x000000a7003e7202 */ /* 0x000fe20000000f00 */
[----:B------:R-:W-:Y:S02]  /*2cce0*/  IMAD.MOV.U32 R67, RZ, RZ, R166 ;  /* 0x000000ffff437224 */ /* 0x000fe400078e00a6 */
[C---:B------:R-:W-:Y:S11]  /*2ccf0*/  HMMA.1688.F32.TF32 R164, R244.reuse, R20, R200 ;  /* 0x00000014f4a4723c */ /* 0x040ff600000810c8 */
[----:B------:R-:W-:Y:S01]  /*2cd00*/  @!UPT UIADD3 URZ, URZ, URZ, URZ ;  /* 0x0000003f3f3ff290 */ /* 0x000fe2000fffe03f */
[----:B------:R-:W-:Y:S01]  /*2cd10*/  IMAD.MOV.U32 R6, RZ, RZ, R156 ;  /* 0x000000ffff067224 */ /* 0x000fe200078e009c */
[----:B------:R-:W-:Y:S01]  /*2cd20*/  MOV R7, R157 ;  /* 0x0000009d00077202 */ /* 0x000fe20000000f00 */
[----:B------:R-:W-:Y:S02]  /*2cd30*/  IMAD.MOV.U32 R10, RZ, RZ, R158 ;  /* 0x000000ffff0a7224 */ /* 0x000fe400078e009e */
[----:B------:R-:W-:Y:S02]  /*2cd40*/  IMAD.MOV.U32 R11, RZ, RZ, R159 ;  /* 0x000000ffff0b7224 */ /* 0x000fe400078e009f */
[----:B------:R-:W-:Y:S08]  /*2cd50*/  HMMA.1688.F32.TF32 R156, R244, R12, R160 ;  /* 0x0000000cf49c723c */ /* 0x000ff000000810a0 */
[C---:B------:R-:W-:Y:S08]  /*2cd60*/  HMMA.1688.F32.TF32 R144, R72.reuse, R40, R144 ;  /* 0x000000284890723c */ /* 0x040ff00000081090 */
[C---:B------:R-:W-:Y:S08]  /*2cd70*/  HMMA.1688.F32.TF32 R140, R72.reuse, R36, R140 ;  /* 0x00000024488c723c */ /* 0x040ff0000008108c */
[C---:B------:R-:W-:Y:S08]  /*2cd80*/  HMMA.1688.F32.TF32 R128, R72.reuse, R28, R128 ;  /* 0x0000001c4880723c */ /* 0x040ff00000081080 */
[C---:B------:R-:W-:Y:S08]  /*2cd90*/  HMMA.1688.F32.TF32 R124, R72.reuse, R24, R124 ;  /* 0x00000018487c723c */ /* 0x040ff0000008107c */
[C---:B------:R-:W-:Y:S08]  /*2cda0*/  HMMA.1688.F32.TF32 R112, R72.reuse, R16, R112 ;  /* 0x000000104870723c */ /* 0x040ff00000081070 */
[----:B------:R-:W-:Y:S01]  /*2cdb0*/  HMMA.1688.F32.TF32 R108, R72, R12, R108 ;  /* 0x0000000c486c723c */ /* 0x000fe2000008106c */
[----:B-1----:R-:W-:Y:S01]  /*2cdc0*/  MOV R50, R156 ;  /* 0x0000009c00327202 */ /* 0x002fe20000000f00 */
[----:B------:R-:W-:-:S02]  /*2cdd0*/  IMAD.MOV.U32 R47, RZ, RZ, R157 ;  /* 0x000000ffff2f7224 */ /* 0x000fc400078e009d */
[----:B------:R-:W-:Y:S01]  /*2cde0*/  IMAD.MOV.U32 R156, RZ, RZ, R81 ;  /* 0x000000ffff9c7224 */ /* 0x000fe200078e0051 */
[----:B------:R-:W-:Y:S01]  /*2cdf0*/  MOV R0, R159 ;  /* 0x0000009f00007202 */ /* 0x000fe20000000f00 */
[----:B------:R-:W-:Y:S01]  /*2ce00*/  IMAD.MOV.U32 R46, RZ, RZ, R158 ;  /* 0x000000ffff2e7224 */ /* 0x000fe200078e009e */
[----:B------:R-:W-:Y:S01]  /*2ce10*/  MOV R158, R89 ;  /* 0x00000059009e7202 */ /* 0x000fe20000000f00 */
[----:B------:R-:W-:Y:S02]  /*2ce20*/  IMAD.MOV.U32 R157, RZ, RZ, R80 ;  /* 0x000000ffff9d7224 */ /* 0x000fe400078e0050 */
[----:B------:R-:W-:Y:S01]  /*2ce30*/  IMAD.MOV.U32 R159, RZ, RZ, R88 ;  /* 0x000000ffff9f7224 */ /* 0x000fe200078e0058 */
[----:B------:R-:W-:Y:S01]  /*2ce40*/  MOV R99, R84 ;  /* 0x0000005400637202 */ /* 0x000fe20000000f00 */
[----:B------:R-:W-:Y:S01]  /*2ce50*/  IMAD.MOV.U32 R98, RZ, RZ, R85 ;  /* 0x000000ffff627224 */ /* 0x000fe200078e0055 */
[C---:B--2---:R-:W-:Y:S08]  /*2ce60*/  HMMA.1688.F32.TF32 R248, R244.reuse, R8, R196 ;  /* 0x00000008f4f8723c */ /* 0x044ff000000810c4 */
[----:B------:R-:W-:Y:S08]  /*2ce70*/  HMMA.1688.F32.TF32 R244, R244, R4, R68 ;  /* 0x00000004f4f4723c */ /* 0x000ff00000081044 */
[C---:B------:R-:W-:Y:S07]  /*2ce80*/  HMMA.1688.F32.TF32 R68, R72.reuse, R44, R148 ;  /* 0x0000002c4844723c */ /* 0x040fee0000081094 */
[----:B------:R-:W-:Y:S04]  /*2ce90*/  STL.64 [R1+0x2630], R250 ;  /* 0x002630fa01007387 */ /* 0x000fe80000100a00 */
[----:B------:R-:W-:Y:S04]  /*2cea0*/  STL.64 [R1+0x2628], R248 ;  /* 0x002628f801007387 */ /* 0x000fe80000100a00 */
[----:B------:R-:W-:Y:S04]  /*2ceb0*/  STL.64 [R1+0x2640], R246 ;  /* 0x002640f601007387 */ /* 0x000fe80000100a00 */
[----:B------:R-:W-:Y:S04]  /*2cec0*/  STL.64 [R1+0x2638], R244 ;  /* 0x002638f401007387 */ /* 0x000fe80000100a00 */
[----:B------:R-:W-:Y:S04]  /*2ced0*/  STL.64 [R1+0xd0], R152 ;  /* 0x0000d09801007387 */ /* 0x000fe80000100a00 */
[----:B------:R-:W-:Y:S04]  /*2cee0*/  STL.64 [R1+0xd8], R154 ;  /* 0x0000d89a01007387 */ /* 0x000fe80000100a00 */
[----:B------:R-:W-:Y:S04]  /*2cef0*/  STL.64 [R1+0xc0], R68 ;  /* 0x0000c04401007387 */ /* 0x000fe80000100a00 */
[----:B------:R1:W-:Y:S02]  /*2cf00*/  STL.64 [R1+0xc8], R70 ;  /* 0x0000c84601007387 */ /* 0x0003e40000100a00 */
[C---:B-1----:R-:W-:Y:S02]  /*2cf10*/  HMMA.1688.F32.TF32 R68, R72.reuse, R32, R132 ;  /* 0x000000204844723c */ /* 0x042fe40000081084 */
[----:B------:R-:W-:Y:S04]  /*2cf20*/  STL.64 [R1+0xb0], R144 ;  /* 0x0000b09001007387 */ /* 0x000fe80000100a00 */
[----:B------:R-:W-:Y:S04]  /*2cf30*/  STL.64 [R1+0xb8], R146 ;  /* 0x0000b89201007387 */ /* 0x000fe80000100a00 */
[----:B------:R-:W-:Y:S04]  /*2cf40*/  STL.64 [R1+0xa0], R140 ;  /* 0x0000a08c01007387 */ /* 0x000fe80000100a00 */
[----:B------:R-:W-:Y:S09]  /*2cf50*/  STL.64 [R1+0xa8], R142 ;  /* 0x0000a88e01007387 */ /* 0x000ff20000100a00 */
        /* <DEDUP_REMOVED lines=9> */
[C---:B-1----:R-:W-:Y:S08]  /*2cff0*/  HMMA.1688.F32.TF32 R68, R72.reuse, R8, R104 ;  /* 0x000000084844723c */ /* 0x042ff00000081068 */
[----:B------:R-:W-:Y:S01]  /*2d000*/  HMMA.1688.F32.TF32 R72, R72, R4, R100 ;  /* 0x000000044848723c */ /* 0x000fe20000081064 */
[----:B------:R-:W-:Y:S04]  /*2d010*/  STL.64 [R1+0x50], R112 ;  /* 0x0000507001007387 */ /* 0x000fe80000100a00 */
[----:B------:R1:W-:Y:S10]  /*2d020*/  STL.64 [R1+0x58], R114 ;  /* 0x0000587201007387 */ /* 0x0003f40000100a00 */
[----:B------:R-:W-:Y:S04]  /*2d030*/  STL.64 [R1+0x2610], R70 ;  /* 0x0026104601007387 */ /* 0x000fe80000100a00 */
[----:B------:R-:W-:Y:S04]  /*2d040*/  STL.64 [R1+0x40], R108 ;  /* 0x0000406c01007387 */ /* 0x000fe80000100a00 */
[----:B------:R-:W-:Y:S04]  /*2d050*/  STL.64 [R1+0x48], R110 ;  /* 0x0000486e01007387 */ /* 0x000fe80000100a00 */
[----:B------:R2:W-:Y:S04]  /*2d060*/  STL.64 [R1+0x2608], R68 ;  /* 0x0026084401007387 */ /* 0x0005e80000100a00 */
[----:B------:R-:W-:Y:S04]  /*2d070*/  STL.64 [R1+0x2620], R74 ;  /* 0x0026204a01007387 */ /* 0x000fe80000100a00 */
[----:B------:R-:W-:Y:S04]  /*2d080*/  STL.64 [R1+0x2618], R72 ;  /* 0x0026184801007387 */ /* 0x000fe80000100a00 */
[----:B------:R-:W3:Y:S04]  /*2d090*/  LDL.LU R81, [R1+0x27b8] ;  /* 0x0027b80001517983 */ /* 0x000ee80000300800 */
[----:B------:R-:W3:Y:S04]  /*2d0a0*/  LDL.LU R80, [R1+0x27b4] ;  /* 0x0027b40001507983 */ /* 0x000ee80000300800 */
[----:B------:R-:W4:Y:S04]  /*2d0b0*/  LDL.LU R89, [R1+0x27b0] ;  /* 0x0027b00001597983 */ /* 0x000f280000300800 */
[----:B------:R-:W4:Y:S04]  /*2d0c0*/  LDL.LU R88, [R1+0x27ac] ;  /* 0x0027ac0001587983 */ /* 0x000f280000300800 */
        /* <DEDUP_REMOVED lines=29> */
[C---:B------:R-:W-:Y:S08]  /*2d2a0*/  HMMA.1688.F32.TF32 R76, R120.reuse, R48, R76 ;  /* 0x00000030784c723c */ /* 0x040ff0000008104c */
[----:B------:R-:W-:Y:S01]  /*2d2b0*/  HMMA.1688.F32.TF32 R96, R120, R24, R96 ;  /* 0x000000187860723c */ /* 0x000fe20000081060 */
[----:B------:R-:W-:-:S07]  /*2d2c0*/  IMAD.MOV.U32 R199, RZ, RZ, R2 ;  /* 0x000000ffffc77224 */ /* 0x000fce00078e0002 */
[----:B-1----:R-:W-:Y:S07]  /*2d2d0*/  HMMA.1688.F32.TF32 R112, R120, R8, R156 ;  /* 0x000000087870723c */ /* 0x002fee000008109c */
[----:B------:R-:W-:Y:S01]  /*2d2e0*/  STL.64 [R1+0x2650], R78 ;  /* 0x0026504e01007387 */ /* 0x000fe20000100a00 */
[C---:B--2---:R-:W-:Y:S03]  /*2d2f0*/  HMMA.1688.F32.TF32 R68, R136.reuse, R48, R212 ;  /* 0x000000308844723c */ /* 0x044fe600000810d4 */
[----:B------:R-:W-:Y:S05]  /*2d300*/  STL.64 [R1+0x2648], R76 ;  /* 0x0026484c01007387 */ /* 0x000fea0000100a00 */
[C---:B------:R-:W-:Y:S08]  /*2d310*/  HMMA.1688.F32.TF32 R124, R136.reuse, R40, R220 ;  /* 0x00000028887c723c */ /* 0x040ff000000810dc */
[C---:B------:R-:W-:Y:S08]  /*2d320*/  HMMA.1688.F32.TF32 R128, R136.reuse, R36, R224 ;  /* 0x000000248880723c */ /* 0x040ff000000810e0 */
[----:B------:R-:W-:Y:S01]  /*2d330*/  HMMA.1688.F32.TF32 R132, R136, R32, R228 ;  /* 0x000000208884723c */ /* 0x000fe200000810e4 */
[----:B------:R-:W-:-:S02]  /*2d340*/  IMAD.MOV.U32 R2, RZ, RZ, R71 ;  /* 0x000000ffff027224 */ /* 0x000fc400078e0047 */
[----:B------:R-:W-:Y:S01]  /*2d350*/  IMAD.MOV.U32 R14, RZ, RZ, R164 ;  /* 0x000000ffff0e7224 */ /* 0x000fe200078e00a4 */
[----:B------:R-:W-:Y:S01]  /*2d360*/  MOV R18, R166 ;  /* 0x000000a600127202 */ /* 0x000fe20000000f00 */
[----:B------:R-:W-:Y:S02]  /*2d370*/  IMAD.MOV.U32 R15, RZ, RZ, R165 ;  /* 0x000000ffff0f7224 */ /* 0x000fe400078e00a5 */
[----:B------:R-:W-:Y:S01]  /*2d380*/  IMAD.MOV.U32 R19, RZ, RZ, R167 ;  /* 0x000000ffff137224 */ /* 0x000fe200078e00a7 */
[C---:B---3--:R-:W-:Y:S08]  /*2d390*/  HMMA.1688.F32.TF32 R80, R120.reuse, R40, R80 ;  /* 0x000000287850723c */ /* 0x048ff00000081050 */
[C---:B----4-:R-:W-:Y:S08]  /*2d3a0*/  HMMA.1688.F32.TF32 R160, R120.reuse, R44, R160 ;  /* 0x0000002c78a0723c */ /* 0x050ff000000810a0 */
[C---:B------:R-:W-:Y:S08]  /*2d3b0*/  HMMA.1688.F32.TF32 R84, R120.reuse, R36, R84 ;  /* 0x000000247854723c */ /* 0x040ff00000081054 */
[C---:B------:R-:W-:Y:S08]  /*2d3c0*/  HMMA.1688.F32.TF32 R88, R120.reuse, R32, R88 ;  /* 0x000000207858723c */ /* 0x040ff00000081058 */
[C---:B------:R-:W-:Y:S01]  /*2d3d0*/  HMMA.1688.F32.TF32 R92, R120.reuse, R28, R92 ;  /* 0x0000001c785c723c */ /* 0x040fe2000008105c */
[----:B------:R-:W-:Y:S07]  /*2d3e0*/  STL.64 [R1+0x2660], R162 ;  /* 0x002660a201007387 */ /* 0x000fee0000100a00 */
[C---:B------:R-:W-:Y:S01]  /*2d3f0*/  HMMA.1688.F32.TF32 R100, R120.reuse, R20, R208 ;  /* 0x000000147864723c */ /* 0x040fe200000810d0 */
[----:B------:R-:W-:Y:S04]  /*2d400*/  STL.64 [R1+0x2658], R160 ;  /* 0x002658a001007387 */ /* 0x000fe80000100a00 */
[----:B------:R-:W-:Y:S03]  /*2d410*/  STL.64 [R1+0x2670], R82 ;  /* 0x0026705201007387 */ /* 0x000fe60000100a00 */
[C---:B------:R-:W-:Y:S01]  /*2d420*/  HMMA.1688.F32.TF32 R104, R120.reuse, R16, R172 ;  /* 0x000000107868723c */ /* 0x040fe200000810ac */
[----:B------:R-:W-:Y:S04]  /*2d430*/  STL.64 [R1+0x2668], R80 ;  /* 0x0026685001007387 */ /* 0x000fe80000100a00 */
[----:B------:R-:W-:Y:S03]  /*2d440*/  STL.64 [R1+0x2680], R86 ;  /* 0x0026805601007387 */ /* 0x000fe60000100a00 */
[C---:B------:R-:W-:Y:S01]  /*2d450*/  HMMA.1688.F32.TF32 R108, R120.reuse, R12, R200 ;  /* 0x0000000c786c723c */ /* 0x040fe200000810c8 */
[----:B------:R-:W-:Y:S04]  /*2d460*/  STL.64 [R1+0x2678], R84 ;  /* 0x0026785401007387 */ /* 0x000fe80000100a00 */
[----:B------:R-:W-:Y:S04]  /*2d470*/  STL.64 [R1+0x2690], R90 ;  /* 0x0026905a01007387 */ /* 0x000fe80000100a00 */
[----:B------:R-:W-:Y:S01]  /*2d480*/  STL.64 [R1+0x2688], R88 ;  /* 0x0026885801007387 */ /* 0x000fe20000100a00 */
[----:B------:R-:W-:Y:S03]  /*2d490*/  HMMA.1688.F32.TF32 R116, R120, R4, R196 ;  /* 0x000000047874723c */ /* 0x000fe600000810c4 */
[----:B------:R-:W-:Y:S05]  /*2d4a0*/  STL.64 [R1+0x26a0], R94 ;  /* 0x0026a05e01007387 */ /* 0x000fea0000100a00 */
        /* <DEDUP_REMOVED lines=13> */
[----:B------:R1:W-:Y:S04]  /*2d580*/  STL [R1+0xe8], R70 ;  /* 0x0000e84601007387 */ /* 0x0003e80000100800 */
[----:B------:R-:W-:Y:S01]  /*2d590*/  STL [R1+0x25d4], R120 ;  /* 0x0025d47801007387 */ /* 0x000fe20000100800 */
[C---:B-1----:R-:W-:Y:S03]  /*2d5a0*/  HMMA.1688.F32.TF32 R68, R136.reuse, R28, R236 ;  /* 0x0000001c8844723c */ /* 0x042fe600000810ec */
        /* <DEDUP_REMOVED lines=15> */
[----:B------:R-:W2:Y:S04]  /*2d6a0*/  LDL.LU R196, [R1+0x6d0] ;  /* 0x0006d00001c47983 */ /* 0x000ea80000300800 */
[----:B------:R1:W-:Y:S04]  /*2d6b0*/  STL.64 [R1+0x150], R68 ;  /* 0x0001504401007387 */ /* 0x0003e80000100a00 */
[----:B------:R3:W-:Y:S04]  /*2d6c0*/  STL.64 [R1+0x158], R70 ;  /* 0x0001584601007387 */ /* 0x0007e80000100a00 */
[----:B------:R-:W2:Y:S04]  /*2d6d0*/  LDL.LU R197, [R1+0x6d4] ;  /* 0x0006d40001c57983 */ /* 0x000ea80000300800 */
[----:B------:R-:W2:Y:S04]  /*2d6e0*/  LDL.LU R198, [R1+0x6d8] ;  /* 0x0006d80001c67983 */ /* 0x000ea80000300800 */
[----:B------:R-:W2:Y:S04]  /*2d6f0*/  LDL.LU R199, [R1+0x6dc] ;  /* 0x0006dc0001c77983 */ /* 0x000ea80000300800 */
        /* <DEDUP_REMOVED lines=32> */
[----:B-1----:R-:W2:Y:S04]  /*2d900*/  LDL.LU R68, [R1+0x1b0] ;  /* 0x0001b00001447983 */ /* 0x002ea80000300800 */
[----:B------:R-:W2:Y:S04]  /*2d910*/  LDL.LU R69, [R1+0x1b4] ;  /* 0x0001b40001457983 */ /* 0x000ea80000300800 */
[----:B---3--:R-:W2:Y:S04]  /*2d920*/  LDL.LU R70, [R1+0x1b8] ;  /* 0x0001b80001467983 */ /* 0x008ea80000300800 */
[----:B------:R-:W2:Y:S04]  /*2d930*/  LDL.LU R71, [R1+0x1bc] ;  /* 0x0001bc0001477983 */ /* 0x000ea80000300800 */
[----:B------:R-:W3:Y:S04]  /*2d940*/  LDL.LU R140, [R1+0x1c0] ;  /* 0x0001c000018c7983 */ /* 0x000ee80000300800 */
[----:B------:R-:W3:Y:S04]  /*2d950*/  LDL.LU R141, [R1+0x1c4] ;  /* 0x0001c400018d7983 */ /* 0x000ee80000300800 */
[----:B------:R-:W3:Y:S04]  /*2d960*/  LDL.LU R142, [R1+0x1c8] ;  /* 0x0001c800018e7983 */ /* 0x000ee80000300800 */
        /* <DEDUP_REMOVED lines=29> */
[C---:B--2---:R-:W-:Y:S11]  /*2db40*/  HMMA.1688.F32.TF32 R68, R136.reuse, R24, R68 ;  /* 0x000000188844723c */ /* 0x044ff60000081044 */
[----:B------:R-:W-:Y:S11]  /*2db50*/  @!UPT UIADD3 URZ, URZ, URZ, URZ ;  /* 0x0000003f3f3ff290 */ /* 0x000ff6000fffe03f */
[----:B------:R-:W-:Y:S02]  /*2db60*/  @!UPT UIADD3 URZ, URZ, URZ, URZ ;  /* 0x0000003f3f3ff290 */ /* 0x000fe4000fffe03f */
[----:B------:R-:W-:Y:S01]  /*2db70*/  MOV R132, R68 ;  /* 0x0000004400847202 */ /* 0x000fe20000000f00 */
[----:B------:R-:W-:Y:S01]  /*2db80*/  IMAD.MOV.U32 R133, RZ, RZ, R69 ;  /* 0x000000ffff857224 */ /* 0x000fe200078e0045 */
[----:B------:R-:W-:Y:S01]  /*2db90*/  MOV R135, R71 ;  /* 0x0000004700877202 */ /* 0x000fe20000000f00 */
[----:B------:R-:W-:Y:S02]  /*2dba0*/  IMAD.MOV.U32 R134, RZ, RZ, R70 ;  /* 0x000000ffff867224 */ /* 0x000fe400078e0046 */
[C---:B---3--:R-:W-:Y:S11]  /*2dbb0*/  HMMA.1688.F32.TF32 R68, R136.reuse, R20, R140 ;  /* 0x000000148844723c */ /* 0x048ff6000008108c */
[----:B------:R-:W-:Y:S11]  /*2dbc0*/  @!UPT UIADD3 URZ, URZ, URZ, URZ ;  /* 0x0000003f3f3ff290 */ /* 0x000ff6000fffe03f */
[----:B------:R-:W-:Y:S02]  /*2dbd0*/  @!UPT UIADD3 URZ, URZ, URZ, URZ ;  /* 0x0000003f3f3ff290 */ /* 0x000fe4000fffe03f */
[----:B------:R-:W-:Y:S01]  /*2dbe0*/  IMAD.MOV.U32 R128, RZ, RZ, R68 ;  /* 0x000000ffff807224 */ /* 0x000fe200078e0044 */
[----:B------:R-:W-:Y:S01]  /*2dbf0*/  MOV R130, R70 ;  /* 0x0000004600827202 */ /* 0x000fe20000000f00 */
[----:B------:R-:W-:Y:S02]  /*2dc00*/  IMAD.MOV.U32 R129, RZ, RZ, R69 ;  /* 0x000000ffff817224 */ /* 0x000fe400078e0045 */
[----:B------:R-:W-:Y:S02]  /*2dc10*/  IMAD.MOV.U32 R131, RZ, RZ, R71 ;  /* 0x000000ffff837224 */ /* 0x000fe400078e0047 */
[C---:B----4-:R-:W-:Y:S11]  /*2dc20*/  HMMA.1688.F32.TF32 R68, R136.reuse, R16, R144 ;  /* 0x000000108844723c */ /* 0x050ff60000081090 */
[----:B------:R-:W-:Y:S11]  /*2dc30*/  @!UPT UIADD3 URZ, URZ, URZ, URZ ;  /* 0x0000003f3f3ff290 */ /* 0x000ff6000fffe03f */
[----:B------:R-:W-:Y:S02]  /*2dc40*/  @!UPT UIADD3 URZ, URZ, URZ, URZ ;  /* 0x0000003f3f3ff290 */ /* 0x000fe4000fffe03f */
[----:B------:R-:W-:Y:S01]  /*2dc50*/  IMAD.MOV.U32 R124, RZ, RZ, R68 ;  /* 0x000000ffff7c7224 */ /* 0x000fe200078e0044 */
[----:B------:R-:W-:Y:S01]  /*2dc60*/  MOV R120, R69 ;  /* 0x0000004500787202 */ /* 0x000fe20000000f00 */
[----:B------:R-:W-:Y:S02]  /*2dc70*/  IMAD.MOV.U32 R121, RZ, RZ, R70 ;  /* 0x000000ffff797224 */ /* 0x000fe400078e0046 */
[----:B------:R-:W-:Y:S02]  /*2dc80*/  IMAD.MOV.U32 R122, RZ, RZ, R71 ;  /* 0x000000ffff7a7224 */ /* 0x000fe400078e0047 */
[C---:B------:R-:W-:Y:S08]  /*2dc90*/  HMMA.1688.F32.TF32 R68, R136.reuse, R12, R148 ;  /* 0x0000000c8844723c */ /* 0x040ff00000081094 */
[C---:B------:R-:W-:Y:S11]  /*2dca0*/  HMMA.1688.F32.TF32 R72, R136.reuse, R8, R152 ;  /* 0x000000088848723c */ /* 0x040ff60000081098 */
[----:B------:R-:W-:Y:S05]  /*2dcb0*/  @!UPT UIADD3 URZ, URZ, URZ, URZ ;  /* 0x0000003f3f3ff290 */ /* 0x000fea000fffe03f */
[----:B------:R-:W-:Y:S01]  /*2dcc0*/  MOV R123, R68 ;  /* 0x00000044007b7202 */ /* 0x000fe20000000f00 */
[----:B------:R-:W-:Y:S01]  /*2dcd0*/  IMAD.MOV.U32 R125, RZ, RZ, R69 ;  /* 0x000000ffff7d7224 */ /* 0x000fe200078e0045 */
[----:B------:R-:W-:Y:S01]  /*2dce0*/  MOV R127, R71 ;  /* 0x00000047007f7202 */ /* 0x000fe20000000f00 */
[----:B------:R-:W-:Y:S02]  /*2dcf0*/  IMAD.MOV.U32 R126, RZ, RZ, R70 ;  /* 0x000000ffff7e7224 */ /* 0x000fe400078e0046 */
[----:B------:R-:W-:Y:S02]  /*2dd00*/  HMMA.1688.F32.TF32 R68, R136, R4, R244 ;  /* 0x000000048844723c */ /* 0x000fe400000810f4 */
[----:B------:R-:W-:Y:S04]  /*2dd10*/  STL.64 [R1+0x240], R72 ;  /* 0x0002404801007387 */ /* 0x000fe80000100a00 */
[----:B------:R-:W-:Y:S11]  /*2dd20*/  STL.64 [R1+0x248], R74 ;  /* 0x0002484a01007387 */ /* 0x000ff60000100a00 */
[----:B------:R-:W-:Y:S06]  /*2dd30*/  @!UPT UIADD3 URZ, URZ, URZ, URZ ;  /* 0x0000003f3f3ff290 */ /* 0x000fec000fffe03f */
[----:B------:R1:W-:Y:S04]  /*2dd40*/  STL.64 [R1+0x230], R68 ;  /* 0x0002304401007387 */ /* 0x0003e80000100a00 */
[----:B------:R2:W-:Y:S04]  /*2dd50*/  STL.64 [R1+0x238], R70 ;  /* 0x0002384601007387 */ /* 0x0005e80000100a00 */
[----:B------:R-:W3:Y:S04]  /*2dd60*/  LDL.LU R244, [R1+0x4a0] ;  /* 0x0004a00001f47983 */ /* 0x000ee80000300800 */
[----:B------:R-:W3:Y:S04]  /*2dd70*/  LDL.LU R245, [R1+0x4a4] ;  /* 0x0004a40001f57983 */ /* 0x000ee80000300800 */
[----:B------:R-:W3:Y:S04]  /*2dd80*/  LDL.LU R246, [R1+0x4a8] ;  /* 0x0004a80001f67983 */ /* 0x000ee80000300800 */
[----:B------:R-:W3:Y:S04]  /*2dd90*/  LDL.LU R247, [R1+0x4ac] ;  /* 0x0004ac0001f77983 */ /* 0x000ee80000300800 */
[----:B-1----:R-:W4:Y:S04]  /*2dda0*/  LDL.LU R68, [R1+0x7d0] ;  /* 0x0007d00001447983 */ /* 0x002f280000300800 */
[----:B------:R-:W4:Y:S04]  /*2ddb0*/  LDL.LU R69, [R1+0x7d4] ;  /* 0x0007d40001457983 */ /* 0x000f280000300800 */
[----:B--2---:R-:W4:Y:S04]  /*2ddc0*/  LDL.LU R70, [R1+0x7d8] ;  /* 0x0007d80001467983 */ /* 0x004f280000300800 */
        /* <DEDUP_REMOVED lines=13> */
[C---:B------:R-:W-:Y:S03]  /*2dea0*/  HMMA.1688.F32.TF32 R152, R184.reuse, R32, R204 ;  /* 0x00000020b898723c */ /* 0x040fe600000810cc */
        /* <DEDUP_REMOVED lines=17> */
[C---:B------:R-:W-:Y:S08]  /*2dfc0*/  HMMA.1688.F32.TF32 R148, R184.reuse, R36, R192 ;  /* 0x00000024b894723c */ /* 0x040ff000000810c0 */
[C---:B------:R-:W-:Y:S08]  /*2dfd0*/  HMMA.1688.F32.TF32 R156, R184.reuse, R28, R156 ;  /* 0x0000001cb89c723c */ /* 0x040ff0000008109c */
[C---:B------:R-:W-:Y:S08]  /*2dfe0*/  HMMA.1688.F32.TF32 R164, R184.reuse, R24, R164 ;  /* 0x00000018b8a4723c */ /* 0x040ff000000810a4 */
[C---:B------:R-:W-:Y:S08]  /*2dff0*/  HMMA.1688.F32.TF32 R172, R184.reuse, R16, R172 ;  /* 0x00000010b8ac723c */ /* 0x040ff000000810ac */
[C---:B------:R-:W-:Y:S08]  /*2e000*/  HMMA.1688.F32.TF32 R176, R184.reuse, R12, R208 ;  /* 0x0000000cb8b0723c */ /* 0x040ff000000810d0 */
[----:B------:R-:W-:Y:S01]  /*2e010*/  HMMA.1688.F32.TF32 R184, R184, R4, R196 ;  /* 0x00000004b8b8723c */ /* 0x000fe200000810c4 */
        /* <DEDUP_REMOVED lines=72> */
[----:B------:R-:W4:Y:S01]  /*2e4a0*/  LDL R252, [R1+0x934] ;  /* 0x0009340001fc7983 */ /* 0x000f220000100800 */
[C---:B--2---:R-:W-:Y:S08]  /*2e4b0*/  HMMA.1688.F32.TF32 R200, R232.reuse, R36, R200 ;  /* 0x00000024e8c8723c */ /* 0x044ff000000810c8 */
[C---:B------:R-:W-:Y:S08]  /*2e4c0*/  HMMA.1688.F32.TF32 R204, R232.reuse, R32, R204 ;  /* 0x00000020e8cc723c */ /* 0x040ff000000810cc */
[----:B---3--:R-:W-:Y:S08]  /*2e4d0*/  HMMA.1688.F32.TF32 R196, R232, R40, R196 ;  /* 0x00000028e8c4723c */ /* 0x008ff000000810c4 */
[C---:B----4-:R-:W-:Y:S08]  /*2e4e0*/  HMMA.1688.F32.TF32 R96, R188.reuse, R8, R96 ;  /* 0x00000008bc60723c */ /* 0x050ff00000081060 */
        /* <DEDUP_REMOVED lines=9> */
[----:B------:R-:W-:Y:S01]  /*2e580*/  STL.64 [R1+0x2c0], R236 ;  /* 0x0002c0ec01007387 */ /* 0x000fe20000100a00 */
[C---:B------:R-:W-:Y:S03]  /*2e590*/  HMMA.1688.F32.TF32 R212, R188.reuse, R28, R212 ;  /* 0x0000001cbcd4723c */ /* 0x040fe600000810d4 */
[----:B------:R-:W-:Y:S01]  /*2e5a0*/  STL.64 [R1+0x2c8], R238 ;  /* 0x0002c8ee01007387 */ /* 0x000fe20000100a00 */
[----:B------:R-:W-:Y:S01]  /*2e5b0*/  IMAD.MOV.U32 R22, RZ, RZ, R60 ;  /* 0x000000ffff167224 */ /* 0x000fe200078e003c */
[----:B------:R-:W-:Y:S02]  /*2e5c0*/  MOV R23, R61 ;  /* 0x0000003d00177202 */ /* 0x000fe40000000f00 */
[----:B------:R-:W-:Y:S04]  /*2e5d0*/  LDS R237, [R3+0x3000] ;  /* 0x0030000003ed7984 */ /* 0x000fe80000000800 */
[----:B------:R-:W-:Y:S04]  /*2e5e0*/  STL.64 [R1+0x340], R228 ;  /* 0x000340e401007387 */ /* 0x000fe80000100a00 */
[----:B------:R1:W-:Y:S01]  /*2e5f0*/  STL.64 [R1+0x348], R230 ;  /* 0x000348e601007387 */ /* 0x0003e20000100a00 */
[----:B------:R-:W-:Y:S03]  /*2e600*/  HMMA.1688.F32.TF32 R100, R188, R12, R100 ;  /* 0x0000000cbc64723c */ /* 0x000fe60000081064 */
[----:B------:R-:W-:Y:S04]  /*2e610*/  STL.64 [R1+0x380], R224 ;  /* 0x000380e001007387 */ /* 0x000fe80000100a00 */
[----:B------:R2:W-:Y:S01]  /*2e620*/  STL.64 [R1+0x388], R226 ;  /* 0x000388e201007387 */ /* 0x0005e20000100a00 */
[----:B-1----:R-:W-:Y:S03]  /*2e630*/  HMMA.1688.F32.TF32 R228, R232, R8, R72 ;  /* 0x00000008e8e4723c */ /* 0x002fe60000081048 */
        /* <DEDUP_REMOVED lines=8> */
[----:B------:R-:W-:Y:S04]  /*2e6c0*/  STL.64 [R1+0x400], R108 ;  /* 0x0004006c01007387 */ /* 0x000fe80000100a00 */
[----:B------:R-:W-:Y:S01]  /*2e6d0*/  STL.64 [R1+0x408], R110 ;  /* 0x0004086e01007387 */ /* 0x000fe20000100a00 */
[----:B------:R-:W-:Y:S03]  /*2e6e0*/  HMMA.1688.F32.TF32 R92, R188, R4, R92 ;  /* 0x00000004bc5c723c */ /* 0x000fe6000008105c */
[----:B------:R-:W-:Y:S05]  /*2e6f0*/  LDS R239, [R3+0x3800] ;  /* 0x0038000003ef7984 */ /* 0x000fea0000000800 */
[----:B--2---:R-:W-:Y:S08]  /*2e700*/  HMMA.1688.F32.TF32 R224, R232, R12, R76 ;  /* 0x0000000ce8e0723c */ /* 0x004ff0000008104c */
[C---:B------:R-:W-:Y:S08]  /*2e710*/  HMMA.1688.F32.TF32 R76, R240.reuse, R48, R244 ;  /* 0x00000030f04c723c */ /* 0x040ff000000810f4 */
[----:B------:R-:W-:Y:S01]  /*2e720*/  HMMA.1688.F32.TF32 R72, R240, R44, R248 ;  /* 0x0000002cf048723c */ /* 0x000fe200000810f8 */
        /* <DEDUP_REMOVED lines=8> */
[----:B------:R-:W-:Y:S01]  /*2e7b0*/  LDS R236, [R252+0x3000] ;  /* 0x00300000fcec7984 */ /* 0x000fe20000000800 */
[C---:B------:R-:W-:Y:S03]  /*2e7c0*/  HMMA.1688.F32.TF32 R208, R232.reuse, R28, R208 ;  /* 0x0000001ce8d0723c */ /* 0x040fe600000810d0 */
[----:B------:R-:W2:Y:S05]  /*2e7d0*/  LDS R238, [R252+0x3800] ;  /* 0x00380000fcee7984 */ /* 0x000eaa0000000800 */
[C---:B-1----:R-:W-:Y:S08]  /*2e7e0*/  HMMA.1688.F32.TF32 R212, R232.reuse, R24, R84 ;  /* 0x00000018e8d4723c */ /* 0x042ff00000081054 */
[C---:B------:R-:W-:Y:S08]  /*2e7f0*/  HMMA.1688.F32.TF32 R216, R232.reuse, R20, R80 ;  /* 0x00000014e8d8723c */ /* 0x040ff00000081050 */
[C---:B------:R-:W-:Y:S08]  /*2e800*/  HMMA.1688.F32.TF32 R220, R232.reuse, R16, R160 ;  /* 0x00000010e8dc723c */ /* 0x040ff000000810a0 */
[----:B------:R-:W-:Y:S01]  /*2e810*/  HMMA.1688.F32.TF32 R232, R232, R4, R68 ;  /* 0x00000004e8e8723c */ /* 0x000fe20000081044 */
[----:B------:R-:W3:Y:S04]  /*2e820*/  LDL.LU R68, [R1+0x310] ;  /* 0x0003100001447983 */ /* 0x000ee80000300800 */
        /* <DEDUP_REMOVED lines=25> */
[----:B----4-:R-:W4:Y:S04]  /*2e9c0*/  LDL.LU R74, [R1+0x328] ;  /* 0x00032800014a7983 */ /* 0x010f280000300800 */
        /* <DEDUP_REMOVED lines=13> */
[C---:B---3--:R-:W-:Y:S08]  /*2eaa0*/  HMMA.1688.F32.TF32 R68, R240.reuse, R16, R68 ;  /* 0x00000010f044723c */ /* 0x048ff00000081044 */
[C---:B--2---:R-:W-:Y:S08]  /*2eab0*/  HMMA.1688.F32.TF32 R88, R240.reuse, R40, R88 ;  /* 0x00000028f058723c */ /* 0x044ff00000081058 */
[C---:B------:R-:W-:Y:S11]  /*2eac0*/  HMMA.1688.F32.TF32 R80, R240.reuse, R32, R80 ;  /* 0x00000020f050723c */ /* 0x040ff60000081050 */
[----:B------:R-:W-:Y:S04]  /*2ead0*/  @!UPT UIADD3 URZ, URZ, URZ, URZ ;  /* 0x0000003f3f3ff290 */ /* 0x000fe8000fffe03f */
[----:B------:R-:W-:Y:S01]  /*2eae0*/  STL.64 [R1+0x560], R88 ;  /* 0x0005605801007387 */ /* 0x000fe20000100a00 */
[C---:B----4-:R-:W-:Y:S08]  /*2eaf0*/  HMMA.1688.F32.TF32 R72, R240.reuse, R20, R72 ;  /* 0x00000014f048723c */ /* 0x050ff00000081048 */
[----:B------:R-:W-:Y:S01]  /*2eb00*/  HMMA.1688.F32.TF32 R76, R240, R24, R76 ;  /* 0x00000018f04c723c */ /* 0x000fe2000008104c */
[----:B------:R-:W-:Y:S01]  /*2eb10*/  IMAD.MOV.U32 R45, RZ, RZ, R80 ;  /* 0x000000ffff2d7224 */ /* 0x000fe200078e0050 */
[----:B------:R-:W-:Y:S01]  /*2eb20*/  MOV R44, R81 ;  /* 0x00000051002c7202 */ /* 0x000fe20000000f00 */
[----:B------:R-:W-:-:S02]  /*2eb30*/  IMAD.MOV.U32 R41, RZ, RZ, R82 ;  /* 0x000000ffff297224 */ /* 0x000fc400078e0052 */
[----:B------:R-:W-:-:S03]  /*2eb40*/  IMAD.MOV.U32 R40, RZ, RZ, R83 ;  /* 0x000000ffff287224 */ /* 0x000fc600078e0053 */
[----:B------:R-:W-:Y:S07]  /*2eb50*/  HMMA.1688.F32.TF32 R80, R240, R28, R160 ;  /* 0x0000001cf050723c */ /* 0x000fee00000810a0 */
[----:B------:R-:W-:-:S08]  /*2eb60*/  IMAD.MOV.U32 R29, RZ, RZ, R71 ;  /* 0x000000ffff1d7224 */ /* 0x000fd000078e0047 */
[----:B------:R-:W-:Y:S04]  /*2eb70*/  STL.64 [R1+0x520], R76 ;  /* 0x0005204c01007387 */ /* 0x000fe80000100a00 */
[----:B------:R-:W-:Y:S04]  /*2eb80*/  STL.64 [R1+0x528], R78 ;  /* 0x0005284e01007387 */ /* 0x000fe80000100a00 */
[----:B------:R-:W-:Y:S04]  /*2eb90*/  STL.64 [R1+0x500], R68 ;  /* 0x0005004401007387 */ /* 0x000fe80000100a00 */
[----:B------:R-:W-:Y:S04]  /*2eba0*/  STL.64 [R1+0x510], R72 ;  /* 0x0005104801007387 */ /* 0x000fe80000100a00 */
[----:B------:R-:W-:Y:S04]  /*2ebb0*/  STL.64 [R1+0x518], R74 ;  /* 0x0005184a01007387 */ /* 0x000fe80000100a00 */
[----:B------:R1:W-:Y:S02]  /*2ebc0*/  STL [R1+0x508], R70 ;  /* 0x0005084601007387 */ /* 0x0003e40000100800 */
[C---:B-1----:R-:W-:Y:S11]  /*2ebd0*/  HMMA.1688.F32.TF32 R68, R240.reuse, R12, R244 ;  /* 0x0000000cf044723c */ /* 0x042ff600000810f4 */
[----:B------:R-:W-:Y:S11]  /*2ebe0*/  @!UPT UIADD3 URZ, URZ, URZ, URZ ;  /* 0x0000003f3f3ff290 */ /* 0x000ff6000fffe03f */
[----:B------:R-:W-:Y:S02]  /*2ebf0*/  @!UPT UIADD3 URZ, URZ, URZ, URZ ;  /* 0x0000003f3f3ff290 */ /* 0x000fe4000fffe03f */
[----:B------:R-:W-:Y:S01]  /*2ec00*/  IMAD.MOV.U32 R28, RZ, RZ, R68 ;  /* 0x000000ffff1c7224 */ /* 0x000fe200078e0044 */
[----:B------:R-:W-:Y:S01]  /*2ec10*/  MOV R25, R69 ;  /* 0x0000004500197202 */ /* 0x000fe20000000f00 */
[----:B------:R-:W-:Y:S02]  /*2ec20*/  IMAD.MOV.U32 R24, RZ, RZ, R70 ;  /* 0x000000ffff187224 */ /* 0x000fe400078e0046 */
[----:B------:R-:W-:Y:S02]  /*2ec30*/  IMAD.MOV.U32 R21, RZ, RZ, R71 ;  /* 0x000000ffff157224 */ /* 0x000fe400078e0047 */
[----:B------:R-:W-:Y:S07]  /*2ec40*/  HMMA.1688.F32.TF32 R68, R240, R8, R248 ;  /* 0x00000008f044723c */ /* 0x000fee00000810f8 */
[----:B------:R-:W-:Y:S01]  /*2ec50*/  IMAD.MOV.U32 R248, RZ, RZ, R50 ;  /* 0x000000fffff87224 */ /* 0x000fe200078e0032 */
[----:B------:R-:W-:Y:S01]  /*2ec60*/  MOV R250, R46 ;  /* 0x0000002e00fa7202 */ /* 0x000fe20000000f00 */
[----:B------:R-:W2:Y:S01]  /*2ec70*/  LDL.LU R50, [R1+0x27a0] ;  /* 0x0027a00001327983 */ /* 0x000ea20000300800 */
[----:B------:R-:W-:-:S03]  /*2ec80*/  IMAD.MOV.U32 R249, RZ, RZ, R47 ;  /* 0x000000fffff97224 */ /* 0x000fc600078e002f */
[----:B------:R-:W3:Y:S04]  /*2ec90*/  LDL.LU R47, [R1+0x279c] ;  /* 0x00279c00012f7983 */ /* 0x000ee80000300800 */
[----:B------:R-:W4:Y:S01]  /*2eca0*/  LDL.LU R46, [R1+0x2798] ;  /* 0x00279800012e7983 */ /* 0x000f220000300800 */
[----:B------:R-:W-:-:S03]  /*2ecb0*/  IMAD.MOV.U32 R251, RZ, RZ, R0 ;  /* 0x000000fffffb7224 */ /* 0x000fc600078e0000 */
[----:B------:R-:W4:Y:S01]  /*2ecc0*/  LDL.LU R0, [R1+0x2794] ;  /* 0x0027940001007983 */ /* 0x000f220000300800 */
[----:B------:R-:W-:Y:S01]  /*2ecd0*/  HMMA.1688.F32.TF32 R84, R240, R36, R84 ;  /* 0x00000024f054723c */ /* 0x000fe20000081054 */
[----:B------:R-:W-:Y:S01]  /*2ece0*/  IMAD.MOV.U32 R244, RZ, RZ, R6 ;  /* 0x000000fffff47224 */ /* 0x000fe200078e0006 */
[----:B------:R-:W-:Y:S01]  /*2ecf0*/  MOV R245, R7 ;  /* 0x0000000700f57202 */ /* 0x000fe20000000f00 */
[----:B------:R-:W4:Y:S01]  /*2ed00*/  LDL.LU R6, [R1+0x2790] ;  /* 0x0027900001067983 */ /* 0x000f220000300800 */
[----:B------:R-:W-:Y:S01]  /*2ed10*/  IMAD.MOV.U32 R246, RZ, RZ, R10 ;  /* 0x000000fffff67224 */ /* 0x000fe200078e000a */
[----:B------:R-:W-:Y:S01]  /*2ed20*/  MOV R76, R14 ;  /* 0x0000000e004c7202 */ /* 0x000fe20000000f00 */
[----:B------:R-:W-:Y:S01]  /*2ed30*/  IMAD.MOV.U32 R247, RZ, RZ, R11 ;  /* 0x000000fffff77224 */ /* 0x000fe200078e000b */
[----:B------:R-:W4:Y:S01]  /*2ed40*/  LDL.LU R7, [R1+0x278c] ;  /* 0x00278c0001077983 */ /* 0x000f220000300800 */
[----:B------:R-:W-:-:S03]  /*2ed50*/  IMAD.MOV.U32 R77, RZ, RZ, R15 ;  /* 0x000000ffff4d7224 */ /* 0x000fc600078e000f */
[----:B------:R-:W4:Y:S01]  /*2ed60*/  LDL.LU R10, [R1+0x2788] ;  /* 0x00278800010a7983 */ /* 0x000f220000300800 */
[----:B------:R-:W-:-:S03]  /*2ed70*/  IMAD.MOV.U32 R78, RZ, RZ, R18 ;  /* 0x000000ffff4e7224 */ /* 0x000fc600078e0012 */
[----:B------:R-:W4:Y:S01]  /*2ed80*/  LDL.LU R11, [R1+0x2784] ;  /* 0x00278400010b7983 */ /* 0x000f220000300800 */
[----:B------:R-:W-:-:S03]  /*2ed90*/  MOV R37, R80 ;  /* 0x0000005000257202 */ /* 0x000fc60000000f00 */
[----:B------:R-:W4:Y:S01]  /*2eda0*/  LDL.LU R14, [R1+0x2780] ;  /* 0x00278000010e7983 */ /* 0x000f220000300800 */
[----:B------:R-:W-:Y:S01]  /*2edb0*/  MOV R79, R19 ;  /* 0x00000013004f7202 */ /* 0x000fe20000000f00 */
[----:B------:R-:W-:Y:S02]  /*2edc0*/  IMAD.MOV.U32 R36, RZ, RZ, R81 ;  /* 0x000000ffff247224 */ /* 0x000fe400078e0051 */
[----:B------:R-:W4:Y:S01]  /*2edd0*/  LDL.LU R15, [R1+0x277c] ;  /* 0x00277c00010f7983 */ /* 0x000f220000300800 */
[----:B------:R-:W-:-:S03]  /*2ede0*/  IMAD.MOV.U32 R80, RZ, RZ, R22 ;  /* 0x000000ffff507224 */ /* 0x000fc600078e0016 */
[----:B------:R-:W4:Y:S01]  /*2edf0*/  LDL.LU R18, [R1+0x2778] ;  /* 0x0027780001127983 */ /* 0x000f220000300800 */
[----:B------:R-:W-:Y:S01]  /*2ee00*/  IMAD.MOV.U32 R33, RZ, RZ, R82 ;  /* 0x000000ffff217224 */ /* 0x000fe200078e0052 */
[----:B------:R-:W-:Y:S01]  /*2ee10*/  MOV R32, R83 ;  /* 0x0000005300207202 */ /* 0x000fe20000000f00 */
[----:B------:R-:W-:Y:S01]  /*2ee20*/  IMAD.MOV.U32 R81, RZ, RZ, R23 ;  /* 0x000000ffff517224 */ /* 0x000fe200078e0017 */
        /* <DEDUP_REMOVED lines=16> */
[----:B------:R-:W-:Y:S02]  /*2ef30*/  MOV R88, R38 ;  /* 0x0000002600587202 */ /* 0x000fe40000000f00 */
[----:B------:R-:W4:Y:S01]  /*2ef40*/  LDL.LU R31, [R1+0x275c] ;  /* 0x00275c00011f7983 */ /* 0x000f220000300800 */
[----:B------:R-:W-:-:S03]  /*2ef50*/  IMAD.MOV.U32 R57, RZ, RZ, R90 ;  /* 0x000000ffff397224 */ /* 0x000fc600078e005a */
[----:B------:R-:W4:Y:S01]  /*2ef60*/  LDL.LU R34, [R1+0x2758] ;  /* 0x0027580001227983 */ /* 0x000f220000300800 */
[----:B------:R-:W-:Y:S01]  /*2ef70*/  IMAD.MOV.U32 R89, RZ, RZ, R39 ;  /* 0x000000ffff597224 */ /* 0x000fe200078e0027 */
[----:B------:R-:W-:Y:S02]  /*2ef80*/  MOV R56, R91 ;  /* 0x0000005b00387202 */ /* 0x000fe40000000f00 */
[----:B------:R-:W4:Y:S01]  /*2ef90*/  LDL.LU R35, [R1+0x2754] ;  /* 0x0027540001237983 */ /* 0x000f220000300800 */
[----:B------:R-:W-:Y:S01]  /*2efa0*/  IMAD.MOV.U32 R90, RZ, RZ, R42 ;  /* 0x000000ffff5a7224 */ /* 0x000fe200078e002a */
[----:B------:R-:W-:Y:S02]  /*2efb0*/  MOV R91, R43 ;  /* 0x0000002b005b7202 */ /* 0x000fe40000000f00 */
[----:B------:R-:W4:Y:S04]  /*2efc0*/  LDL.LU R38, [R1+0x2750] ;  /* 0x0027500001267983 */ /* 0x000f280000300800 */
[----:B------:R-:W4:Y:S04]  /*2efd0*/  LDL.LU R39, [R1+0x274c] ;  /* 0x00274c0001277983 */ /* 0x000f280000300800 */
[----:B------:R-:W4:Y:S04]  /*2efe0*/  LDL.LU R42, [R1+0x2748] ;  /* 0x00274800012a7983 */ /* 0x000f280000300800 */
[----:B------:R-:W4:Y:S04]  /*2eff0*/  LDL.LU R43, [R1+0x2744] ;  /* 0x00274400012b7983 */ /* 0x000f280000300800 */
[----:B------:R-:W4:Y:S04]  /*2f000*/  LDL.LU R72, [R1+0x290] ;  /* 0x0002900001487983 */ /* 0x000f280000300800 */
[----:B------:R-:W4:Y:S04]  /*2f010*/  LDL.LU R73, [R1+0x294] ;  /* 0x0002940001497983 */ /* 0x000f280000300800 */
[----:B------:R-:W4:Y:S01]  /*2f020*/  LDL.LU R74, [R1+0x298] ;  /* 0x00029800014a7983 */ /* 0x000f220000300800 */
[----:B------:R-:W-:-:S03]  /*2f030*/  IMAD.MOV.U32 R99, RZ, RZ, R51 ;  /* 0x000000ffff637224 */ /* 0x000fc600078e0033 */
[----:B------:R-:W4:Y:S01]  /*2f040*/  LDL.LU R75, [R1+0x29c] ;  /* 0x00029c00014b7983 */ /* 0x000f220000300800 */
[----:B------:R-:W-:Y:S01]  /*2f050*/  MOV R20, R68 ;  /* 0x0000004400147202 */ /* 0x000fe20000000f00 */
[----:B------:R-:W-:Y:S01]  /*2f060*/  IMAD.MOV.U32 R17, RZ, RZ, R69 ;  /* 0x000000ffff117224 */ /* 0x000fe200078e0045 */
[----:B------:R-:W-:Y:S01]  /*2f070*/  MOV R13, R71 ;  /* 0x00000047000d7202 */ /* 0x000fe20000000f00 */
[----:B------:R-:W-:Y:S02]  /*2f080*/  IMAD.MOV.U32 R16, RZ, RZ, R70 ;  /* 0x000000ffff107224 */ /* 0x000fe400078e0046 */
[----:B------:R-:W-:Y:S01]  /*2f090*/  IMAD.MOV.U32 R60, RZ, RZ, R92 ;  /* 0x000000ffff3c7224 */ /* 0x000fe200078e005c */
[----:B------:R-:W-:Y:S01]  /*2f0a0*/  MOV R92, R55 ;  /* 0x00000037005c7202 */ /* 0x000fe20000000f00 */
[----:B------:R-:W-:Y:S01]  /*2f0b0*/  IMAD.MOV.U32 R61, RZ, RZ, R93 ;  /* 0x000000ffff3d7224 */ /* 0x000fe200078e005d */
[----:B------:R-:W-:Y:S01]  /*2f0c0*/  MOV R64, R94 ;  /* 0x0000005e00407202 */ /* 0x000fe20000000f00 */
[----:B------:R-:W-:-:S02]  /*2f0d0*/  IMAD.MOV.U32 R93, RZ, RZ, R54 ;  /* 0x000000ffff5d7224 */ /* 0x000fc400078e0036 */
[----:B------:R-:W-:Y:S01]  /*2f0e0*/  IMAD.MOV.U32 R65, RZ, RZ, R95 ;  /* 0x000000ffff417224 */ /* 0x000fe200078e005f */
[----:B------:R-:W-:Y:S01]  /*2f0f0*/  MOV R95, R58 ;  /* 0x0000003a005f7202 */ /* 0x000fe20000000f00 */
[----:B------:R-:W-:Y:S02]  /*2f100*/  IMAD.MOV.U32 R94, RZ, RZ, R59 ;  /* 0x000000ffff5e7224 */ /* 0x000fe400078e003b */
[----:B------:R-:W-:Y:S01]  /*2f110*/  IMAD.MOV.U32 R160, RZ, RZ, R63 ;  /* 0x000000ffffa07224 */ /* 0x000fe200078e003f */
[----:B------:R-:W-:Y:S01]  /*2f120*/  MOV R162, R67 ;  /* 0x0000004300a27202 */ /* 0x000fe20000000f00 */
[----:B------:R-:W-:Y:S02]  /*2f130*/  IMAD.MOV.U32 R161, RZ, RZ, R66 ;  /* 0x000000ffffa17224 */ /* 0x000fe400078e0042 */
[----:B------:R-:W-:Y:S01]  /*2f140*/  IMAD.MOV.U32 R163, RZ, RZ, R62 ;  /* 0x000000ffffa37224 */ /* 0x000fe200078e003e */
[----:B--2---:R-:W-:Y:S01]  /*2f150*/  MOV R98, R50 ;  /* 0x0000003200627202 */ /* 0x004fe20000000f00 */
[----:B---3--:R-:W-:-:S02]  /*2f160*/  IMAD.MOV.U32 R97, RZ, RZ, R47 ;  /* 0x000000ffff617224 */ /* 0x008fc400078e002f */
[----:B----4-:R-:W-:Y:S02]  /*2f170*/  IMAD.MOV.U32 R96, RZ, RZ, R46 ;  /* 0x000000ffff607224 */ /* 0x010fe400078e002e */
[----:B------:R-:W2:Y:S04]  /*2f180*/  LDL.LU R46, [R1+0x2740] ;  /* 0x00274000012e7983 */ /* 0x000ea80000300800 */
[----:B------:R-:W2:Y:S04]  /*2f190*/  LDL.LU R47, [R1+0x273c] ;  /* 0x00273c00012f7983 */ /* 0x000ea80000300800 */
[----:B------:R-:W3:Y:S04]  /*2f1a0*/  LDL.LU R50, [R1+0x2738] ;  /* 0x0027380001327983 */ /* 0x000ee80000300800 */
[----:B------:R-:W3:Y:S04]  /*2f1b0*/  LDL.LU R51, [R1+0x2734] ;  /* 0x0027340001337983 */ /* 0x000ee80000300800 */
[----:B------:R-:W4:Y:S04]  /*2f1c0*/  LDL.LU R68, [R1+0x2e0] ;  /* 0x0002e00001447983 */ /* 0x000f280000300800 */
[----:B------:R-:W4:Y:S04]  /*2f1d0*/  LDL.LU R69, [R1+0x2e4] ;  /* 0x0002e40001457983 */ /* 0x000f280000300800 */
[----:B------:R-:W4:Y:S01]  /*2f1e0*/  LDL.LU R70, [R1+0x2e8] ;  /* 0x0002e80001467983 */ /* 0x000f220000300800 */
[----:B------:R-:W-:-:S03]  /*2f1f0*/  IMAD.MOV.U32 R103, RZ, RZ, R0 ;  /* 0x000000ffff677224 */ /* 0x000fc600078e0000 */
[----:B------:R-:W4:Y:S04]  /*2f200*/  LDL.LU R71, [R1+0x2ec] ;  /* 0x0002ec0001477983 */ /* 0x000f280000300800 */
        /* <DEDUP_REMOVED lines=21> */
[----:B------:R-:W4:Y:S04]  /*2f360*/  LDL.LU R66, [R1+0x2718] ;  /* 0x0027180001427983 */ /* 0x000f280000300800 */
[----:B------:R-:W4:Y:S04]  /*2f370*/  LDL.LU R67, [R1+0x2714] ;  /* 0x0027140001437983 */ /* 0x000f280000300800 */
[----:B------:R-:W3:Y:S01]  /*2f380*/  LDL.LU R62, [R1+0x2710] ;  /* 0x00271000013e7983 */ /* 0x000ee20000300800 */
[----:B------:R-:W-:Y:S03]  /*2f390*/  HMMA.1688.F32.TF32 R72, R240, R4, R72 ;  /* 0x00000004f048723c */ /* 0x000fe60000081048 */
[----:B------:R-:W-:Y:S04]  /*2f3a0*/  LDS R240, [R252+0x3080] ;  /* 0x00308000fcf07984 */ /* 0x000fe80000000800 */
[----:B------:R-:W-:Y:S01]  /*2f3b0*/  LDS R242, [R252+0x3880] ;  /* 0x00388000fcf27984 */ /* 0x000fe20000000800 */
[----:B------:R-:W-:Y:S03]  /*2f3c0*/  HMMA.1688.F32.TF32 R92, R236, R42, R92 ;  /* 0x0000002aec5c723c */ /* 0x000fe6000008105c */
[----:B------:R-:W-:Y:S04]  /*2f3d0*/  LDS R241, [R3+0x3080] ;  /* 0x0030800003f17984 */ /* 0x000fe80000000800 */
[----:B------:R-:W1:Y:S09]  /*2f3e0*/  LDS R243, [R3+0x3880] ;  /* 0x0038800003f37984 */ /* 0x000e720000000800 */
[----:B------:R-:W-:Y:S01]  /*2f3f0*/  IMAD.MOV.U32 R12, RZ, RZ, R72 ;  /* 0x000000ffff0c7224 */ /* 0x000fe200078e0048 */
[----:B------:R-:W-:Y:S01]  /*2f400*/  MOV R9, R73 ;  /* 0x0000004900097202 */ /* 0x000fe20000000f00 */
[----:B------:R-:W-:-:S02]  /*2f410*/  IMAD.MOV.U32 R8, RZ, RZ, R74 ;  /* 0x000000ffff087224 */ /* 0x000fc400078e004a */
[----:B------:R-:W-:Y:S01]  /*2f420*/  IMAD.MOV.U32 R5, RZ, RZ, R75 ;  /* 0x000000ffff057224 */ /* 0x000fe200078e004b */
[----:B----4-:R-:W-:Y:S01]  /*2f430*/  HMMA.1688.F32.TF32 R68, R236, R66, R68 ;  /* 0x00000042ec44723c */ /* 0x010fe20000081044 */
[----:B--2---:R-:W-:Y:S02]  /*2f440*/  IMAD.MOV.U32 R74, RZ, RZ, R63 ;  /* 0x000000ffff4a7224 */ /* 0x004fe400078e003f */
[----:B---3--:R-:W-:Y:S11]  /*2f450*/  IMAD.MOV.U32 R73, RZ, RZ, R62 ;  /* 0x000000ffff497224 */ /* 0x008ff600078e003e */
[----:B------:R-:W-:Y:S09]  /*2f460*/  @!UPT UIADD3 URZ, URZ, URZ, URZ ;  /* 0x0000003f3f3ff290 */ /* 0x000ff2000fffe03f */
[----:B------:R2:W-:Y:S04]  /*2f470*/  STL.64 [R1+0x780], R68 ;  /* 0x0007804401007387 */ /* 0x0005e80000100a00 */
[----:B------:R3:W-:Y:S04]  /*2f480*/  STL [R1+0x788], R70 ;  /* 0x0007884601007387 */ /* 0x0007e80000100800 */
[----:B------:R-:W1:Y:S04]  /*2f490*/  LDL.LU R72, [R1+0x2d0] ;  /* 0x0002d00001487983 */ /* 0x000e680000300800 */
[----:B------:R-:W4:Y:S01]  /*2f4a0*/  LDL.LU R62, [R1+0x270c] ;  /* 0x00270c00013e7983 */ /* 0x000f220000300800 */
[----:B--2---:R-:W-:-:S03]  /*2f4b0*/  MOV R68, R58 ;  /* 0x0000003a00447202 */ /* 0x004fc60000000f00 */
[----:B------:R-:W4:Y:S01]  /*2f4c0*/  LDL.LU R63, [R1+0x2708] ;  /* 0x00270800013f7983 */ /* 0x000f220000300800 */
[----:B------:R-:W-:-:S03]  /*2f4d0*/  IMAD.MOV.U32 R69, RZ, RZ, R59 ;  /* 0x000000ffff457224 */ /* 0x000fc600078e003b */
[----:B------:R-:W1:Y:S01]  /*2f4e0*/  LDL.LU R75, [R1+0x2dc] ;  /* 0x0002dc00014b7983 */ /* 0x000e620000300800 */
[----:B------:R-:W-:-:S03]  /*2f4f0*/  MOV R4, R71 ;  /* 0x0000004700047202 */ /* 0x000fc60000000f00 */
[----:B------:R-:W2:Y:S01]  /*2f500*/  LDL.LU R58, [R1+0x2704] ;  /* 0x00270400013a7983 */ /* 0x000ea20000300800 */
[----:B---3--:R-:W-:-:S03]  /*2f510*/  IMAD.MOV.U32 R70, RZ, RZ, R54 ;  /* 0x000000ffff467224 */ /* 0x008fc600078e0036 */
[----:B------:R-:W2:Y:S01]  /*2f520*/  LDL.LU R59, [R1+0x2700] ;  /* 0x00270000013b7983 */ /* 0x000ea20000300800 */
[----:B------:R-:W-:-:S03]  /*2f530*/  MOV R71, R55 ;  /* 0x0000003700477202 */ /* 0x000fc60000000f00 */
[----:B------:R-:W3:Y:S04]  /*2f540*/  LDL.LU R54, [R1+0x26fc] ;  /* 0x0026fc0001367983 */ /* 0x000ee80000300800 */
[----:B------:R-:W3:Y:S01]  /*2f550*/  LDL.LU R55, [R1+0x26f8] ;  /* 0x0026f80001377983 */ /* 0x000ee20000300800 */
[C---:B------:R-:W-:Y:S08]  /*2f560*/  HMMA.1688.F32.TF32 R100, R236.reuse, R50, R100 ;  /* 0x00000032ec64723c */ /* 0x040ff00000081064 */
[C---:B------:R-:W-:Y:S01]  /*2f570*/  HMMA.1688.F32.TF32 R96, R236.reuse, R46, R96 ;  /* 0x0000002eec60723c */ /* 0x040fe20000081060 */
[----:B------:R1:W-:Y:S07]  /*2f580*/  STL [R1+0x25a8], R4 ;  /* 0x0025a80401007387 */ /* 0x0003ee0000100800 */
[C---:B------:R-:W-:Y:S08]  /*2f590*/  HMMA.1688.F32.TF32 R88, R236.reuse, R38, R88 ;  /* 0x00000026ec58723c */ /* 0x040ff00000081058 */
[C---:B------:R-:W-:Y:S08]  /*2f5a0*/  HMMA.1688.F32.TF32 R84, R236.reuse, R34, R84 ;  /* 0x00000022ec54723c */ /* 0x040ff00000081054 */
[C---:B------:R-:W-:Y:S08]  /*2f5b0*/  HMMA.1688.F32.TF32 R80, R236.reuse, R30, R80 ;  /* 0x0000001eec50723c */ /* 0x040ff00000081050 */
[C---:B------:R-:W-:Y:S08]  /*2f5c0*/  HMMA.1688.F32.TF32 R160, R236.reuse, R26, R160 ;  /* 0x0000001aeca0723c */ /* 0x040ff000000810a0 */
[C---:B------:R-:W-:Y:S08]  /*2f5d0*/  HMMA.1688.F32.TF32 R76, R236.reuse, R22, R76 ;  /* 0x00000016ec4c723c */ /* 0x040ff0000008104c */
[C---:B------:R-:W-:Y:S08]  /*2f5e0*/  HMMA.1688.F32.TF32 R244, R236.reuse, R18, R244 ;  /* 0x00000012ecf4723c */ /* 0x040ff000000810f4 */
[C---:B------:R-:W-:Y:S08]  /*2f5f0*/  HMMA.1688.F32.TF32 R248, R236.reuse, R14, R248 ;  /* 0x0000000eecf8723c */ /* 0x040ff000000810f8 */
[C---:B----4-:R-:W-:Y:S08]  /*2f600*/  HMMA.1688.F32.TF32 R112, R236.reuse, R62, R112 ;  /* 0x0000003eec70723c */ /* 0x050ff00000081070 */
[C---:B--2---:R-:W-:Y:S08]  /*2f610*/  HMMA.1688.F32.TF32 R108, R236.reuse, R58, R108 ;  /* 0x0000003aec6c723c */ /* 0x044ff0000008106c */
[C---:B---3--:R-:W-:Y:S07]  /*2f620*/  HMMA.1688.F32.TF32 R104, R236.reuse, R54, R104 ;  /* 0x00000036ec68723c */ /* 0x048fee0000081068 */
[----:B------:R-:W-:Y:S04]  /*2f630*/  STL.64 [R1+0x770], R112 ;  /* 0x0007707001007387 */ /* 0x000fe80000100a00 */
[----:B------:R2:W-:Y:S05]  /*2f640*/  STL.64 [R1+0x778], R114 ;  /* 0x0007787201007387 */ /* 0x0005ea0000100a00 */
[----:B-1----:R-:W-:Y:S01]  /*2f650*/  IMAD.MOV.U32 R4, RZ, RZ, R111 ;  /* 0x000000ffff047224 */ /* 0x002fe200078e006f */
[----:B--2---:R-:W2:Y:S04]  /*2f660*/  LDL.LU.64 R114, [R1+0x26f0] ;  /* 0x0026f00001727983 */ /* 0x004ea80000300a00 */
[----:B------:R-:W2:Y:S04]  /*2f670*/  LDL.LU.64 R112, [R1+0x26e8] ;  /* 0x0026e80001707983 */ /* 0x000ea80000300a00 */
[----:B------:R-:W-:Y:S04]  /*2f680*/  STL.64 [R1+0x760], R108 ;  /* 0x0007606c01007387 */ /* 0x000fe80000100a00 */
[----:B------:R1:W-:Y:S04]  /*2f690*/  STL [R1+0x768], R110 ;  /* 0x0007686e01007387 */ /* 0x0003e80000100800 */
        /* <DEDUP_REMOVED lines=45> */
[----:B------:R-:W2:Y:S02]  /*2f970*/  LDL.LU.64 R248, [R1+0x2628] ;  /* 0x0026280001f87983 */ /* 0x000ea40000300a00 */
[C---:B--2---:R-:W-:Y:S08]  /*2f980*/  HMMA.1688.F32.TF32 R248, R236.reuse, R10, R248 ;  /* 0x0000000aecf8723c */ /* 0x044ff000000810f8 */
[----:B------:R-:W-:Y:S11]  /*2f990*/  HMMA.1688.F32.TF32 R236, R236, R6, R244 ;  /* 0x00000006ecec723c */ /* 0x000ff600000810f4 */
[----:B------:R-:W-:Y:S04]  /*2f9a0*/  @!UPT UIADD3 URZ, URZ, URZ, URZ ;  /* 0x0000003f3f3ff290 */ /* 0x000fe8000fffe03f */
[----:B------:R1:W-:Y:S04]  /*2f9b0*/  STL.64 [R1+0x6c0], R248 ;  /* 0x0006c0f801007387 */ /* 0x0003e80000100a00 */
[----:B------:R2:W-:Y:S04]  /*2f9c0*/  STL.64 [R1+0x6c8], R250 ;  /* 0x0006c8fa01007387 */ /* 0x0005e80000100a00 */
[----:B-1----:R-:W3:Y:S04]  /*2f9d0*/  LDL.LU R248, [R1+0x190] ;  /* 0x0001900001f87983 */ /* 0x002ee80000300800 */
[----:B------:R-:W3:Y:S04]  /*2f9e0*/  LDL.LU R249, [R1+0x194] ;  /* 0x0001940001f97983 */ /* 0x000ee80000300800 */
[----:B--2---:R-:W3:Y:S04]  /*2f9f0*/  LDL.LU R250, [R1+0x198] ;  /* 0x0001980001fa7983 */ /* 0x004ee80000300800 */
[----:B------:R-:W3:Y:S04]  /*2fa00*/  LDL.LU R251, [R1+0x19c] ;  /* 0x00019c0001fb7983 */ /* 0x000ee80000300800 */
[----:B------:R-:W2:Y:S04]  /*2fa10*/  LDL.LU R244, [R1+0x1f0] ;  /* 0x0001f00001f47983 */ /* 0x000ea80000300800 */
[----:B------:R-:W-:Y:S04]  /*2fa20*/  STL.64 [R1+0x680], R236 ;  /* 0x000680ec01007387 */ /* 0x000fe80000100a00 */
[----:B------:R-:W-:Y:S04]  /*2fa30*/  STL.64 [R1+0x688], R238 ;  /* 0x000688ee01007387 */ /* 0x000fe80000100a00 */
[----:B------:R-:W2:Y:S04]  /*2fa40*/  LDL.LU R245, [R1+0x1f4] ;  /* 0x0001f40001f57983 */ /* 0x000ea80000300800 */
[----:B------:R-:W2:Y:S04]  /*2fa50*/  LDL.LU R246, [R1+0x1f8] ;  /* 0x0001f80001f67983 */ /* 0x000ea80000300800 */
[----:B------:R-:W2:Y:S01]  /*2fa60*/  LDL.LU R247, [R1+0x1fc] ;  /* 0x0001fc0001f77983 */ /* 0x000ea20000300800 */
[C---:B------:R-:W-:Y:S03]  /*2fa70*/  HMMA.1688.F32.TF32 R72, R240.reuse, R66, R72 ;  /* 0x00000042f048723c */ /* 0x040fe60000081048 */
[----:B------:R-:W-:Y:S04]  /*2fa80*/  LDS R236, [R252+0x3100] ;  /* 0x00310000fcec7984 */ /* 0x000fe80000000800 */
[----:B------:R-:W-:Y:S01]  /*2fa90*/  LDS R238, [R252+0x3900] ;  /* 0x00390000fcee7984 */ /* 0x000fe20000000800 */
[C---:B------:R-:W-:Y:S03]  /*2faa0*/  HMMA.1688.F32.TF32 R68, R240.reuse, R62, R68 ;  /* 0x0000003ef044723c */ /* 0x040fe60000081044 */
[----:B------:R-:W-:Y:S04]  /*2fab0*/  LDS R237, [R3+0x3100] ;  /* 0x0031000003ed7984 */ /* 0x000fe80000000800 */
[----:B------:R-:W1:Y:S08]  /*2fac0*/  LDS R239, [R3+0x3900] ;  /* 0x0039000003ef7984 */ /* 0x000e700000000800 */
[----:B------:R-:W-:Y:S04]  /*2fad0*/  STL.64 [R1+0x6b0], R72 ;  /* 0x0006b04801007387 */ /* 0x000fe80000100a00 */
[----:B------:R4:W-:Y:S04]  /*2fae0*/  STL.64 [R1+0x6b8], R74 ;  /* 0x0006b84a01007387 */ /* 0x0009e80000100a00 */
[----:B----4-:R-:W4:Y:S04]  /*2faf0*/  LDL.LU.64 R74, [R1+0x2620] ;  /* 0x00262000014a7983 */ /* 0x010f280000300a00 */
[----:B------:R-:W4:Y:S04]  /*2fb00*/  LDL.LU.64 R72, [R1+0x2618] ;  /* 0x0026180001487983 */ /* 0x000f280000300a00 */
[----:B------:R-:W-:Y:S04]  /*2fb10*/  STL.64 [R1+0x6a0], R68 ;  /* 0x0006a04401007387 */ /* 0x000fe80000100a00 */
[----:B------:R1:W-:Y:S04]  /*2fb20*/  STL.64 [R1+0x6a8], R70 ;  /* 0x0006a84601007387 */ /* 0x0003e80000100a00 */
[----:B-1----:R-:W4:Y:S04]  /*2fb30*/  LDL.LU.64 R70, [R1+0x2610] ;  /* 0x0026100001467983 */ /* 0x002f280000300a00 */
[----:B------:R-:W4:Y:S01]  /*2fb40*/  LDL.LU.64 R68, [R1+0x2608] ;  /* 0x0026080001447983 */ /* 0x000f220000300a00 */
[C---:B---3--:R-:W-:Y:S08]  /*2fb50*/  HMMA.1688.F32.TF32 R248, R240.reuse, R54, R248 ;  /* 0x00000036f0f8723c */ /* 0x048ff000000810f8 */
[C---:B--2---:R-:W-:Y:S11]  /*2fb60*/  HMMA.1688.F32.TF32 R244, R240.reuse, R58, R244 ;  /* 0x0000003af0f4723c */ /* 0x044ff600000810f4 */
[----:B------:R-:W-:Y:S11]  /*2fb70*/  @!UPT UIADD3 URZ, URZ, URZ, URZ ;  /* 0x0000003f3f3ff290 */ /* 0x000ff6000fffe03f */
[----:B------:R-:W-:Y:S01]  /*2fb80*/  @!UPT UIADD3 URZ, URZ, URZ, URZ ;  /* 0x0000003f3f3ff290 */ /* 0x000fe2000fffe03f */
[----:B------:R-:W-:Y:S04]  /*2fb90*/  STL.64 [R1+0x690], R244 ;  /* 0x000690f401007387 */ /* 0x000fe80000100a00 */
[----:B------:R1:W-:Y:S02]  /*2fba0*/  STL.64 [R1+0x698], R246 ;  /* 0x000698f601007387 */ /* 0x0003e40000100a00 */
[C---:B-1----:R-:W-:Y:S08]  /*2fbb0*/  HMMA.1688.F32.TF32 R244, R240.reuse, R50, R76 ;  /* 0x00000032f0f4723c */ /* 0x042ff0000008104c */
[C---:B------:R-:W-:Y:S01]  /*2fbc0*/  HMMA.1688.F32.TF32 R76, R240.reuse, R46, R160 ;  /* 0x0000002ef04c723c */ /* 0x040fe200000810a0 */
[----:B------:R-:W-:Y:S04]  /*2fbd0*/  STL.64 [R1+0x670], R248 ;  /* 0x000670f801007387 */ /* 0x000fe80000100a00 */
[----:B------:R-:W-:Y:S03]  /*2fbe0*/  STL.64 [R1+0x678], R250 ;  /* 0x000678fa01007387 */ /* 0x000fe60000100a00 */
[C---:B------:R-:W-:Y:S07]  /*2fbf0*/  HMMA.1688.F32.TF32 R160, R240.reuse, R42, R80 ;  /* 0x0000002af0a0723c */ /* 0x040fee0000081050 */
[----:B------:R-:W-:Y:S01]  /*2fc00*/  STL.64 [R1+0x660], R244 ;  /* 0x000660f401007387 */ /* 0x000fe20000100a00 */
[C---:B------:R-:W-:Y:S03]  /*2fc10*/  HMMA.1688.F32.TF32 R80, R240.reuse, R38, R84 ;  /* 0x00000026f050723c */ /* 0x040fe60000081054 */
[----:B------:R-:W-:Y:S04]  /*2fc20*/  STL.64 [R1+0x668], R246 ;  /* 0x000668f601007387 */ /* 0x000fe80000100a00 */
[----:B------:R-:W-:Y:S04]  /*2fc30*/  STL.64 [R1+0x650], R76 ;  /* 0x0006504c01007387 */ /* 0x000fe80000100a00 */
[----:B------:R1:W-:Y:S02]  /*2fc40*/  STL.64 [R1+0x658], R78 ;  /* 0x0006584e01007387 */ /* 0x0003e40000100a00 */
[C---:B-1----:R-:W-:Y:S02]  /*2fc50*/  HMMA.1688.F32.TF32 R76, R240.reuse, R34, R88 ;  /* 0x00000022f04c723c */ /* 0x042fe40000081058 */
[----:B------:R-:W-:Y:S04]  /*2fc60*/  STL.64 [R1+0x640], R160 ;  /* 0x000640a001007387 */ /* 0x000fe80000100a00 */
[----:B------:R-:W-:Y:S04]  /*2fc70*/  STL.64 [R1+0x648], R162 ;  /* 0x000648a201007387 */ /* 0x000fe80000100a00 */
[----:B------:R-:W2:Y:S04]  /*2fc80*/  LDL.LU R88, [R1+0x1e0] ;  /* 0x0001e00001587983 */ /* 0x000ea80000300800 */
[----:B------:R-:W-:Y:S04]  /*2fc90*/  STL.64 [R1+0x630], R80 ;  /* 0x0006305001007387 */ /* 0x000fe80000100a00 */
[----:B------:R-:W-:Y:S05]  /*2fca0*/  STL.64 [R1+0x638], R82 ;  /* 0x0006385201007387 */ /* 0x000fea0000100a00 */
[----:B------:R-:W-:Y:S04]  /*2fcb0*/  STL.64 [R1+0x620], R76 ;  /* 0x0006204c01007387 */ /* 0x000fe80000100a00 */
[----:B------:R1:W-:Y:S04]  /*2fcc0*/  STL.64 [R1+0x628], R78 ;  /* 0x0006284e01007387 */ /* 0x0003e80000100a00 */
[----:B------:R-:W2:Y:S04]  /*2fcd0*/  LDL.LU R89, [R1+0x1e4] ;  /* 0x0001e40001597983 */ /* 0x000ea80000300800 */
[----:B------:R-:W2:Y:S01]  /*2fce0*/  LDL.LU R90, [R1+0x1e8] ;  /* 0x0001e800015a7983 */ /* 0x000ea20000300800 */
[C---:B-1----:R-:W-:Y:S03]  /*2fcf0*/  HMMA.1688.F32.TF32 R76, R240.reuse, R30, R92 ;  /* 0x0000001ef04c723c */ /* 0x042fe6000008105c */
[----:B------:R-:W2:Y:S04]  /*2fd00*/  LDL.LU R91, [R1+0x1ec] ;  /* 0x0001ec00015b7983 */ /* 0x000ea80000300800 */
[----:B------:R-:W3:Y:S04]  /*2fd10*/  LDL.LU R84, [R1+0x180] ;  /* 0x0001800001547983 */ /* 0x000ee80000300800 */
[----:B------:R-:W3:Y:S04]  /*2fd20*/  LDL.LU R85, [R1+0x184] ;  /* 0x0001840001557983 */ /* 0x000ee80000300800 */
[----:B------:R-:W3:Y:S04]  /*2fd30*/  LDL.LU R86, [R1+0x188] ;  /* 0x0001880001567983 */ /* 0x000ee80000300800 */
[----:B------:R-:W3:Y:S04]  /*2fd40*/  LDL.LU R87, [R1+0x18c] ;  /* 0x00018c0001577983 */ /* 0x000ee80000300800 */
[----:B------:R-:W4:Y:S04]  /*2fd50*/  LDL.LU R92, [R1+0x260] ;  /* 0x00026000015c7983 */ /* 0x000f280000300800 */
[----:B------:R-:W-:Y:S04]  /*2fd60*/  STL.64 [R1+0x610], R76 ;  /* 0x0006104c01007387 */ /* 0x000fe80000100a00 */
[----:B------:R1:W-:Y:S04]  /*2fd70*/  STL.64 [R1+0x618], R78 ;  /* 0x0006184e01007387 */ /* 0x0003e80000100a00 */
[----:B------:R-:W4:Y:S04]  /*2fd80*/  LDL.LU R93, [R1+0x264] ;  /* 0x00026400015d7983 */ /* 0x000f280000300800 */
[----:B------:R-:W4:Y:S01]  /*2fd90*/  LDL.LU R94, [R1+0x268] ;  /* 0x00026800015e7983 */ /* 0x000f220000300800 */
[C---:B-1----:R-:W-:Y:S03]  /*2fda0*/  HMMA.1688.F32.TF32 R76, R240.reuse, R26, R96 ;  /* 0x0000001af04c723c */ /* 0x042fe60000081060 */
[----:B------:R-:W4:Y:S04]  /*2fdb0*/  LDL.LU R95, [R1+0x26c] ;  /* 0x00026c00015f7983 */ /* 0x000f280000300800 */
[----:B------:R-:W4:Y:S11]  /*2fdc0*/  LDL.LU R96, [R1+0x2b0] ;  /* 0x0002b00001607983 */ /* 0x000f360000300800 */
[----:B------:R-:W-:Y:S05]  /*2fdd0*/  @!UPT UIADD3 URZ, URZ, URZ, URZ ;  /* 0x0000003f3f3ff290 */ /* 0x000fea000fffe03f */
[----:B------:R-:W-:Y:S04]  /*2fde0*/  STL.64 [R1+0x600], R76 ;  /* 0x0006004c01007387 */ /* 0x000fe80000100a00 */
[----:B------:R1:W-:Y:S04]  /*2fdf0*/  STL.64 [R1+0x608], R78 ;  /* 0x0006084e01007387 */ /* 0x0003e80000100a00 */
[----:B------:R-:W4:Y:S04]  /*2fe00*/  LDL.LU R97, [R1+0x2b4] ;  /* 0x0002b40001617983 */ /* 0x000f280000300800 */
[----:B------:R-:W4:Y:S04]  /*2fe10*/  LDL.LU R98, [R1+0x2b8] ;  /* 0x0002b80001627983 */ /* 0x000f280000300800 */
[----:B------:R-:W4:Y:S01]  /*2fe20*/  LDL.LU R99, [R1+0x2bc] ;  /* 0x0002bc0001637983 */ /* 0x000f220000300800 */
[C---:B------:R-:W-:Y:S03]  /*2fe30*/  HMMA.1688.F32.TF32 R80, R240.reuse, R22, R100 ;  /* 0x00000016f050723c */ /* 0x040fe60000081064 */
[----:B------:R-:W4:Y:S05]  /*2fe40*/  LDL.LU R244, [R1+0x1d0] ;  /* 0x0001d00001f47983 */ /* 0x000f2a0000300800 */
[C---:B-1----:R-:W-:Y:S11]  /*2fe50*/  HMMA.1688.F32.TF32 R76, R240.reuse, R18, R104 ;  /* 0x00000012f04c723c */ /* 0x042ff60000081068 */
[----:B------:R-:W-:Y:S04]  /*2fe60*/  @!UPT UIADD3 URZ, URZ, URZ, URZ ;  /* 0x0000003f3f3ff290 */ /* 0x000fe8000fffe03f */
[----:B------:R1:W-:Y:S04]  /*2fe70*/  STL.64 [R1+0x5f0], R80 ;  /* 0x0005f05001007387 */ /* 0x0003e80000100a00 */
[----:B------:R1:W-:Y:S04]  /*2fe80*/  STL.64 [R1+0x5f8], R82 ;  /* 0x0005f85201007387 */ /* 0x0003e80000100a00 */
        /* <DEDUP_REMOVED lines=9> */
[----:B-1----:R-:W4:Y:S04]  /*2ff20*/  LDL.LU R80, [R1+0x2a0] ;  /* 0x0002a00001507983 */ /* 0x002f280000300800 */
[----:B------:R-:W4:Y:S04]  /*2ff30*/  LDL.LU R81, [R1+0x2a4] ;  /* 0x0002a40001517983 */ /* 0x000f280000300800 */
[----:B------:R-:W4:Y:S04]  /*2ff40*/  LDL.LU R82, [R1+0x2a8] ;  /* 0x0002a80001527983 */ /* 0x000f280000300800 */
[----:B------:R-:W4:Y:S04]  /*2ff50*/  LDL.LU R83, [R1+0x2ac] ;  /* 0x0002ac0001537983 */ /* 0x000f280000300800 */
[----:B------:R-:W4:Y:S04]  /*2ff60*/  LDL.LU R248, [R1+0x170] ;  /* 0x0001700001f87983 */ /* 0x000f280000300800 */
[----:B------:R-:W4:Y:S04]  /*2ff70*/  LDL.LU R249, [R1+0x174] ;  /* 0x0001740001f97983 */ /* 0x000f280000300800 */
[----:B------:R-:W4:Y:S01]  /*2ff80*/  LDL.LU R250, [R1+0x178] ;  /* 0x0001780001fa7983 */ /* 0x000f220000300800 */
[C---:B------:R-:W-:Y:S08]  /*2ff90*/  HMMA.1688.F32.TF32 R76, R240.reuse, R14, R108 ;  /* 0x0000000ef04c723c */ /* 0x040ff0000008106c */
[C---:B------:R-:W-:Y:S08]  /*2ffa0*/  HMMA.1688.F32.TF32 R104, R240.reuse, R10, R112 ;  /* 0x0000000af068723c */ /* 0x040ff00000081070 */
[----:B------:R-:W-:Y:S01]  /*2ffb0*/  HMMA.1688.F32.TF32 R100, R240, R6, R116 ;  /* 0x00000006f064723c */ /* 0x000fe20000081074 */
[----:B------:R-:W-:-:S02]  /*2ffc0*/  IMAD.MOV.U32 R251, RZ, RZ, R0 ;  /* 0x000000fffffb7224 */ /* 0x000fc400078e0000 */
[----:B------:R-:W4:Y:S04]  /*2ffd0*/  LDL.LU R0, [R1+0x2600] ;  /* 0x0026000001007983 */ /* 0x000f280000300800 */
[----:B------:R-:W-:Y:S04]  /*2ffe0*/  STL.64 [R1+0x5d0], R76 ;  /* 0x0005d04c01007387 */ /* 0x000fe80000100a00 */
[----:B------:R-:W-:Y:S04]  /*2fff0*/  STL.64 [R1+0x5d8], R78 ;  /* 0x0005d84e01007387 */ /* 0x000fe80000100a00 */
[----:B------:R-:W-:Y:S04]  /*30000*/  STL.64 [R1+0x5c0], R104 ;  /* 0x0005c06801007387 */ /* 0x000fe80000100a00 */
[----:B------:R-:W-:Y:S04]  /*30010*/  STL.64 [R1+0x5c8], R106 ;  /* 0x0005c86a01007387 */ /* 0x000fe80000100a00 */
[----:B------:R-:W-:Y:S04]  /*30020*/  STL.64 [R1+0x5a0], R100 ;  /* 0x0005a06401007387 */ /* 0x000fe80000100a00 */
[----:B------:R-:W-:Y:S04]  /*30030*/  LDS R76, [R252+0x3180] ;  /* 0x00318000fc4c7984 */ /* 0x000fe80000000800 */
[----:B------:R1:W-:Y:S04]  /*30040*/  LDS R78, [R252+0x3980] ;  /* 0x00398000fc4e7984 */ /* 0x0003e80000000800 */
[----:B------:R-:W-:Y:S04]  /*30050*/  STL.64 [R1+0x5a8], R102 ;  /* 0x0005a86601007387 */ /* 0x000fe80000100a00 */
[----:B-1----:R-:W4:Y:S04]  /*30060*/  LDL.LU R252, [R1+0x25fc] ;  /* 0x0025fc0001fc7983 */ /* 0x002f280000300800 */
[----:B------:R-:W-:Y:S04]  /*30070*/  LDS R77, [R3+0x3180] ;  /* 0x00318000034d7984 */ /* 0x000fe80000000800 */
[----:B------:R-:W1:Y:S01]  /*30080*/  LDS R79, [R3+0x3980] ;  /* 0x00398000034f7984 */ /* 0x000e620000000800 */
[C---:B--2---:R-:W-:Y:S08]  /*30090*/  HMMA.1688.F32.TF32 R88, R236.reuse, R58, R88 ;  /* 0x0000003aec58723c */ /* 0x044ff00000081058 */
[C---:B---3--:R-:W-:Y:S08]  /*300a0*/  HMMA.1688.F32.TF32 R84, R236.reuse, R54, R84 ;  /* 0x00000036ec54723c */ /* 0x048ff00000081054 */
[C---:B----4-:R-:W-:Y:S08]  /*300b0*/  HMMA.1688.F32.TF32 R92, R236.reuse, R62, R92 ;  /* 0x0000003eec5c723c */ /* 0x050ff0000008105c */
[C---:B------:R-:W-:Y:S11]  /*300c0*/  HMMA.1688.F32.TF32 R96, R236.reuse, R66, R96 ;  /* 0x00000042ec60723c */ /* 0x040ff60000081060 */
[----:B------:R-:W-:Y:S11]  /*300d0*/  @!UPT UIADD3 URZ, URZ, URZ, URZ ;  /* 0x0000003f3f3ff290 */ /* 0x000ff6000fffe03f */
[----:B------:R-:W-:Y:S01]  /*300e0*/  @!UPT UIADD3 URZ, URZ, URZ, URZ ;  /* 0x0000003f3f3ff290 */ /* 0x000fe2000fffe03f */
[----:B------:R-:W-:Y:S04]  /*300f0*/  STL.64 [R1+0x590], R96 ;  /* 0x0005906001007387 */ /* 0x000fe80000100a00 */
[----:B------:R-:W-:Y:S04]  /*30100*/  STL.64 [R1+0x598], R98 ;  /* 0x0005986201007387 */ /* 0x000fe80000100a00 */
[----:B------:R-:W-:Y:S04]  /*30110*/  STL.64 [R1+0x4d0], R92 ;  /* 0x0004d05c01007387 */ /* 0x000fe80000100a00 */
[----:B------:R2:W-:Y:S04]  /*30120*/  STL.64 [R1+0x4d8], R94 ;  /* 0x0004d85e01007387 */ /* 0x0005e80000100a00 */
[----:B------:R-:W-:Y:S04]  /*30130*/  STL.64 [R1+0x4b0], R88 ;  /* 0x0004b05801007387 */ /* 0x000fe80000100a00 */
[----:B------:R3:W-:Y:S01]  /*30140*/  STL.64 [R1+0x4b8], R90 ;  /* 0x0004b85a01007387 */ /* 0x0007e20000100a00 */
[C---:B--2---:R-:W-:Y:S03]  /*30150*/  HMMA.1688.F32.TF32 R92, R236.reuse, R50, R136 ;  /* 0x00000032ec5c723c */ /* 0x044fe60000081088 */
[----:B------:R-:W-:Y:S04]  /*30160*/  STL.64 [R1+0x4a0], R84 ;  /* 0x0004a05401007387 */ /* 0x000fe80000100a00 */
[----:B------:R2:W-:Y:S01]  /*30170*/  STL.64 [R1+0x4a8], R86 ;  /* 0x0004a85601007387 */ /* 0x0005e20000100a00 */
[C---:B---3--:R-:W-:Y:S08]  /*30180*/  HMMA.1688.F32.TF32 R88, R236.reuse, R46, R140 ;  /* 0x0000002eec58723c */ /* 0x048ff0000008108c */
[C---:B--2---:R-:W-:Y:S07]  /*30190*/  HMMA.1688.F32.TF32 R84, R236.reuse, R42, R144 ;  /* 0x0000002aec54723c */ /* 0x044fee0000081090 */
        /* <DEDUP_REMOVED lines=16> */
[C---:B---3--:R-:W-:Y:S03]  /*302a0*/  HMMA.1688.F32.TF32 R88, R236.reuse, R22, R168 ;  /* 0x00000016ec58723c */ /* 0x048fe600000810a8 */
[----:B------:R-:W-:Y:S04]  /*302b0*/  LDS R241, [R0+0x3000] ;  /* 0x0030000000f17984 */ /* 0x000fe80000000800 */
[----:B------:R-:W-:Y:S01]  /*302c0*/  LDS R243, [R0+0x3800] ;  /* 0x0038000000f37984 */ /* 0x000fe20000000800 */
[C---:B--2---:R-:W-:Y:S03]  /*302d0*/  HMMA.1688.F32.TF32 R84, R236.reuse, R18, R172 ;  /* 0x00000012ec54723c */ /* 0x044fe600000810ac */
[----:B------:R-:W-:Y:S04]  /*302e0*/  LDS R149, [R0+0x3100] ;  /* 0x0031000000957984 */ /* 0x000fe80000000800 */
[----:B------:R-:W-:Y:S04]  /*302f0*/  LDS R151, [R0+0x3900] ;  /* 0x0039000000977984 */ /* 0x000fe80000000800 */
        /* <DEDUP_REMOVED lines=9> */
[----:B------:R-:W3:Y:S01]  /*30390*/  LDS R242, [R252+0x3800] ;  /* 0x00380000fcf27984 */ /* 0x000ee20000000800 */
[----:B--2---:R-:W-:Y:S03]  /*303a0*/  HMMA.1688.F32.TF32 R84, R236, R6, R184 ;  /* 0x00000006ec54723c */ /* 0x004fe600000810b8 */
[----:B------:R-:W-:Y:S04]  /*303b0*/  LDS R148, [R252+0x3100] ;  /* 0x00310000fc947984 */ /* 0x000fe80000000800 */
[----:B------:R-:W-:Y:S04]  /*303c0*/  LDS R150, [R252+0x3900] ;  /* 0x00390000fc967984 */ /* 0x000fe80000000800 */
[----:B------:R-:W-:Y:S04]  /*303d0*/  STL.64 [R1+0x360], R92 ;  /* 0x0003605c01007387 */ /* 0x000fe80000100a00 */
[----:B------:R-:W-:Y:S04]  /*303e0*/  STL.64 [R1+0x368], R94 ;  /* 0x0003685e01007387 */ /* 0x000fe80000100a00 */
[----:B------:R-:W-:Y:S04]  /*303f0*/  STL.64 [R1+0x350], R88 ;  /* 0x0003505801007387 */ /* 0x000fe80000100a00 */
[----:B------:R1:W-:Y:S04]  /*30400*/  STL.64 [R1+0x358], R90 ;  /* 0x0003585a01007387 */ /* 0x0003e80000100a00 */
[----:B------:R-:W-:Y:S04]  /*30410*/  STL.64 [R1+0x330], R84 ;  /* 0x0003305401007387 */ /* 0x000fe80000100a00 */
[----:B------:R2:W-:Y:S01]  /*30420*/  STL.64 [R1+0x338], R86 ;  /* 0x0003385601007387 */ /* 0x0005e20000100a00 */
[C---:B-1----:R-:W-:Y:S03]  /*30430*/  HMMA.1688.F32.TF32 R88, R76.reuse, R66, R80 ;  /* 0x000000424c58723c */ /* 0x042fe60000081050 */
[----:B------:R-:W-:Y:S04]  /*30440*/  LDS R92, [R252+0x3080] ;  /* 0x00308000fc5c7984 */ /* 0x000fe80000000800 */
[----:B------:R-:W-:Y:S01]  /*30450*/  LDS R94, [R252+0x3880] ;  /* 0x00388000fc5e7984 */ /* 0x000fe20000000800 */
[C---:B--2---:R-:W-:Y:S03]  /*30460*/  HMMA.1688.F32.TF32 R84, R76.reuse, R62, R160 ;  /* 0x0000003e4c54723c */ /* 0x044fe600000810a0 */
[----:B------:R-:W-:Y:S04]  /*30470*/  LDS R93, [R0+0x3080] ;  /* 0x00308000005d7984 */ /* 0x000fe80000000800 */
[----:B------:R-:W1:Y:S01]  /*30480*/  LDS R95, [R0+0x3880] ;  /* 0x00388000005f7984 */ /* 0x000e620000000800 */
[C---:B------:R-:W-:Y:S01]  /*30490*/  HMMA.1688.F32.TF32 R80, R76.reuse, R58, R244 ;  /* 0x0000003a4c50723c */ /* 0x040fe200000810f4 */
[----:B------:R-:W-:Y:S01]  /*304a0*/  MOV R172, R60 ;  /* 0x0000003c00ac7202 */ /* 0x000fe20000000f00 */
[----:B------:R-:W-:Y:S01]  /*304b0*/  IMAD.MOV.U32 R173, RZ, RZ, R61 ;  /* 0x000000ffffad7224 */ /* 0x000fe200078e003d */
[----:B------:R-:W-:Y:S01]  /*304c0*/  MOV R175, R65 ;  /* 0x0000004100af7202 */ /* 0x000fe20000000f00 */
[----:B------:R-:W-:Y:S01]  /*304d0*/  IMAD.MOV.U32 R174, RZ, RZ, R64 ;  /* 0x000000ffffae7224 */ /* 0x000fe200078e0040 */
        /* <DEDUP_REMOVED lines=8> */
[C---:B----4-:R-:W-:Y:S03]  /*30560*/  HMMA.1688.F32.TF32 R84, R76.reuse, R50, R188 ;  /* 0x000000324c54723c */ /* 0x050fe600000810bc */
[----:B------:R-:W-:Y:S05]  /*30570*/  LDS R239, [R3+0x4880] ;  /* 0x0048800003ef7984 */ /* 0x000fea0000000800 */
        /* <DEDUP_REMOVED lines=8> */
[C---:B----4-:R-:W-:Y:S08]  /*30600*/  HMMA.1688.F32.TF32 R84, R76.reuse, R38, R200 ;  /* 0x000000264c54723c */ /* 0x050ff000000810c8 */
        /* <DEDUP_REMOVED lines=18> */
[C---:B--2---:R-:W-:Y:S01]  /*30730*/  HMMA.1688.F32.TF32 R80, R76.reuse, R10, R228 ;  /* 0x0000000a4c50723c */ /* 0x044fe200000810e4 */
[----:B------:R-:W-:Y:S04]  /*30740*/  LDS R228, [R252+0x3180] ;  /* 0x00318000fce47984 */ /* 0x000fe80000000800 */
[----:B------:R-:W-:Y:S03]  /*30750*/  LDS R230, [R252+0x3980] ;  /* 0x00398000fce67984 */ /* 0x000fe60000000800 */
[----:B------:R-:W-:Y:S01]  /*30760*/  HMMA.1688.F32.TF32 R76, R76, R6, R232 ;  /* 0x000000064c4c723c */ /* 0x000fe200000810e8 */
[----:B------:R2:W-:Y:S04]  /*30770*/  STL.64 [R1+0x250], R88 ;  /* 0x0002505801007387 */ /* 0x0005e80000100a00 */
[----:B------:R4:W-:Y:S04]  /*30780*/  STL.64 [R1+0x258], R90 ;  /* 0x0002585a01007387 */ /* 0x0009e80000100a00 */
[----:B------:R1:W-:Y:S04]  /*30790*/  STL.64 [R1+0x200], R84 ;  /* 0x0002005401007387 */ /* 0x0003e80000100a00 */
[----:B------:R1:W-:Y:S04]  /*307a0*/  STL.64 [R1+0x208], R86 ;  /* 0x0002085601007387 */ /* 0x0003e80000100a00 */
[----:B------:R-:W3:Y:S04]  /*307b0*/  LDL.LU R248, [R1+0x40] ;  /* 0x0000400001f87983 */ /* 0x000ee80000300800 */
[----:B------:R1:W-:Y:S04]  /*307c0*/  STL.64 [R1+0x1f0], R80 ;  /* 0x0001f05001007387 */ /* 0x0003e80000100a00 */
[----:B------:R1:W-:Y:S04]  /*307d0*/  STL.64 [R1+0x1f8], R82 ;  /* 0x0001f85201007387 */ /* 0x0003e80000100a00 */
[----:B------:R-:W-:Y:S04]  /*307e0*/  STL.64 [R1+0x180], R76 ;  /* 0x0001804c01007387 */ /* 0x000fe80000100a00 */
[----:B------:R1:W-:Y:S04]  /*307f0*/  STL.64 [R1+0x188], R78 ;  /* 0x0001884e01007387 */ /* 0x0003e80000100a00 */
[----:B------:R-:W3:Y:S04]  /*30800*/  LDL.LU R249, [R1+0x44] ;  /* 0x0000440001f97983 */ /* 0x000ee80000300800 */
[----:B------:R-:W3:Y:S04]  /*30810*/  LDL.LU R250, [R1+0x48] ;  /* 0x0000480001fa7983 */ /* 0x000ee80000300800 */
[----:B------:R-:W3:Y:S04]  /*30820*/  LDL.LU R251, [R1+0x4c] ;  /* 0x00004c0001fb7983 */ /* 0x000ee80000300800 */
[----:B--2---:R-:W2:Y:S04]  /*30830*/  LDL.LU R88, [R1+0x50] ;  /* 0x0000500001587983 */ /* 0x004ea80000300800 */
[----:B------:R-:W2:Y:S04]  /*30840*/  LDL.LU R89, [R1+0x54] ;  /* 0x0000540001597983 */ /* 0x000ea80000300800 */
[----:B----4-:R-:W2:Y:S04]  /*30850*/  LDL.LU R90, [R1+0x58] ;  /* 0x00005800015a7983 */ /* 0x010ea80000300800 */
        /* <DEDUP_REMOVED lines=15> */
[----:B------:R-:W2:Y:S04]  /*30950*/  LDL.LU R86, [R1+0x798] ;  /* 0x0007980001567983 */ /* 0x000ea80000300800 */
[----:B------:R-:W2:Y:S04]  /*30960*/  LDL.LU R87, [R1+0x79c] ;  /* 0x00079c0001577983 */ /* 0x000ea80000300800 */
        /* <DEDUP_REMOVED lines=32> */
[C---:B---3--:R-:W-:Y:S03]  /*30b70*/  HMMA.1688.F32.TF32 R68, R240.reuse, R10, R68 ;  /* 0x0000000af044723c */ /* 0x048fe60000081044 */
[----:B------:R-:W-:Y:S04]  /*30b80*/  LDS R229, [R0+0x3180] ;  /* 0x0031800000e57984 */ /* 0x000fe80000000800 */
[----:B------:R-:W1:Y:S04]  /*30b90*/  LDS R231, [R0+0x3980] ;  /* 0x0039800000e77984 */ /* 0x000e680000000800 */
[----:B------:R-:W-:Y:S04]  /*30ba0*/  LDS R233, [R3+0x4000] ;  /* 0x0040000003e97984 */ /* 0x000fe80000000800 */
[----:B------:R-:W-:Y:S01]  /*30bb0*/  LDS R235, [R3+0x4800] ;  /* 0x0048000003eb7984 */ /* 0x000fe20000000800 */
[C---:B--2---:R-:W-:Y:S08]  /*30bc0*/  HMMA.1688.F32.TF32 R76, R240.reuse, R62, R84 ;  /* 0x0000003ef04c723c */ /* 0x044ff00000081054 */
[C---:B----4-:R-:W-:Y:S08]  /*30bd0*/  HMMA.1688.F32.TF32 R140, R240.reuse, R66, R140 ;  /* 0x00000042f08c723c */ /* 0x050ff0000008108c */
[C---:B------:R-:W-:Y:S11]  /*30be0*/  HMMA.1688.F32.TF32 R84, R240.reuse, R58, R80 ;  /* 0x0000003af054723c */ /* 0x040ff60000081050 */
[----:B------:R-:W-:Y:S04]  /*30bf0*/  @!UPT UIADD3 URZ, URZ, URZ, URZ ;  /* 0x0000003f3f3ff290 */ /* 0x000fe8000fffe03f */
[----:B------:R-:W-:Y:S01]  /*30c00*/  STL.64 [R1+0x1e0], R140 ;  /* 0x0001e08c01007387 */ /* 0x000fe20000100a00 */
[C---:B------:R-:W-:Y:S03]  /*30c10*/  HMMA.1688.F32.TF32 R80, R240.reuse, R54, R160 ;  /* 0x00000036f050723c */ /* 0x040fe600000810a0 */
[----:B------:R-:W-:Y:S04]  /*30c20*/  STL.64 [R1+0x1e8], R142 ;  /* 0x0001e88e01007387 */ /* 0x000fe80000100a00 */
[----:B------:R-:W-:Y:S04]  /*30c30*/  STL.64 [R1+0x1d0], R76 ;  /* 0x0001d04c01007387 */ /* 0x000fe80000100a00 */
[----:B------:R2:W-:Y:S02]  /*30c40*/  STL.64 [R1+0x1d8], R78 ;  /* 0x0001d84e01007387 */ /* 0x0005e40000100a00 */
[C---:B--2---:R-:W-:Y:S02]  /*30c50*/  HMMA.1688.F32.TF32 R76, R240.reuse, R50, R244 ;  /* 0x00000032f04c723c */ /* 0x044fe400000810f4 */
[----:B------:R2:W-:Y:S04]  /*30c60*/  STL.64 [R1+0x1a0], R84 ;  /* 0x0001a05401007387 */ /* 0x0005e80000100a00 */
[----:B------:R3:W-:Y:S04]  /*30c70*/  STL.64 [R1+0x1a8], R86 ;  /* 0x0001a85601007387 */ /* 0x0007e80000100a00 */
[----:B--2---:R-:W2:Y:S04]  /*30c80*/  LDL.LU R84, [R1+0x8b0] ;  /* 0x0008b00001547983 */ /* 0x004ea80000300800 */
[----:B------:R4:W-:Y:S04]  /*30c90*/  STL.64 [R1+0x190], R80 ;  /* 0x0001905001007387 */ /* 0x0009e80000100a00 */
[----:B------:R1:W-:Y:S05]  /*30ca0*/  STL.64 [R1+0x198], R82 ;  /* 0x0001985201007387 */ /* 0x0003ea0000100a00 */
[----:B------:R-:W-:Y:S04]  /*30cb0*/  STL.64 [R1+0x170], R76 ;  /* 0x0001704c01007387 */ /* 0x000fe80000100a00 */
[----:B------:R1:W-:Y:S04]  /*30cc0*/  STL.64 [R1+0x178], R78 ;  /* 0x0001784e01007387 */ /* 0x0003e80000100a00 */
[----:B------:R-:W2:Y:S04]  /*30cd0*/  LDL.LU R85, [R1+0x8b4] ;  /* 0x0008b40001557983 */ /* 0x000ea80000300800 */
[----:B---3--:R-:W2:Y:S04]  /*30ce0*/  LDL.LU R86, [R1+0x8b8] ;  /* 0x0008b80001567983 */ /* 0x008ea80000300800 */
[----:B------:R-:W2:Y:S04]  /*30cf0*/  LDL.LU R87, [R1+0x8bc] ;  /* 0x0008bc0001577983 */ /* 0x000ea80000300800 */
[----:B------:R-:W3:Y:S04]  /*30d00*/  LDL.LU R160, [R1+0x7c0] ;  /* 0x0007c00001a07983 */ /* 0x000ee80000300800 */
[----:B------:R-:W3:Y:S04]  /*30d10*/  LDL.LU R161, [R1+0x7c4] ;  /* 0x0007c40001a17983 */ /* 0x000ee80000300800 */
[----:B------:R-:W3:Y:S04]  /*30d20*/  LDL.LU R162, [R1+0x7c8] ;  /* 0x0007c80001a27983 */ /* 0x000ee80000300800 */
[----:B------:R-:W3:Y:S04]  /*30d30*/  LDL.LU R163, [R1+0x7cc] ;  /* 0x0007cc0001a37983 */ /* 0x000ee80000300800 */
[----:B----4-:R-:W3:Y:S04]  /*30d40*/  LDL.LU R80, [R1+0x890] ;  /* 0x0008900001507983 */ /* 0x010ee80000300800 */
[----:B------:R-:W3:Y:S04]  /*30d50*/  LDL.LU R81, [R1+0x894] ;  /* 0x0008940001517983 */ /* 0x000ee80000300800 */
[----:B-1----:R-:W3:Y:S04]  /*30d60*/  LDL.LU R82, [R1+0x898] ;  /* 0x0008980001527983 */ /* 0x002ee80000300800 */
[----:B------:R-:W3:Y:S04]  /*30d70*/  LDL.LU R83, [R1+0x89c] ;  /* 0x00089c0001537983 */ /* 0x000ee80000300800 */
[----:B------:R-:W3:Y:S04]  /*30d80*/  LDL.LU R244, [R1+0x7a0] ;  /* 0x0007a00001f47983 */ /* 0x000ee80000300800 */
[----:B------:R-:W3:Y:S04]  /*30d90*/  LDL.LU R245, [R1+0x7a4] ;  /* 0x0007a40001f57983 */ /* 0x000ee80000300800 */
[----:B------:R-:W3:Y:S04]  /*30da0*/  LDL.LU R246, [R1+0x7a8] ;  /* 0x0007a80001f67983 */ /* 0x000ee80000300800 */
[----:B------:R-:W3:Y:S01]  /*30db0*/  LDL.LU R247, [R1+0x7ac] ;  /* 0x0007ac0001f77983 */ /* 0x000ee20000300800 */
[C---:B------:R-:W-:Y:S08]  /*30dc0*/  HMMA.1688.F32.TF32 R136, R240.reuse, R46, R136 ;  /* 0x0000002ef088723c */ /* 0x040ff00000081088 */
[C---:B------:R-:W-:Y:S08]  /*30dd0*/  HMMA.1688.F32.TF32 R116, R240.reuse, R42, R116 ;  /* 0x0000002af074723c */ /* 0x040ff00000081074 */
[C---:B------:R-:W-:Y:S07]  /*30de0*/  HMMA.1688.F32.TF32 R76, R240.reuse, R38, R112 ;  /* 0x00000026f04c723c */ /* 0x040fee0000081070 */
[----:B------:R-:W-:Y:S01]  /*30df0*/  STL.64 [R1+0x160], R136 ;  /* 0x0001608801007387 */ /* 0x000fe20000100a00 */
[C---:B------:R-:W-:Y:S03]  /*30e00*/  HMMA.1688.F32.TF32 R108, R240.reuse, R34, R108 ;  /* 0x00000022f06c723c */ /* 0x040fe6000008106c */
[----:B------:R-:W-:Y:S04]  /*30e10*/  STL.64 [R1+0x168], R138 ;  /* 0x0001688a01007387 */ /* 0x000fe80000100a00 */
[----:B------:R-:W-:Y:S01]  /*30e20*/  STL.64 [R1+0x120], R116 ;  /* 0x0001207401007387 */ /* 0x000fe20000100a00 */
[C---:B------:R-:W-:Y:S03]  /*30e30*/  HMMA.1688.F32.TF32 R104, R240.reuse, R30, R104 ;  /* 0x0000001ef068723c */ /* 0x040fe60000081068 */
[----:B------:R-:W-:Y:S04]  /*30e40*/  STL.64 [R1+0x128], R118 ;  /* 0x0001287601007387 */ /* 0x000fe80000100a00 */
[----:B------:R-:W-:Y:S04]  /*30e50*/  STL.64 [R1+0x100], R76 ;  /* 0x0001004c01007387 */ /* 0x000fe80000100a00 */
[----:B------:R1:W-:Y:S02]  /*30e60*/  STL.64 [R1+0x108], R78 ;  /* 0x0001084e01007387 */ /* 0x0003e40000100a00 */
[C---:B-1----:R-:W-:Y:S02]  /*30e70*/  HMMA.1688.F32.TF32 R76, R240.reuse, R26, R100 ;  /* 0x0000001af04c723c */ /* 0x042fe40000081064 */
[----:B------:R-:W-:Y:S04]  /*30e80*/  STL.64 [R1+0xf0], R108 ;  /* 0x0000f06c01007387 */ /* 0x000fe80000100a00 */
[----:B------:R-:W-:Y:S02]  /*30e90*/  STL.64 [R1+0xf8], R110 ;  /* 0x0000f86e01007387 */ /* 0x000fe40000100a00 */
[C---:B------:R-:W-:Y:S02]  /*30ea0*/  HMMA.1688.F32.TF32 R96, R240.reuse, R22, R96 ;  /* 0x00000016f060723c */ /* 0x040fe40000081060 */
[----:B------:R-:W-:Y:S04]  /*30eb0*/  STL.64 [R1+0xd0], R104 ;  /* 0x0000d06801007387 */ /* 0x000fe80000100a00 */
[----:B------:R-:W-:Y:S02]  /*30ec0*/  STL.64 [R1+0xd8], R106 ;  /* 0x0000d86a01007387 */ /* 0x000fe40000100a00 */
[C---:B------:R-:W-:Y:S07]  /*30ed0*/  HMMA.1688.F32.TF32 R88, R240.reuse, R18, R88 ;  /* 0x00000012f058723c */ /* 0x040fee0000081058 */
[----:B------:R-:W-:Y:S04]  /*30ee0*/  STL.64 [R1+0xc0], R76 ;  /* 0x0000c04c01007387 */ /* 0x000fe80000100a00 */
[----:B------:R1:W-:Y:S02]  /*30ef0*/  STL.64 [R1+0xc8], R78 ;  /* 0x0000c84e01007387 */ /* 0x0003e40000100a00 */
[C---:B-1----:R-:W-:Y:S02]  /*30f00*/  HMMA.1688.F32.TF32 R76, R240.reuse, R14, R248 ;  /* 0x0000000ef04c723c */ /* 0x042fe400000810f8 */
[----:B------:R-:W-:Y:S04]  /*30f10*/  STL.64 [R1+0xb0], R96 ;  /* 0x0000b06001007387 */ /* 0x000fe80000100a00 */
[----:B------:R-:W-:Y:S04]  /*30f20*/  STL.64 [R1+0xb8], R98 ;  /* 0x0000b86201007387 */ /* 0x000fe80000100a00 */
[----:B------:R1:W-:Y:S04]  /*30f30*/  STL.64 [R1+0xa0], R88 ;  /* 0x0000a05801007387 */ /* 0x0003e80000100a00 */
[----:B------:R1:W-:Y:S01]  /*30f40*/  STL.64 [R1+0xa8], R90 ;  /* 0x0000a85a01007387 */ /* 0x0003e20000100a00 */
[----:B------:R-:W-:Y:S03]  /*30f50*/  HMMA.1688.F32.TF32 R240, R240, R6, R72 ;  /* 0x00000006f0f0723c */ /* 0x000fe60000081048 */
[----:B------:R-:W4:Y:S05]  /*30f60*/  LDL.LU R248, [R1+0xe0] ;  /* 0x0000e00001f87983 */ /* 0x000f2a0000300800 */
[----:B------:R-:W-:Y:S04]  /*30f70*/  STL.64 [R1+0x80], R76 ;  /* 0x0000804c01007387 */ /* 0x000fe80000100a00 */
[----:B------:R-:W-:Y:S04]  /*30f80*/  STL.64 [R1+0x88], R78 ;  /* 0x0000884e01007387 */ /* 0x000fe80000100a00 */
[----:B------:R-:W-:Y:S04]  /*30f90*/  STL.64 [R1+0x40], R68 ;  /* 0x0000404401007387 */ /* 0x000fe80000100a00 */
[----:B------:R2:W-:Y:S04]  /*30fa0*/  STL.64 [R1+0x48], R70 ;  /* 0x0000484601007387 */ /* 0x0005e80000100a00 */
[----:B------:R-:W4:Y:S01]  /*30fb0*/  LDL.LU R249, [R1+0xe4] ;  /* 0x0000e40001f97983 */ /* 0x000f220000300800 */
[----:B------:R-:W-:-:S03]  /*30fc0*/  MOV R251, R2 ;  /* 0x0000000200fb7202 */ /* 0x000fc60000000f00 */
[----:B------:R-:W4:Y:S04]  /*30fd0*/  LDL.LU R250, [R1+0xe8] ;  /* 0x0000e80001fa7983 */ /* 0x000f280000300800 */
[----:B------:R-:W-:Y:S04]  /*30fe0*/  STL.64 [R1+0x2458], R242 ;  /* 0x002458f201007387 */ /* 0x000fe80000100a00 */
[----:B------:R-:W-:Y:S01]  /*30ff0*/  STL.64 [R1+0x2450], R240 ;  /* 0x002450f001007387 */ /* 0x000fe20000100a00 */
[----:B-1----:R-:W-:Y:S01]  /*31000*/  IMAD.MOV.U32 R88, RZ, RZ, R132 ;  /* 0x000000ffff587224 */ /* 0x002fe200078e0084 */
[----:B------:R-:W-:Y:S01]  /*31010*/  MOV R89, R133 ;  /* 0x0000008500597202 */ /* 0x000fe20000000f00 */
[----:B------:R-:W-:-:S02]  /*31020*/  IMAD.MOV.U32 R90, RZ, RZ, R134 ;  /* 0x000000ffff5a7224 */ /* 0x000fc400078e0086 */
[----:B------:R-:W-:Y:S01]  /*31030*/  IMAD.MOV.U32 R91, RZ, RZ, R135 ;  /* 0x000000ffff5b7224 */ /* 0x000fe200078e0087 */
[C---:B--2---:R-:W-:Y:S08]  /*31040*/  HMMA.1688.F32.TF32 R68, R92.reuse, R66, R84 ;  /* 0x000000425c44723c */ /* 0x044ff00000081054 */
[----:B---3--:R-:W-:Y:S11]  /*31050*/  HMMA.1688.F32.TF32 R72, R92, R58, R160 ;  /* 0x0000003a5c48723c */ /* 0x008ff600000810a0 */
[----:B------:R-:W-:Y:S04]  /*31060*/  @!UPT UIADD3 URZ, URZ, URZ, URZ ;  /* 0x0000003f3f3ff290 */ /* 0x000fe8000fffe03f */
[----:B------:R-:W-:Y:S01]  /*31070*/  STL.64 [R1+0x30], R68 ;  /* 0x0000304401007387 */ /* 0x000fe20000100a00 */
[----:B------:R-:W-:-:S03]  /*31080*/  IMAD.MOV.U32 R2, RZ, RZ, R71 ;  /* 0x000000ffff027224 */ /* 0x000fc600078e0047 */
[----:B------:R1:W-:Y:S01]  /*31090*/  STL [R1+0x38], R70 ;  /* 0x0000384601007387 */ /* 0x0003e20000100800 */
[C---:B------:R-:W-:Y:S08]  /*310a0*/  HMMA.1688.F32.TF32 R76, R92.reuse, R62, R80 ;  /* 0x0000003e5c4c723c */ /* 0x040ff00000081050 */
[----:B-1----:R-:W-:Y:S01]  /*310b0*/  HMMA.1688.F32.TF32 R68, R92, R54, R244 ;  /* 0x000000365c44723c */ /* 0x002fe200000810f4 */
[----:B------:R-:W-:Y:S11]  /*310c0*/  STL [R1+0x2520], R2 ;  /* 0x0025200201007387 */ /* 0x000ff60000100800 */
[----:B------:R-:W-:Y:S03]  /*310d0*/  @!UPT UIADD3 URZ, URZ, URZ, URZ ;  /* 0x0000003f3f3ff290 */ /* 0x000fe6000fffe03f */
[----:B------:R-:W-:Y:S04]  /*310e0*/  STL.64 [R1+0x70], R76 ;  /* 0x0000704c01007387 */ /* 0x000fe80000100a00 */
[----:B------:R-:W-:Y:S04]  /*310f0*/  STL.64 [R1+0x78], R78 ;  /* 0x0000784e01007387 */ /* 0x000fe80000100a00 */
[----:B------:R-:W-:Y:S04]  /*31100*/  STL.64 [R1+0x60], R72 ;  /* 0x0000604801007387 */ /* 0x000fe80000100a00 */
[----:B------:R-:W-:Y:S04]  /*31110*/  STL.64 [R1+0x68], R74 ;  /* 0x0000684a01007387 */ /* 0x000fe80000100a00 */
[----:B------:R-:W2:Y:S04]  /*31120*/  LDL.LU R132, [R1+0x25f8] ;  /* 0x0025f80001847983 */ /* 0x000ea80000300800 */
[----:B------:R-:W-:Y:S04]  /*31130*/  STL.64 [R1+0x50], R68 ;  /* 0x0000504401007387 */ /* 0x000fe80000100a00 */
[----:B------:R4:W-:Y:S04]  /*31140*/  STL.64 [R1+0x58], R70 ;  /* 0x0000584601007387 */ /* 0x0009e80000100a00 */
[----:B------:R-:W2:Y:S04]  /*31150*/  LDL.LU R133, [R1+0x25f4] ;  /* 0x0025f40001857983 */ /* 0x000ea80000300800 */
[----:B------:R-:W2:Y:S04]  /*31160*/  LDL.LU R134, [R1+0x25f0] ;  /* 0x0025f00001867983 */ /* 0x000ea80000300800 */
[----:B------:R-:W2:Y:S01]  /*31170*/  LDL.LU R135, [R1+0x25ec] ;  /* 0x0025ec0001877983 */ /* 0x000ea20000300800 */
[----:B------:R-:W-:-:S03]  /*31180*/  MOV R84, R128 ;  /* 0x0000008000547202 */ /* 0x000fc60000000f00 */
        /* <DEDUP_REMOVED lines=16> */
[----:B------:R-:W3:Y:S04]  /*31290*/  LDL.LU R124, [R1+0x25d8] ;  /* 0x0025d800017c7983 */ /* 0x000ee80000300800 */
[----:B------:R-:W3:Y:S04]  /*312a0*/  LDL.LU R120, [R1+0x25d4] ;  /* 0x0025d40001787983 */ /* 0x000ee80000300800 */
[----:B------:R-:W3:Y:S04]  /*312b0*/  LDL.LU R121, [R1+0x25d0] ;  /* 0x0025d00001797983 */ /* 0x000ee80000300800 */
[----:B------:R-:W3:Y:S04]  /*312c0*/  LDL.LU R122, [R1+0x25cc] ;  /* 0x0025cc00017a7983 */ /* 0x000ee80000300800 */
[----:B------:R-:W3:Y:S01]  /*312d0*/  LDL.LU R123, [R1+0x25c8] ;  /* 0x0025c800017b7983 */ /* 0x000ee20000300800 */
[----:B------:R-:W-:Y:S01]  /*312e0*/  MOV R161, R125 ;  /* 0x0000007d00a17202 */ /* 0x000fe20000000f00 */
[----:B------:R-:W-:-:S02]  /*312f0*/  IMAD.MOV.U32 R162, RZ, RZ, R126 ;  /* 0x000000ffffa27224 */ /* 0x000fc400078e007e */
[----:B------:R-:W3:Y:S01]  /*31300*/  LDL.LU R125, [R1+0x25c4] ;  /* 0x0025c400017d7983 */ /* 0x000ee20000300800 */
[----:B------:R-:W-:-:S03]  /*31310*/  IMAD.MOV.U32 R163, RZ, RZ, R127 ;  /* 0x000000ffffa37224 */ /* 0x000fc600078e007f */
[----:B------:R-:W3:Y:S04]  /*31320*/  LDL.LU R126, [R1+0x25c0] ;  /* 0x0025c000017e7983 */ /* 0x000ee80000300800 */
[----:B------:R-:W3:Y:S01]  /*31330*/  LDL.LU R127, [R1+0x25bc] ;  /* 0x0025bc00017f7983 */ /* 0x000ee20000300800 */
[----:B----4-:R-:W-:Y:S11]  /*31340*/  HMMA.1688.F32.TF32 R68, R92, R50, R248 ;  /* 0x000000325c44723c */ /* 0x010ff600000810f8 */
[----:B------:R-:W-:Y:S11]  /*31350*/  @!UPT UIADD3 URZ, URZ, URZ, URZ ;  /* 0x0000003f3f3ff290 */ /* 0x000ff6000fffe03f */
[----:B------:R-:W-:Y:S01]  /*31360*/  @!UPT UIADD3 URZ, URZ, URZ, URZ ;  /* 0x0000003f3f3ff290 */ /* 0x000fe2000fffe03f */
[----:B------:R-:W-:Y:S01]  /*31370*/  STL.64 [R1+0x20], R68 ;  /* 0x0000204401007387 */ /* 0x000fe20000100a00 */
[----:B------:R-:W-:-:S03]  /*31380*/  MOV R2, R71 ;  /* 0x0000004700027202 */ /* 0x000fc60000000f00 */
[----:B------:R3:W-:Y:S04]  /*31390*/  STL [R1+0x28], R70 ;  /* 0x0000284601007387 */ /* 0x0007e80000100800 */
[----:B------:R1:W-:Y:S01]  /*313a0*/  STL [R1+0x2524], R2 ;  /* 0x0025240201007387 */ /* 0x0003e20000100800 */
[C---:B------:R-:W-:Y:S08]  /*313b0*/  HMMA.1688.F32.TF32 R72, R92.reuse, R26, R88 ;  /* 0x0000001a5c48723c */ /* 0x040ff00000081058 */
[C---:B------:R-:W-:Y:S08]  /*313c0*/  HMMA.1688.F32.TF32 R76, R92.reuse, R22, R84 ;  /* 0x000000165c4c723c */ /* 0x040ff00000081054 */
[C---:B------:R-:W-:Y:S08]  /*313d0*/  HMMA.1688.F32.TF32 R80, R92.reuse, R18, R80 ;  /* 0x000000125c50723c */ /* 0x040ff00000081050 */
[C---:B--2---:R-:W-:Y:S08]  /*313e0*/  HMMA.1688.F32.TF32 R244, R92.reuse, R34, R132 ;  /* 0x000000225cf4723c */ /* 0x044ff00000081084 */
[C---:B---3--:R-:W-:Y:S11]  /*313f0*/  HMMA.1688.F32.TF32 R68, R92.reuse, R46, R120 ;  /* 0x0000002e5c44723c */ /* 0x048ff60000081078 */
[----:B------:R-:W-:Y:S11]  /*31400*/  @!UPT UIADD3 URZ, URZ, URZ, URZ ;  /* 0x0000003f3f3ff290 */ /* 0x000ff6000fffe03f */
[----:B------:R-:W-:Y:S02]  /*31410*/  @!UPT UIADD3 URZ, URZ, URZ, URZ ;  /* 0x0000003f3f3ff290 */ /* 0x000fe4000fffe03f */
[----:B------:R-:W-:Y:S01]  /*31420*/  IMAD.MOV.U32 R243, RZ, RZ, R68 ;  /* 0x000000fffff37224 */ /* 0x000fe200078e0044 */
[----:B------:R-:W-:Y:S01]  /*31430*/  MOV R241, R70 ;  /* 0x0000004600f17202 */ /* 0x000fe20000000f00 */
[----:B------:R-:W-:Y:S02]  /*31440*/  IMAD.MOV.U32 R242, RZ, RZ, R69 ;  /* 0x000000fffff27224 */ /* 0x000fe400078e0045 */
[----:B------:R-:W-:Y:S02]  /*31450*/  IMAD.MOV.U32 R240, RZ, RZ, R71 ;  /* 0x000000fffff07224 */ /* 0x000fe400078e0047 */
[C---:B------:R-:W-:Y:S01]  /*31460*/  HMMA.1688.F32.TF32 R68, R92.reuse, R42, R124 ;  /* 0x0000002a5c44723c */ /* 0x040fe2000008107c */
[----:B------:R-:W-:Y:S04]  /*31470*/  STL.64 [R1+0x2530], R242 ;  /* 0x002530f201007387 */ /* 0x000fe80000100a00 */
[----:B------:R-:W-:Y:S03]  /*31480*/  STL.64 [R1+0x2528], R240 ;  /* 0x002528f001007387 */ /* 0x000fe60000100a00 */
[----:B------:R-:W-:Y:S11]  /*31490*/  HMMA.1688.F32.TF32 R248, R92, R38, R128 ;  /* 0x000000265cf8723c */ /* 0x000ff60000081080 */
[----:B------:R-:W-:Y:S04]  /*314a0*/  @!UPT UIADD3 URZ, URZ, URZ, URZ ;  /* 0x0000003f3f3ff290 */ /* 0x000fe8000fffe03f */
[----:B------:R-:W-:Y:S01]  /*314b0*/  STL.64 [R1], R68 ;  /* 0x0000004401007387 */ /* 0x000fe20000100a00 */
[----:B-1----:R-:W-:-:S03]  /*314c0*/  IMAD.MOV.U32 R2, RZ, RZ, R71 ;  /* 0x000000ffff027224 */ /* 0x002fc600078e0047 */
[----:B------:R1:W-:Y:S02]  /*314d0*/  STL [R1+0x8], R70 ;  /* 0x0000084601007387 */ /* 0x0003e40000100800 */
[C---:B-1----:R-:W-:Y:S02]  /*314e0*/  HMMA.1688.F32.TF32 R68, R92.reuse, R30, R96 ;  /* 0x0000001e5c44723c */ /* 0x042fe40000081060 */
[----:B------:R-:W-:Y:S04]  /*314f0*/  STL.64 [R1+0x23f8], R250 ;  /* 0x0023f8fa01007387 */ /* 0x000fe80000100a00 */
[----:B------:R-:W-:Y:S04]  /*31500*/  STL.64 [R1+0x23f0], R248 ;  /* 0x0023f0f801007387 */ /* 0x000fe80000100a00 */
[----:B------:R-:W-:Y:S04]  /*31510*/  STL.64 [R1+0x2408], R246 ;  /* 0x002408f601007387 */ /* 0x000fe80000100a00 */
[----:B------:R-:W-:Y:S09]  /*31520*/  STL.64 [R1+0x2400], R244 ;  /* 0x002400f401007387 */ /* 0x000ff20000100a00 */
        /* <DEDUP_REMOVED lines=52> */
[----:B------:R-:W4:Y:S08]  /*31870*/  LDL.LU R163, [R1+0x3dc] ;  /* 0x0003dc0001a37983 */ /* 0x000f300000300800 */
[----:B------:R-:W-:Y:S04]  /*31880*/  STL.64 [R1+0x2468], R86 ;  /* 0x0024685601007387 */ /* 0x000fe80000100a00 */
[----:B------:R-:W-:Y:S01]  /*31890*/  STL.64 [R1+0x2460], R84 ;  /* 0x0024605401007387 */ /* 0x000fe20000100a00 */
[C---:B--2---:R-:W-:Y:S08]  /*318a0*/  HMMA.1688.F32.TF32 R116, R148.reuse, R38, R116 ;  /* 0x000000269474723c */ /* 0x044ff00000081074 */
[----:B---3--:R-:W-:Y:S08]  /*318b0*/  HMMA.1688.F32.TF32 R152, R148, R54, R136 ;  /* 0x000000369498723c */ /* 0x008ff00000081088 */
[C---:B----4-:R-:W-:Y:S08]  /*318c0*/  HMMA.1688.F32.TF32 R88, R92.reuse, R10, R88 ;  /* 0x0000000a5c58723c */ /* 0x050ff00000081058 */
[----:B------:R-:W-:Y:S08]  /*318d0*/  HMMA.1688.F32.TF32 R92, R92, R6, R144 ;  /* 0x000000065c5c723c */ /* 0x000ff00000081090 */
[C---:B------:R-:W-:Y:S08]  /*318e0*/  HMMA.1688.F32.TF32 R96, R148.reuse, R66, R96 ;  /* 0x000000429460723c */ /* 0x040ff00000081060 */
[C---:B------:R-:W-:Y:S01]  /*318f0*/  HMMA.1688.F32.TF32 R100, R148.reuse, R62, R100 ;  /* 0x0000003e9464723c */ /* 0x040fe20000081064 */
[----:B------:R-:W-:Y:S07]  /*31900*/  STL.64 [R1+0x2478], R90 ;  /* 0x0024785a01007387 */ /* 0x000fee0000100a00 */
[C---:B------:R-:W-:Y:S01]  /*31910*/  HMMA.1688.F32.TF32 R156, R148.reuse, R58, R140 ;  /* 0x0000003a949c723c */ /* 0x040fe2000008108c */
[----:B------:R-:W-:Y:S07]  /*31920*/  STL.64 [R1+0x2470], R88 ;  /* 0x0024705801007387 */ /* 0x000fee0000100a00 */
[C---:B------:R-:W-:Y:S01]  /*31930*/  HMMA.1688.F32.TF32 R104, R148.reuse, R50, R104 ;  /* 0x000000329468723c */ /* 0x040fe20000081068 */
[----:B------:R-:W-:Y:S07]  /*31940*/  STL.64 [R1+0x2488], R94 ;  /* 0x0024885e01007387 */ /* 0x000fee0000100a00 */
[C---:B------:R-:W-:Y:S01]  /*31950*/  HMMA.1688.F32.TF32 R108, R148.reuse, R46, R108 ;  /* 0x0000002e946c723c */ /* 0x040fe2000008106c */
[----:B------:R-:W-:Y:S04]  /*31960*/  STL.64 [R1+0x2480], R92 ;  /* 0x0024805c01007387 */ /* 0x000fe80000100a00 */
[----:B------:R-:W-:Y:S03]  /*31970*/  STL.64 [R1+0x2498], R98 ;  /* 0x0024986201007387 */ /* 0x000fe60000100a00 */
        /* <DEDUP_REMOVED lines=53> */
[----:B------:R-:W-:Y:S04]  /*31cd0*/  STL.64 [R1+0x2518], R122 ;  /* 0x0025187a01007387 */ /* 0x000fe80000100a00 */
[----:B------:R-:W-:Y:S01]  /*31ce0*/  STL.64 [R1+0x2510], R120 ;  /* 0x0025107801007387 */ /* 0x000fe20000100a00 */
[C---:B--2---:R-:W-:Y:S08]  /*31cf0*/  HMMA.1688.F32.TF32 R128, R148.reuse, R26, R176 ;  /* 0x0000001a9480723c */ /* 0x044ff000000810b0 */
[C---:B---3--:R-:W-:Y:S08]  /*31d00*/  HMMA.1688.F32.TF32 R124, R148.reuse, R30, R180 ;  /* 0x0000001e947c723c */ /* 0x048ff000000810b4 */
[C---:B----4-:R-:W-:Y:S08]  /*31d10*/  HMMA.1688.F32.TF32 R132, R148.reuse, R22, R164 ;  /* 0x000000169484723c */ /* 0x050ff000000810a4 */
[C---:B------:R-:W-:Y:S07]  /*31d20*/  HMMA.1688.F32.TF32 R136, R148.reuse, R18, R136 ;  /* 0x000000129488723c */ /* 0x040fee0000081088 */
[----:B------:R-:W-:Y:S01]  /*31d30*/  STL.64 [R1+0x2540], R126 ;  /* 0x0025407e01007387 */ /* 0x000fe20000100a00 */
[C---:B------:R-:W-:Y:S03]  /*31d40*/  HMMA.1688.F32.TF32 R140, R148.reuse, R14, R140 ;  /* 0x0000000e948c723c */ /* 0x040fe6000008108c */
[----:B------:R-:W-:Y:S05]  /*31d50*/  STL.64 [R1+0x2538], R124 ;  /* 0x0025387c01007387 */ /* 0x000fea0000100a00 */
[C---:B------:R-:W-:Y:S08]  /*31d60*/  HMMA.1688.F32.TF32 R144, R148.reuse, R10, R144 ;  /* 0x0000000a9490723c */ /* 0x040ff00000081090 */
[----:B------:R-:W-:Y:S01]  /*31d70*/  HMMA.1688.F32.TF32 R148, R148, R6, R172 ;  /* 0x000000069494723c */ /* 0x000fe200000810ac */
        /* <DEDUP_REMOVED lines=8> */
[----:B------:R-:W-:Y:S04]  /*31e00*/  STL.64 [R1+0x2580], R142 ;  /* 0x0025808e01007387 */ /* 0x000fe80000100a00 */
[----:B------:R-:W-:Y:S04]  /*31e10*/  STL.64 [R1+0x2578], R140 ;  /* 0x0025788c01007387 */ /* 0x000fe80000100a00 */
[----:B------:R-:W-:Y:S04]  /*31e20*/  STL.64 [R1+0x2590], R146 ;  /* 0x0025909201007387 */ /* 0x000fe80000100a00 */
[----:B------:R-:W-:Y:S04]  /*31e30*/  STL.64 [R1+0x2588], R144 ;  /* 0x0025889001007387 */ /* 0x000fe80000100a00 */
[----:B------:R-:W-:Y:S04]  /*31e40*/  STL.64 [R1+0x25a0], R150 ;  /* 0x0025a09601007387 */ /* 0x000fe80000100a00 */
[----:B------:R-:W-:Y:S04]  /*31e50*/  STL.64 [R1+0x2598], R148 ;  /* 0x0025989401007387 */ /* 0x000fe80000100a00 */
[----:B------:R-:W3:Y:S04]  /*31e60*/  LDL.LU R180, [R1+0x8e0] ;  /* 0x0008e00001b47983 */ /* 0x000ee80000300800 */
[----:B------:R-:W3:Y:S04]  /*31e70*/  LDL.LU R181, [R1+0x8e4] ;  /* 0x0008e40001b57983 */ /* 0x000ee80000300800 */
[----:B------:R-:W4:Y:S04]  /*31e80*/  LDL.LU R176, [R1+0x580] ;  /* 0x0005800001b07983 */ /* 0x000f280000300800 */
[----:B------:R-:W4:Y:S04]  /*31e90*/  LDL.LU R177, [R1+0x584] ;  /* 0x0005840001b17983 */ /* 0x000f280000300800 */
[----:B------:R-:W4:Y:S04]  /*31ea0*/  LDL.LU R178, [R1+0x588] ;  /* 0x0005880001b27983 */ /* 0x000f280000300800 */
[----:B------:R-:W4:Y:S04]  /*31eb0*/  LDL.LU R179, [R1+0x58c] ;  /* 0x00058c0001b37983 */ /* 0x000f280000300800 */
[----:B------:R-:W4:Y:S01]  /*31ec0*/  LDL.LU R172, [R1+0x570] ;  /* 0x0005700001ac7983 */ /* 0x000f220000300800 */
[----:B------:R-:W-:-:S03]  /*31ed0*/  MOV R182, R61 ;  /* 0x0000003d00b67202 */ /* 0x000fc60000000f00 */
[----:B------:R-:W4:Y:S01]  /*31ee0*/  LDL.LU R173, [R1+0x574] ;  /* 0x0005740001ad7983 */ /* 0x000f220000300800 */
[----:B------:R-:W-:-:S03]  /*31ef0*/  IMAD.MOV.U32 R183, RZ, RZ, R60 ;  /* 0x000000ffffb77224 */ /* 0x000fc600078e003c */
[----:B------:R-:W4:Y:S01]  /*31f00*/  LDL.LU R174, [R1+0x578] ;  /* 0x0005780001ae7983 */ /* 0x000f220000300800 */
[----:B------:R-:W-:Y:S03]  /*31f10*/  HMMA.1688.F32.TF32 R60, R228, R62, R160 ;  /* 0x0000003ee43c723c */ /* 0x000fe600000810a0 */
[----:B------:R-:W4:Y:S04]  /*31f20*/  LDL.LU R175, [R1+0x57c] ;  /* 0x00057c0001af7983 */ /* 0x000f280000300800 */
[----:B------:R-:W4:Y:S04]  /*31f30*/  LDL.LU R160, [R1+0x560] ;  /* 0x0005600001a07983 */ /* 0x000f280000300800 */
[----:B------:R-:W4:Y:S01]  /*31f40*/  LDL.LU R161, [R1+0x564] ;  /* 0x0005640001a17983 */ /* 0x000f220000300800 */
[----:B------:R-:W-:-:S02]  /*31f50*/  IMAD.MOV.U32 R166, RZ, RZ, R65 ;  /* 0x000000ffffa67224 */ /* 0x000fc400078e0041 */
[----:B------:R-:W-:Y:S01]  /*31f60*/  IMAD.MOV.U32 R167, RZ, RZ, R64 ;  /* 0x000000ffffa77224 */ /* 0x000fe200078e0040 */
[----:B------:R-:W-:Y:S01]  /*31f70*/  MOV R163, R56 ;  /* 0x0000003800a37202 */ /* 0x000fe20000000f00 */
[----:B------:R-:W-:Y:S01]  /*31f80*/  IMAD.MOV.U32 R162, RZ, RZ, R57 ;  /* 0x000000ffffa27224 */ /* 0x000fe200078e0039 */
[----:B------:R-:W-:Y:S07]  /*31f90*/  HMMA.1688.F32.TF32 R64, R228, R66, R168 ;  /* 0x00000042e440723c */ /* 0x000fee00000810a8 */
[----:B------:R-:W-:-:S02]  /*31fa0*/  IMAD.MOV.U32 R168, RZ, RZ, R53 ;  /* 0x000000ffffa87224 */ /* 0x000fc400078e0035 */
[----:B------:R-:W-:Y:S01]  /*31fb0*/  IMAD.MOV.U32 R169, RZ, RZ, R52 ;  /* 0x000000ffffa97224 */ /* 0x000fe200078e0034 */
[----:B------:R-:W-:Y:S01]  /*31fc0*/  MOV R170, R49 ;  /* 0x0000003100aa7202 */ /* 0x000fe20000000f00 */
[----:B------:R-:W-:Y:S01]  /*31fd0*/  IMAD.MOV.U32 R171, RZ, RZ, R48 ;  /* 0x000000ffffab7224 */ /* 0x000fe200078e0030 */
[----:B------:R-:W-:Y:S04]  /*31fe0*/  STL [R1+0x2300], R60 ;  /* 0x0023003c01007387 */ /* 0x000fe80000100800 */
[----:B------:R-:W-:Y:S04]  /*31ff0*/  STL [R1+0x22fc], R61 ;  /* 0x0022fc3d01007387 */ /* 0x000fe80000100800 */
[----:B------:R-:W-:Y:S04]  /*32000*/  STL [R1+0x22f8], R62 ;  /* 0x0022f83e01007387 */ /* 0x000fe80000100800 */
[----:B------:R-:W-:Y:S01]  /*32010*/  STL [R1+0x22f4], R63 ;  /* 0x0022f43f01007387 */ /* 0x000fe20000100800 */
[----:B--2---:R-:W-:Y:S07]  /*32020*/  HMMA.1688.F32.TF32 R56, R228, R58, R164 ;  /* 0x0000003ae438723c */ /* 0x004fee00000810a4 */
[----:B------:R-:W-:Y:S01]  /*32030*/  IMAD.MOV.U32 R164, RZ, RZ, R45 ;  /* 0x000000ffffa47224 */ /* 0x000fe200078e002d */
[----:B------:R-:W-:Y:S01]  /*32040*/  MOV R165, R44 ;  /* 0x0000002c00a57202 */ /* 0x000fe20000000f00 */
[----:B------:R-:W-:-:S02]  /*32050*/  IMAD.MOV.U32 R166, RZ, RZ, R41 ;  /* 0x000000ffffa67224 */ /* 0x000fc400078e0029 */
[----:B------:R-:W-:Y:S01]  /*32060*/  IMAD.MOV.U32 R167, RZ, RZ, R40 ;  /* 0x000000ffffa77224 */ /* 0x000fe200078e0028 */
[C---:B---3--:R-:W-:Y:S11]  /*32070*/  HMMA.1688.F32.TF32 R52, R228.reuse, R54, R180 ;  /* 0x00000036e434723c */ /* 0x048ff600000810b4 */
[----:B------:R-:W-:Y:S01]  /*32080*/  STL [R1+0x230c], R56 ;  /* 0x00230c3801007387 */ /* 0x000fe20000100800 */
[C---:B----4-:R-:W-:Y:S03]  /*32090*/  HMMA.1688.F32.TF32 R48, R228.reuse, R50, R176 ;  /* 0x00000032e430723c */ /* 0x050fe600000810b0 */
[----:B------:R-:W-:Y:S05]  /*320a0*/  STL [R1+0x2308], R57 ;  /* 0x0023083901007387 */ /* 0x000fea0000100800 */
[C---:B------:R-:W-:Y:S08]  /*320b0*/  HMMA.1688.F32.TF32 R44, R228.reuse, R46, R172 ;  /* 0x0000002ee42c723c */ /* 0x040ff000000810ac */
[----:B------:R-:W-:Y:S01]  /*320c0*/  HMMA.1688.F32.TF32 R40, R228, R42, R160 ;  /* 0x0000002ae428723c */ /* 0x000fe200000810a0 */
[----:B------:R-:W-:Y:S06]  /*320d0*/  STL [R1+0x2304], R58 ;  /* 0x0023043a01007387 */ /* 0x000fec0000100800 */
[----:B------:R-:W-:Y:S01]  /*320e0*/  MOV R160, R37 ;  /* 0x0000002500a07202 */ /* 0x000fe20000000f00 */
[----:B------:R-:W-:-:S02]  /*320f0*/  IMAD.MOV.U32 R161, RZ, RZ, R36 ;  /* 0x000000ffffa17224 */ /* 0x000fc400078e0024 */
[----:B------:R-:W-:Y:S01]  /*32100*/  HMMA.1688.F32.TF32 R36, R228, R38, R168 ;  /* 0x00000026e424723c */ /* 0x000fe200000810a8 */
        /* <DEDUP_REMOVED lines=31> */
[----:B------:R-:W4:Y:S01]  /*32300*/  LDL.LU R174, [R1+0x508] ;  /* 0x0005080001ae7983 */ /* 0x000f220000300800 */
[----:B------:R-:W-:Y:S01]  /*32310*/  IMAD.MOV.U32 R162, RZ, RZ, R33 ;  /* 0x000000ffffa27224 */ /* 0x000fe200078e0021 */
[----:B------:R-:W-:-:S02]  /*32320*/  MOV R163, R32 ;  /* 0x0000002000a37202 */ /* 0x000fc40000000f00 */
[----:B------:R-:W-:Y:S01]  /*32330*/  HMMA.1688.F32.TF32 R32, R228, R34, R164 ;  /* 0x00000022e420723c */ /* 0x000fe200000810a4 */
[----:B------:R-:W-:Y:S02]  /*32340*/  IMAD.MOV.U32 R175, RZ, RZ, R29 ;  /* 0x000000ffffaf7224 */ /* 0x000fe400078e001d */
[----:B------:R-:W-:Y:S01]  /*32350*/  IMAD.MOV.U32 R168, RZ, RZ, R28 ;  /* 0x000000ffffa87224 */ /* 0x000fe200078e001c */
[----:B------:R-:W-:Y:S01]  /*32360*/  MOV R169, R25 ;  /* 0x0000001900a97202 */ /* 0x000fe20000000f00 */
[----:B------:R-:W-:-:S03]  /*32370*/  IMAD.MOV.U32 R170, RZ, RZ, R24 ;  /* 0x000000ffffaa7224 */ /* 0x000fc600078e0018 */
[----:B------:R-:W-:Y:S01]  /*32380*/  HMMA.1688.F32.TF32 R28, R228, R30, R160 ;  /* 0x0000001ee41c723c */ /* 0x000fe200000810a0 */
[----:B------:R-:W-:Y:S01]  /*32390*/  IMAD.MOV.U32 R171, RZ, RZ, R21 ;  /* 0x000000ffffab7224 */ /* 0x000fe200078e0015 */
[----:B------:R-:W-:Y:S01]  /*323a0*/  MOV R164, R20 ;  /* 0x0000001400a47202 */ /* 0x000fe20000000f00 */
[----:B------:R-:W-:Y:S02]  /*323b0*/  IMAD.MOV.U32 R165, RZ, RZ, R17 ;  /* 0x000000ffffa57224 */ /* 0x000fe400078e0011 */
[----:B------:R-:W-:-:S10]  /*323c0*/  IMAD.MOV.U32 R166, RZ, RZ, R16 ;  /* 0x000000ffffa67224 */ /* 0x000fd400078e0010 */
[----:B------:R-:W-:Y:S04]  /*323d0*/  STL [R1+0x236c], R32 ;  /* 0x00236c2001007387 */ /* 0x000fe80000100800 */
[----:B------:R-:W-:Y:S04]  /*323e0*/  STL [R1+0x2368], R33 ;  /* 0x0023682101007387 */ /* 0x000fe80000100800 */
[----:B------:R-:W-:Y:S04]  /*323f0*/  STL [R1+0x2364], R34 ;  /* 0x0023642201007387 */ /* 0x000fe80000100800 */
[----:B------:R-:W-:Y:S04]  /*32400*/  STL [R1+0x2360], R35 ;  /* 0x0023602301007387 */ /* 0x000fe80000100800 */
[----:B-1----:R-:W4:Y:S04]  /*32410*/  LDL R107, [R1+0x934] ;  /* 0x00093400016b7983 */ /* 0x002f280000100800 */
[----:B------:R-:W-:Y:S04]  /*32420*/  STL [R1+0x237c], R28 ;  /* 0x00237c1c01007387 */ /* 0x000fe80000100800 */
[----:B------:R-:W-:Y:S04]  /*32430*/  STL [R1+0x2378], R29 ;  /* 0x0023781d01007387 */ /* 0x000fe80000100800 */
[----:B------:R-:W-:Y:S04]  /*32440*/  STL [R1+0x2374], R30 ;  /* 0x0023741e01007387 */ /* 0x000fe80000100800 */
[----:B------:R-:W-:Y:S01]  /*32450*/  STL [R1+0x2370], R31 ;  /* 0x0023701f01007387 */ /* 0x000fe20000100800 */
[----:B------:R-:W-:Y:S01]  /*32460*/  IMAD.MOV.U32 R163, RZ, RZ, R5 ;  /* 0x000000ffffa37224 */ /* 0x000fe200078e0005 */
[C---:B--2---:R-:W-:Y:S08]  /*32470*/  HMMA.1688.F32.TF32 R24, R228.reuse, R26, R180 ;  /* 0x0000001ae418723c */ /* 0x044ff000000810b4 */
[C---:B---3--:R-:W-:Y:S08]  /*32480*/  HMMA.1688.F32.TF32 R20, R228.reuse, R22, R176 ;  /* 0x00000016e414723c */ /* 0x048ff000000810b0 */
[----:B----4-:R-:W-:Y:S07]  /*32490*/  HMMA.1688.F32.TF32 R16, R228, R18, R172 ;  /* 0x00000012e410723c */ /* 0x010fee00000810ac */
        /* <DEDUP_REMOVED lines=12> */
[----:B------:R-:W2:Y:S01]  /*32560*/  LDL.LU R5, [R1+0x93c] ;  /* 0x00093c0001057983 */ /* 0x000ea20000300800 */
[----:B------:R-:W-:Y:S01]  /*32570*/  MOV R167, R13 ;  /* 0x0000000d00a77202 */ /* 0x000fe20000000f00 */
[----:B------:R-:W-:-:S02]  /*32580*/  IMAD.MOV.U32 R160, RZ, RZ, R12 ;  /* 0x000000ffffa07224 */ /* 0x000fc400078e000c */
[C---:B------:R-:W-:Y:S01]  /*32590*/  HMMA.1688.F32.TF32 R12, R228.reuse, R14, R168 ;  /* 0x0000000ee40c723c */ /* 0x040fe200000810a8 */
[----:B------:R-:W-:Y:S01]  /*325a0*/  IMAD.MOV.U32 R161, RZ, RZ, R9 ;  /* 0x000000ffffa17224 */ /* 0x000fe200078e0009 */
[----:B------:R-:W-:Y:S01]  /*325b0*/  MOV R162, R8 ;  /* 0x0000000800a27202 */ /* 0x000fe20000000f00 */
[----:B------:R-:W-:Y:S01]  /*325c0*/  IMAD.MOV.U32 R247, RZ, RZ, R4 ;  /* 0x000000fffff77224 */ /* 0x000fe200078e0004 */
[----:B------:R-:W-:Y:S04]  /*325d0*/  LDS R232, [R107+0x4000] ;  /* 0x004000006be87984 */ /* 0x000fe80000000800 */
[C---:B------:R-:W-:Y:S01]  /*325e0*/  HMMA.1688.F32.TF32 R8, R228.reuse, R10, R164 ;  /* 0x0000000ae408723c */ /* 0x040fe200000810a4 */
[----:B------:R-:W-:Y:S04]  /*325f0*/  LDS R234, [R107+0x4800] ;  /* 0x004800006bea7984 */ /* 0x000fe80000000800 */
[----:B------:R-:W-:Y:S04]  /*32600*/  LDS R236, [R107+0x4080] ;  /* 0x004080006bec7984 */ /* 0x000fe80000000800 */
[----:B------:R-:W-:Y:S06]  /*32610*/  LDS R238, [R107+0x4880] ;  /* 0x004880006bee7984 */ /* 0x000fec0000000800 */
        /* <DEDUP_REMOVED lines=8> */
[----:B------:R-:W3:Y:S04]  /*326a0*/  LDL.LU R248, [R1+0x750] ;  /* 0x0007500001f87983 */ /* 0x000ee80000300800 */
[----:B------:R-:W3:Y:S04]  /*326b0*/  LDL.LU R249, [R1+0x754] ;  /* 0x0007540001f97983 */ /* 0x000ee80000300800 */
[----:B------:R-:W3:Y:S04]  /*326c0*/  LDL.LU R250, [R1+0x758] ;  /* 0x0007580001fa7983 */ /* 0x000ee80000300800 */
[----:B------:R-:W3:Y:S04]  /*326d0*/  LDL.LU R251, [R1+0x75c] ;  /* 0x00075c0001fb7983 */ /* 0x000ee80000300800 */
[----:B------:R-:W4:Y:S04]  /*326e0*/  LDL.LU R244, [R1+0x760] ;  /* 0x0007600001f47983 */ /* 0x000f280000300800 */
[----:B------:R-:W4:Y:S04]  /*326f0*/  LDL.LU R245, [R1+0x764] ;  /* 0x0007640001f57983 */ /* 0x000f280000300800 */
[----:B------:R-:W4:Y:S01]  /*32700*/  LDL.LU R246, [R1+0x768] ;  /* 0x0007680001f67983 */ /* 0x000f220000300800 */
[----:B------:R-:W-:Y:S03]  /*32710*/  HMMA.1688.F32.TF32 R228, R228, R6, R160 ;  /* 0x00000006e4e4723c */ /* 0x000fe600000810a0 */
        /* <DEDUP_REMOVED lines=8> */
[----:B------:R-:W-:Y:S04]  /*327a0*/  STL [R1+0x23dc], R228 ;  /* 0x0023dce401007387 */ /* 0x000fe80000100800 */
[----:B------:R-:W-:Y:S04]  /*327b0*/  STL [R1+0x23d8], R229 ;  /* 0x0023d8e501007387 */ /* 0x000fe80000100800 */
[----:B------:R-:W-:Y:S04]  /*327c0*/  STL [R1+0x23d4], R230 ;  /* 0x0023d4e601007387 */ /* 0x000fe80000100800 */
[----:B------:R-:W-:Y:S04]  /*327d0*/  STL [R1+0x23d0], R231 ;  /* 0x0023d0e701007387 */ /* 0x000fe80000100800 */
[----:B--2---:R-:W1:Y:S04]  /*327e0*/  LDSM.16.M88.4 R216, [R5+0x10080] ;  /* 0x0100800005d8783b */ /* 0x004e680000000200 */
[----:B------:R-:W2:Y:S04]  /*327f0*/  LDSM.16.M88.4 R212, [R5+0x10880] ;  /* 0x0108800005d4783b */ /* 0x000ea80000000200 */
[----:B------:R-:W4:Y:S04]  /*32800*/  LDSM.16.M88.4 R208, [R5+0x11080] ;  /* 0x0110800005d0783b */ /* 0x000f280000000200 */
[----:B------:R-:W3:Y:S04]  /*32810*/  LDSM.16.M88.4 R204, [R5+0x11880] ;  /* 0x0118800005cc783b */ /* 0x000ee80000000200 */
[----:B------:R-:W3:Y:S04]  /*32820*/  LDSM.16.M88.4 R200, [R5+0x12080] ;  /* 0x0120800005c8783b */ /* 0x000ee80000000200 */
[----:B------:R-:W3:Y:S04]  /*32830*/  LDSM.16.M88.4 R196, [R5+0x12880] ;  /* 0x0128800005c4783b */ /* 0x000ee80000000200 */
[----:B------:R-:W3:Y:S04]  /*32840*/  LDSM.16.M88.4 R192, [R5+0x13080] ;  /* 0x0130800005c0783b */ /* 0x000ee80000000200 */
[----:B------:R-:W3:Y:S04]  /*32850*/  LDSM.16.M88.4 R188, [R5+0x13880] ;  /* 0x0138800005bc783b */ /* 0x000ee80000000200 */
[----:B------:R-:W3:Y:S04]  /*32860*/  LDSM.16.M88.4 R184, [R5+0x14080] ;  /* 0x0140800005b8783b */ /* 0x000ee80000000200 */
[----:B------:R-:W3:Y:S04]  /*32870*/  LDSM.16.M88.4 R180, [R5+0x14880] ;  /* 0x0148800005b4783b */ /* 0x000ee80000000200 */
[----:B-1----:R-:W-:Y:S04]  /*32880*/  STL [R1+0x23e4], R218 ;  /* 0x0023e4da01007387 */ /* 0x002fe80000100800 */
[----:B------:R-:W-:Y:S04]  /*32890*/  STL [R1+0x23e0], R219 ;  /* 0x0023e0db01007387 */ /* 0x000fe80000100800 */
[----:B--2---:R-:W-:Y:S04]  /*328a0*/  STL [R1+0x23ec], R214 ;  /* 0x0023ecd601007387 */ /* 0x004fe80000100800 */
[----:B------:R-:W-:Y:S04]  /*328b0*/  STL [R1+0x23e8], R215 ;  /* 0x0023e8d701007387 */ /* 0x000fe80000100800 */
        /* <DEDUP_REMOVED lines=16> */
[C---:B----4-:R-:W-:Y:S03]  /*329c0*/  HMMA.1688.F32.TF32 R8, R232.reuse, R208, R244 ;  /* 0x000000d0e808723c */ /* 0x050fe600000810f4 */
[----:B------:R-:W4:Y:S04]  /*329d0*/  LDL.LU R244, [R1+0x720] ;  /* 0x0007200001f47983 */ /* 0x000f280000300800 */
[----:B------:R-:W1:Y:S04]  /*329e0*/  LDSM.16.M88.4 R176, [R5+0x15080] ;  /* 0x0150800005b0783b */ /* 0x000e680000000200 */
[----:B------:R-:W1:Y:S04]  /*329f0*/  LDSM.16.M88.4 R172, [R5+0x15880] ;  /* 0x0158800005ac783b */ /* 0x000e680000000200 */
[----:B------:R-:W1:Y:S04]  /*32a00*/  LDSM.16.M88.4 R168, [R5+0x16080] ;  /* 0x0160800005a8783b */ /* 0x000e680000000200 */
[----:B------:R-:W1:Y:S04]  /*32a10*/  LDSM.16.M88.4 R164, [R5+0x16880] ;  /* 0x0168800005a4783b */ /* 0x000e680000000200 */
[----:B------:R-:W-:Y:S04]  /*32a20*/  STL.64 [R1+0x90], R8 ;  /* 0x0000900801007387 */ /* 0x000fe80000100a00 */
[----:B------:R3:W-:Y:S04]  /*32a30*/  STL.64 [R1+0x98], R10 ;  /* 0x0000980a01007387 */ /* 0x0007e80000100a00 */
[----:B------:R-:W4:Y:S04]  /*32a40*/  LDL.LU R245, [R1+0x724] ;  /* 0x0007240001f57983 */ /* 0x000f280000300800 */
[----:B------:R-:W4:Y:S01]  /*32a50*/  LDL.LU R246, [R1+0x728] ;  /* 0x0007280001f67983 */ /* 0x000f220000300800 */
[----:B---3--:R-:W-:Y:S03]  /*32a60*/  HMMA.1688.F32.TF32 R8, R232, R204, R248 ;  /* 0x000000cce808723c */ /* 0x008fe600000810f8 */
[----:B------:R-:W4:Y:S04]  /*32a70*/  LDL.LU R247, [R1+0x72c] ;  /* 0x00072c0001f77983 */ /* 0x000f280000300800 */
[----:B------:R-:W3:Y:S04]  /*32a80*/  LDL.LU R248, [R1+0x710] ;  /* 0x0007100001f87983 */ /* 0x000ee80000300800 */
[----:B------:R-:W3:Y:S04]  /*32a90*/  LDL.LU R249, [R1+0x714] ;  /* 0x0007140001f97983 */ /* 0x000ee80000300800 */
[----:B------:R-:W3:Y:S04]  /*32aa0*/  LDL.LU R250, [R1+0x718] ;  /* 0x0007180001fa7983 */ /* 0x000ee80000300800 */
[----:B------:R-:W3:Y:S04]  /*32ab0*/  LDL.LU R251, [R1+0x71c] ;  /* 0x00071c0001fb7983 */ /* 0x000ee80000300800 */
[----:B------:R-:W1:Y:S01]  /*32ac0*/  LDSM.16.M88.4 R160, [R5+0x17080] ;  /* 0x0170800005a0783b */ /* 0x000e620000000200 */
[----:B------:R-:W-:Y:S01]  /*32ad0*/  IMAD.MOV.U32 R61, RZ, RZ, R8 ;  /* 0x000000ffff3d7224 */ /* 0x000fe200078e0008 */
[----:B------:R-:W-:Y:S01]  /*32ae0*/  MOV R63, R10 ;  /* 0x0000000a003f7202 */ /* 0x000fe20000000f00 */
[----:B------:R-:W-:-:S02]  /*32af0*/  IMAD.MOV.U32 R62, RZ, RZ, R9 ;  /* 0x000000ffff3e7224 */ /* 0x000fc400078e0009 */
[----:B------:R-:W-:Y:S02]  /*32b00*/  IMAD.MOV.U32 R59, RZ, RZ, R11 ;  /* 0x000000ffff3b7224 */ /* 0x000fe400078e000b */
[C---:B--2---:R-:W-:Y:S11]  /*32b10*/  HMMA.1688.F32.TF32 R8, R232.reuse, R200, R76 ;  /* 0x000000c8e808723c */ /* 0x044ff6000008104c */
[----:B------:R-:W-:Y:S11]  /*32b20*/  @!UPT UIADD3 URZ, URZ, URZ, URZ ;  /* 0x0000003f3f3ff290 */ /* 0x000ff6000fffe03f */
[----:B------:R-:W-:Y:S02]  /*32b30*/  @!UPT UIADD3 URZ, URZ, URZ, URZ ;  /* 0x0000003f3f3ff290 */ /* 0x000fe4000fffe03f */
[----:B------:R-:W-:Y:S01]  /*32b40*/  IMAD.MOV.U32 R56, RZ, RZ, R8 ;  /* 0x000000ffff387224 */ /* 0x000fe200078e0008 */
[----:B------:R-:W-:Y:S01]  /*32b50*/  MOV R57, R9 ;  /* 0x0000000900397202 */ /* 0x000fe20000000f00 */
[----:B------:R-:W-:Y:S02]  /*32b60*/  IMAD.MOV.U32 R58, RZ, RZ, R10 ;  /* 0x000000ffff3a7224 */ /* 0x000fe400078e000a */
[----:B------:R-:W-:Y:S02]  /*32b70*/  IMAD.MOV.U32 R60, RZ, RZ, R11 ;  /* 0x000000ffff3c7224 */ /* 0x000fe400078e000b */
[C---:B------:R-:W-:Y:S11]  /*32b80*/  HMMA.1688.F32.TF32 R8, R232.reuse, R196, R72 ;  /* 0x000000c4e808723c */ /* 0x040ff60000081048 */
[----:B------:R-:W-:Y:S11]  /*32b90*/  @!UPT UIADD3 URZ, URZ, URZ, URZ ;  /* 0x0000003f3f3ff290 */ /* 0x000ff6000fffe03f */
[----:B------:R-:W-:Y:S02]  /*32ba0*/  @!UPT UIADD3 URZ, URZ, URZ, URZ ;  /* 0x0000003f3f3ff290 */ /* 0x000fe4000fffe03f */
[----:B------:R-:W-:Y:S01]  /*32bb0*/  MOV R52, R8 ;  /* 0x0000000800347202 */ /* 0x000fe20000000f00 */
[----:B------:R-:W-:Y:S01]  /*32bc0*/  IMAD.MOV.U32 R53, RZ, RZ, R9 ;  /* 0x000000ffff357224 */ /* 0x000fe200078e0009 */
[----:B------:R-:W-:Y:S01]  /*32bd0*/  MOV R55, R11 ;  /* 0x0000000b00377202 */ /* 0x000fe20000000f00 */
[----:B------:R-:W-:Y:S02]  /*32be0*/  IMAD.MOV.U32 R54, RZ, RZ, R10 ;  /* 0x000000ffff367224 */ /* 0x000fe400078e000a */
[C---:B------:R-:W-:Y:S11]  /*32bf0*/  HMMA.1688.F32.TF32 R8, R232.reuse, R192, R68 ;  /* 0x000000c0e808723c */ /* 0x040ff60000081044 */
[----:B------:R-:W-:Y:S11]  /*32c00*/  @!UPT UIADD3 URZ, URZ, URZ, URZ ;  /* 0x0000003f3f3ff290 */ /* 0x000ff6000fffe03f */
[----:B------:R-:W-:Y:S02]  /*32c10*/  @!UPT UIADD3 URZ, URZ, URZ, URZ ;  /* 0x0000003f3f3ff290 */ /* 0x000fe4000fffe03f */
[----:B------:R-:W-:Y:S01]  /*32c20*/  IMAD.MOV.U32 R48, RZ, RZ, R8 ;  /* 0x000000ffff307224 */ /* 0x000fe200078e0008 */
[----:B------:R-:W-:Y:S01]  /*32c30*/  MOV R50, R10 ;  /* 0x0000000a00327202 */ /* 0x000fe20000000f00 */
[----:B------:R-:W-:Y:S02]  /*32c40*/  IMAD.MOV.U32 R49, RZ, RZ, R9 ;  /* 0x000000ffff317224 */ /* 0x000fe400078e0009 */
[----:B------:R-:W-:Y:S02]  /*32c50*/  IMAD.MOV.U32 R51, RZ, RZ, R11 ;  /* 0x000000ffff337224 */ /* 0x000fe400078e000b */
[----:B------:R-:W-:Y:S01]  /*32c60*/  HMMA.1688.F32.TF32 R8, R232, R188, R240 ;  /* 0x000000bce808723c */ /* 0x000fe200000810f0 */
[----:B------:R-:W1:Y:S04]  /*32c70*/  LDL.LU R240, [R1+0x700] ;  /* 0x0007000001f07983 */ /* 0x000e680000300800 */
[----:B------:R-:W1:Y:S04]  /*32c80*/  LDL.LU R241, [R1+0x704] ;  /* 0x0007040001f17983 */ /* 0x000e680000300800 */
[----:B------:R-:W1:Y:S04]  /*32c90*/  LDL.LU R242, [R1+0x708] ;  /* 0x0007080001f27983 */ /* 0x000e680000300800 */
[----:B------:R-:W1:Y:S04]  /*32ca0*/  LDL.LU R243, [R1+0x70c] ;  /* 0x00070c0001f37983 */ /* 0x000e680000300800 */
        /* <DEDUP_REMOVED lines=15> */
[----:B------:R-:W2:Y:S01]  /*32da0*/  LDL.LU R68, [R1+0x6c0] ;  /* 0x0006c00001447983 */ /* 0x000ea20000300800 */
[----:B------:R-:W-:-:S02]  /*32db0*/  IMAD.MOV.U32 R47, RZ, RZ, R11 ;  /* 0x000000ffff2f7224 */ /* 0x000fc400078e000b */
[C---:B----4-:R-:W-:Y:S01]  /*32dc0*/  HMMA.1688.F32.TF32 R8, R232.reuse, R184, R244 ;  /* 0x000000b8e808723c */ /* 0x050fe200000810f4 */
[----:B------:R-:W4:Y:S04]  /*32dd0*/  LDL.LU R69, [R1+0x6c4] ;  /* 0x0006c40001457983 */ /* 0x000f280000300800 */
[----:B------:R-:W4:Y:S04]  /*32de0*/  LDL.LU R70, [R1+0x6c8] ;  /* 0x0006c80001467983 */ /* 0x000f280000300800 */
[----:B------:R-:W4:Y:S04]  /*32df0*/  LDL.LU R71, [R1+0x6cc] ;  /* 0x0006cc0001477983 */ /* 0x000f280000300800 */
[----:B------:R-:W4:Y:S04]  /*32e00*/  LDL.LU R244, [R1+0x680] ;  /* 0x0006800001f47983 */ /* 0x000f280000300800 */
[----:B------:R-:W4:Y:S04]  /*32e10*/  LDL.LU R245, [R1+0x684] ;  /* 0x0006840001f57983 */ /* 0x000f280000300800 */
[----:B------:R-:W4:Y:S03]  /*32e20*/  LDL.LU R246, [R1+0x688] ;  /* 0x0006880001f67983 */ /* 0x000f260000300800 */
[----:B------:R-:W-:Y:S01]  /*32e30*/  MOV R40, R8 ;  /* 0x0000000800287202 */ /* 0x000fe20000000f00 */
[----:B------:R-:W-:Y:S01]  /*32e40*/  IMAD.MOV.U32 R41, RZ, RZ, R9 ;  /* 0x000000ffff297224 */ /* 0x000fe200078e0009 */
[----:B------:R-:W-:Y:S01]  /*32e50*/  MOV R43, R11 ;  /* 0x0000000b002b7202 */ /* 0x000fe20000000f00 */
[----:B------:R-:W-:Y:S01]  /*32e60*/  IMAD.MOV.U32 R42, RZ, RZ, R10 ;  /* 0x000000ffff2a7224 */ /* 0x000fe200078e000a */
[----:B------:R-:W4:Y:S01]  /*32e70*/  LDL.LU R247, [R1+0x68c] ;  /* 0x00068c0001f77983 */ /* 0x000f220000300800 */
[----:B---3--:R-:W-:Y:S03]  /*32e80*/  HMMA.1688.F32.TF32 R8, R232, R180, R248 ;  /* 0x000000b4e808723c */ /* 0x008fe600000810f8 */
[----:B------:R-:W4:Y:S04]  /*32e90*/  LDL.LU R248, [R1+0x6b0] ;  /* 0x0006b00001f87983 */ /* 0x000f280000300800 */
[----:B------:R-:W4:Y:S04]  /*32ea0*/  LDL.LU R249, [R1+0x6b4] ;  /* 0x0006b40001f97983 */ /* 0x000f280000300800 */
[----:B------:R-:W4:Y:S04]  /*32eb0*/  LDL.LU R250, [R1+0x6b8] ;  /* 0x0006b80001fa7983 */ /* 0x000f280000300800 */
[----:B------:R-:W4:Y:S09]  /*32ec0*/  LDL.LU R251, [R1+0x6bc] ;  /* 0x0006bc0001fb7983 */ /* 0x000f320000300800 */
[----:B------:R-:W-:Y:S01]  /*32ed0*/  IMAD.MOV.U32 R36, RZ, RZ, R8 ;  /* 0x000000ffff247224 */ /* 0x000fe200078e0008 */
[----:B------:R-:W-:Y:S01]  /*32ee0*/  MOV R38, R10 ;  /* 0x0000000a00267202 */ /* 0x000fe20000000f00 */
[----:B------:R-:W-:-:S02]  /*32ef0*/  IMAD.MOV.U32 R37, RZ, RZ, R9 ;  /* 0x000000ffff257224 */ /* 0x000fc400078e0009 */
[----:B------:R-:W-:Y:S02]  /*32f00*/  IMAD.MOV.U32 R39, RZ, RZ, R11 ;  /* 0x000000ffff277224 */ /* 0x000fe400078e000b */
[----:B-1----:R-:W-:Y:S01]  /*32f10*/  HMMA.1688.F32.TF32 R8, R232, R176, R240 ;  /* 0x000000b0e808723c */ /* 0x002fe200000810f0 */
[----:B------:R-:W3:Y:S04]  /*32f20*/  LDL.LU R240, [R1+0x6a0] ;  /* 0x0006a00001f07983 */ /* 0x000ee80000300800 */
[----:B------:R-:W3:Y:S04]  /*32f30*/  LDL.LU R241, [R1+0x6a4] ;  /* 0x0006a40001f17983 */ /* 0x000ee80000300800 */
[----:B------:R-:W3:Y:S04]  /*32f40*/  LDL.LU R242, [R1+0x6a8] ;  /* 0x0006a80001f27983 */ /* 0x000ee80000300800 */
[----:B------:R-:W3:Y:S11]  /*32f50*/  LDL.LU R243, [R1+0x6ac] ;  /* 0x0006ac0001f37983 */ /* 0x000ef60000300800 */
[----:B------:R-:W-:Y:S01]  /*32f60*/  IMAD.MOV.U32 R32, RZ, RZ, R8 ;  /* 0x000000ffff207224 */ /* 0x000fe200078e0008 */
[----:B------:R-:W-:Y:S01]  /*32f70*/  MOV R33, R9 ;  /* 0x0000000900217202 */ /* 0x000fe20000000f00 */
[----:B------:R-:W-:-:S02]  /*32f80*/  IMAD.MOV.U32 R34, RZ, RZ, R10 ;  /* 0x000000ffff227224 */ /* 0x000fc400078e000a */
[----:B------:R-:W-:Y:S02]  /*32f90*/  IMAD.MOV.U32 R35, RZ, RZ, R11 ;  /* 0x000000ffff237224 */ /* 0x000fe400078e000b */
[C---:B--2---:R-:W-:Y:S11]  /*32fa0*/  HMMA.1688.F32.TF32 R8, R232.reuse, R172, R80 ;  /* 0x000000ace808723c */ /* 0x044ff60000081050 */
[----:B------:R-:W-:Y:S11]  /*32fb0*/  @!UPT UIADD3 URZ, URZ, URZ, URZ ;  /* 0x0000003f3f3ff290 */ /* 0x000ff6000fffe03f */
[----:B------:R-:W-:Y:S02]  /*32fc0*/  @!UPT UIADD3 URZ, URZ, URZ, URZ ;  /* 0x0000003f3f3ff290 */ /* 0x000fe4000fffe03f */
[----:B------:R-:W-:Y:S01]  /*32fd0*/  MOV R28, R8 ;  /* 0x00000008001c7202 */ /* 0x000fe20000000f00 */
[----:B------:R-:W-:Y:S01]  /*32fe0*/  IMAD.MOV.U32 R29, RZ, RZ, R9 ;  /* 0x000000ffff1d7224 */ /* 0x000fe200078e0009 */
[----:B------:R-:W-:Y:S01]  /*32ff0*/  MOV R31, R11 ;  /* 0x0000000b001f7202 */ /* 0x000fe20000000f00 */
[----:B------:R-:W-:Y:S02]  /*33000*/  IMAD.MOV.U32 R30, RZ, RZ, R10 ;  /* 0x000000ffff1e7224 */ /* 0x000fe400078e000a */
[C---:B------:R-:W-:Y:S01]  /*33010*/  HMMA.1688.F32.TF32 R8, R232.reuse, R168, R76 ;  /* 0x000000a8e808723c */ /* 0x040fe2000008104c */
[----:B------:R-:W-:Y:S02]  /*33020*/  MOV R223, R4 ;  /* 0x0000000400df7202 */ /* 0x000fe40000000f00 */
[----:B------:R-:W1:Y:S11]  /*33030*/  LDSM.16.M88.4 R4, [R5+0x17880] ;  /* 0x017880000504783b */ /* 0x000e760000000200 */
[----:B------:R-:W-:Y:S10]  /*33040*/  @!UPT UIADD3 URZ, URZ, URZ, URZ ;  /* 0x0000003f3f3ff290 */ /* 0x000ff4000fffe03f */
[----:B------:R-:W-:Y:S01]  /*33050*/  IMAD.MOV.U32 R24, RZ, RZ, R8 ;  /* 0x000000ffff187224 */ /* 0x000fe200078e0008 */
[----:B------:R-:W-:Y:S01]  /*33060*/  MOV R26, R10 ;  /* 0x0000000a001a7202 */ /* 0x000fe20000000f00 */
[----:B------:R-:W-:Y:S02]  /*33070*/  IMAD.MOV.U32 R25, RZ, RZ, R9 ;  /* 0x000000ffff197224 */ /* 0x000fe400078e0009 */
        /* <DEDUP_REMOVED lines=11> */
[----:B------:R-:W-:Y:S01]  /*33130*/  MOV R16, R8 ;  /* 0x0000000800107202 */ /* 0x000fe20000000f00 */
[----:B------:R-:W-:Y:S01]  /*33140*/  IMAD.MOV.U32 R17, RZ, RZ, R9 ;  /* 0x000000ffff117224 */ /* 0x000fe200078e0009 */
[----:B------:R-:W-:Y:S01]  /*33150*/  MOV R19, R11 ;  /* 0x0000000b00137202 */ /* 0x000fe20000000f00 */
[----:B------:R-:W-:Y:S02]  /*33160*/  IMAD.MOV.U32 R18, RZ, RZ, R10 ;  /* 0x000000ffff127224 */ /* 0x000fe400078e000a */
[----:B-1----:R-:W-:Y:S01]  /*33170*/  HMMA.1688.F32.TF32 R8, R232, R4, R244 ;  /* 0x00000004e808723c */ /* 0x002fe200000810f4 */
[----:B------:R-:W2:Y:S07]  /*33180*/  LDL.LU R244, [R1+0x390] ;  /* 0x0003900001f47983 */ /* 0x000eae0000300800 */
[----:B------:R-:W-:Y:S11]  /*33190*/  HMMA.1688.F32.TF32 R68, R236, R216, R248 ;  /* 0x000000d8ec44723c */ /* 0x000ff600000810f8 */
[----:B------:R-:W-:Y:S05]  /*331a0*/  @!UPT UIADD3 URZ, URZ, URZ, URZ ;  /* 0x0000003f3f3ff290 */ /* 0x000fea000fffe03f */
[----:B------:R-:W-:Y:S01]  /*331b0*/  IMAD.MOV.U32 R12, RZ, RZ, R8 ;  /* 0x000000ffff0c7224 */ /* 0x000fe200078e0008 */
[----:B------:R-:W-:Y:S01]  /*331c0*/  MOV R14, R10 ;  /* 0x0000000a000e7202 */ /* 0x000fe20000000f00 */
[----:B------:R-:W-:Y:S02]  /*331d0*/  IMAD.MOV.U32 R13, RZ, RZ, R9 ;  /* 0x000000ffff0d7224 */ /* 0x000fe400078e0009 */
[----:B------:R-:W-:-:S03]  /*331e0*/  IMAD.MOV.U32 R15, RZ, RZ, R11 ;  /* 0x000000ffff0f7224 */ /* 0x000fc600078e000b */
[----:B------:R1:W-:Y:S04]  /*331f0*/  STL.64 [R1+0x4c0], R68 ;  /* 0x0004c04401007387 */ /* 0x0003e80000100a00 */
[----:B------:R4:W-:Y:S01]  /*33200*/  STL.64 [R1+0x4c8], R70 ;  /* 0x0004c84601007387 */ /* 0x0009e20000100a00 */
[----:B---3--:R-:W-:Y:S11]  /*33210*/  HMMA.1688.F32.TF32 R8, R236, R212, R240 ;  /* 0x000000d4ec08723c */ /* 0x008ff600000810f0 */
[----:B------:R-:W-:Y:S11]  /*33220*/  @!UPT UIADD3 URZ, URZ, URZ, URZ ;  /* 0x0000003f3f3ff290 */ /* 0x000ff6000fffe03f */
[----:B------:R-:W-:Y:S01]  /*33230*/  @!UPT UIADD3 URZ, URZ, URZ, URZ ;  /* 0x0000003f3f3ff290 */ /* 0x000fe2000fffe03f */
[----:B------:R3:W-:Y:S04]  /*33240*/  STL.64 [R1+0x4e0], R8 ;  /* 0x0004e00801007387 */ /* 0x0007e80000100a00 */
[----:B------:R1:W-:Y:S04]  /*33250*/  STL.64 [R1+0x4e8], R10 ;  /* 0x0004e80a01007387 */ /* 0x0003e80000100a00 */
[----:B------:R-:W2:Y:S04]  /*33260*/  LDL.LU R245, [R1+0x394] ;  /* 0x0003940001f57983 */ /* 0x000ea80000300800 */
[----:B------:R-:W2:Y:S04]  /*33270*/  LDL.LU R246, [R1+0x398] ;  /* 0x0003980001f67983 */ /* 0x000ea80000300800 */
[----:B------:R-:W2:Y:S04]  /*33280*/  LDL.LU R247, [R1+0x39c] ;  /* 0x00039c0001f77983 */ /* 0x000ea80000300800 */
[----:B-1----:R-:W2:Y:S04]  /*33290*/  LDL.LU R68, [R1+0x3b0] ;  /* 0x0003b00001447983 */ /* 0x002ea80000300800 */
        /* <DEDUP_REMOVED lines=39> */
[----:B---3--:R-:W3:Y:S04]  /*33510*/  LDL.LU R8, [R1+0x5f0] ;  /* 0x0005f00001087983 */ /* 0x008ee80000300800 */
[----:B------:R-:W3:Y:S04]  /*33520*/  LDL.LU R9, [R1+0x5f4] ;  /* 0x0005f40001097983 */ /* 0x000ee80000300800 */
[----:B------:R-:W3:Y:S04]  /*33530*/  LDL.LU R10, [R1+0x5f8] ;  /* 0x0005f800010a7983 */ /* 0x000ee80000300800 */
[----:B------:R-:W3:Y:S04]  /*33540*/  LDL.LU R11, [R1+0x5fc] ;  /* 0x0005fc00010b7983 */ /* 0x000ee80000300800 */
        /* <DEDUP_REMOVED lines=78> */
[----:B--2---:R-:W2:Y:S04]  /*33a30*/  LDL.LU.64 R150, [R1+0x25a0] ;  /* 0x0025a00001967983 */ /* 0x004ea80000300a00 */
[----:B------:R-:W2:Y:S04]  /*33a40*/  LDL.LU.64 R148, [R1+0x2598] ;  /* 0x0025980001947983 */ /* 0x000ea80000300a00 */
[----:B------:R-:W-:Y:S04]  /*33a50*/  STL.64 [R1+0x670], R144 ;  /* 0x0006709001007387 */ /* 0x000fe80000100a00 */
[----:B------:R3:W-:Y:S04]  /*33a60*/  STL.64 [R1+0x678], R146 ;  /* 0x0006789201007387 */ /* 0x0007e80000100a00 */
[----:B---3--:R-:W3:Y:S04]  /*33a70*/  LDL.LU.64 R146, [R1+0x2590] ;  /* 0x0025900001927983 */ /* 0x008ee80000300a00 */
[----:B------:R-:W3:Y:S04]  /*33a80*/  LDL.LU.64 R144, [R1+0x2588] ;  /* 0x0025880001907983 */ /* 0x000ee80000300a00 */
[----:B------:R-:W-:Y:S04]  /*33a90*/  STL.64 [R1+0x660], R140 ;  /* 0x0006608c01007387 */ /* 0x000fe80000100a00 */
[----:B------:R4:W-:Y:S04]  /*33aa0*/  STL.64 [R1+0x668], R142 ;  /* 0x0006688e01007387 */ /* 0x0009e80000100a00 */
[----:B----4-:R-:W4:Y:S04]  /*33ab0*/  LDL.LU.64 R142, [R1+0x2580] ;  /* 0x00258000018e7983 */ /* 0x010f280000300a00 */
        /* <DEDUP_REMOVED lines=25> */
[C---:B------:R-:W-:Y:S07]  /*33c50*/  HMMA.1688.F32.TF32 R116, R236.reuse, R164, R116 ;  /* 0x000000a4ec74723c */ /* 0x040fee0000081074 */
[----:B------:R-:W-:Y:S01]  /*33c60*/  STL.64 [R1+0x530], R228 ;  /* 0x000530e401007387 */ /* 0x000fe20000100a00 */
[C---:B------:R-:W-:Y:S03]  /*33c70*/  HMMA.1688.F32.TF32 R112, R236.reuse, R160, R112 ;  /* 0x000000a0ec70723c */ /* 0x040fe60000081070 */
[----:B------:R-:W-:Y:S04]  /*33c80*/  STL.64 [R1+0x538], R230 ;  /* 0x000538e601007387 */ /* 0x000fe80000100a00 */
[----:B------:R-:W-:Y:S04]  /*33c90*/  STL.64 [R1+0x520], R8 ;  /* 0x0005200801007387 */ /* 0x000fe80000100a00 */
[----:B------:R1:W-:Y:S02]  /*33ca0*/  STL.64 [R1+0x528], R10 ;  /* 0x0005280a01007387 */ /* 0x0003e40000100a00 */
[----:B-1----:R-:W-:Y:S02]  /*33cb0*/  HMMA.1688.F32.TF32 R8, R236, R4, R108 ;  /* 0x00000004ec08723c */ /* 0x002fe4000008106c */
[----:B------:R-:W-:Y:S04]  /*33cc0*/  STL.64 [R1+0x510], R116 ;  /* 0x0005107401007387 */ /* 0x000fe80000100a00 */
[----:B------:R-:W-:Y:S04]  /*33cd0*/  STL.64 [R1+0x518], R118 ;  /* 0x0005187601007387 */ /* 0x000fe80000100a00 */
[----:B------:R-:W-:Y:S04]  /*33ce0*/  STL.64 [R1+0x500], R112 ;  /* 0x0005007001007387 */ /* 0x000fe80000100a00 */
[----:B------:R-:W-:Y:S01]  /*33cf0*/  STL.64 [R1+0x508], R114 ;  /* 0x0005087201007387 */ /* 0x000fe20000100a00 */
[C---:B------:R-:W-:Y:S03]  /*33d00*/  HMMA.1688.F32.TF32 R100, R232.reuse, R208, R100 ;  /* 0x000000d0e864723c */ /* 0x040fe60000081064 */
[----:B------:R-:W-:Y:S04]  /*33d10*/  LDS R236, [R107+0x4180] ;  /* 0x004180006bec7984 */ /* 0x000fe80000000800 */
[----:B------:R-:W-:Y:S04]  /*33d20*/  LDS R238, [R107+0x4980] ;  /* 0x004980006bee7984 */ /* 0x000fe80000000800 */
[----:B------:R-:W-:Y:S04]  /*33d30*/  STL.64 [R1+0x4f0], R8 ;  /* 0x0004f00801007387 */ /* 0x000fe80000100a00 */
[----:B------:R1:W-:Y:S01]  /*33d40*/  STL.64 [R1+0x4f8], R10 ;  /* 0x0004f80a01007387 */ /* 0x0003e20000100a00 */
[C---:B------:R-:W-:Y:S03]  /*33d50*/  HMMA.1688.F32.TF32 R92, R232.reuse, R200, R92 ;  /* 0x000000c8e85c723c */ /* 0x040fe6000008105c */
[----:B------:R-:W-:Y:S04]  /*33d60*/  LDS R237, [R3+0x4180] ;  /* 0x0041800003ed7984 */ /* 0x000fe80000000800 */
[----:B------:R-:W2:Y:S01]  /*33d70*/  LDS R239, [R3+0x4980] ;  /* 0x0049800003ef7984 */ /* 0x000ea20000000800 */
[C---:B-1----:R-:W-:Y:S08]  /*33d80*/  HMMA.1688.F32.TF32 R8, R232.reuse, R216, R152 ;  /* 0x000000d8e808723c */ /* 0x042ff00000081098 */
[C---:B------:R-:W-:Y:S11]  /*33d90*/  HMMA.1688.F32.TF32 R104, R232.reuse, R212, R156 ;  /* 0x000000d4e868723c */ /* 0x040ff6000008109c */
[----:B------:R-:W-:Y:S04]  /*33da0*/  @!UPT UIADD3 URZ, URZ, URZ, URZ ;  /* 0x0000003f3f3ff290 */ /* 0x000fe8000fffe03f */
[----:B------:R-:W-:Y:S04]  /*33db0*/  STL.64 [R1+0x620], R8 ;  /* 0x0006200801007387 */ /* 0x000fe80000100a00 */
[----:B------:R1:W-:Y:S02]  /*33dc0*/  STL.64 [R1+0x628], R10 ;  /* 0x0006280a01007387 */ /* 0x0003e40000100a00 */
[C---:B-1----:R-:W-:Y:S02]  /*33dd0*/  HMMA.1688.F32.TF32 R8, R232.reuse, R204, R96 ;  /* 0x000000cce808723c */ /* 0x042fe40000081060 */
[----:B------:R-:W-:Y:S04]  /*33de0*/  STL.64 [R1+0x610], R104 ;  /* 0x0006106801007387 */ /* 0x000fe80000100a00 */
[----:B------:R-:W-:Y:S04]  /*33df0*/  STL.64 [R1+0x618], R106 ;  /* 0x0006186a01007387 */ /* 0x000fe80000100a00 */
[----:B------:R-:W-:Y:S01]  /*33e00*/  STL.64 [R1+0x600], R100 ;  /* 0x0006006401007387 */ /* 0x000fe20000100a00 */
[C---:B------:R-:W-:Y:S03]  /*33e10*/  HMMA.1688.F32.TF32 R88, R232.reuse, R196, R88 ;  /* 0x000000c4e858723c */ /* 0x040fe60000081058 */
[----:B------:R-:W-:Y:S09]  /*33e20*/  STL.64 [R1+0x608], R102 ;  /* 0x0006086601007387 */ /* 0x000ff20000100a00 */
        /* <DEDUP_REMOVED lines=21> */
[----:B------:R1:W-:Y:S04]  /*33f80*/  STL.64 [R1+0x4b0], R72 ;  /* 0x0004b04801007387 */ /* 0x0003e80000100a00 */
[----:B------:R2:W-:Y:S04]  /*33f90*/  STL.64 [R1+0x4b8], R74 ;  /* 0x0004b84a01007387 */ /* 0x0005e80000100a00 */
[----:B-1----:R-:W3:Y:S04]  /*33fa0*/  LDL.LU R72, [R1+0x1f0] ;  /* 0x0001f00001487983 */ /* 0x002ee80000300800 */
[----:B------:R-:W-:Y:S04]  /*33fb0*/  STL.64 [R1+0x470], R68 ;  /* 0x0004704401007387 */ /* 0x000fe80000100a00 */
[----:B------:R-:W-:Y:S05]  /*33fc0*/  STL.64 [R1+0x478], R70 ;  /* 0x0004784601007387 */ /* 0x000fea0000100a00 */
[----:B------:R1:W-:Y:S04]  /*33fd0*/  STL.64 [R1+0x4a0], R8 ;  /* 0x0004a00801007387 */ /* 0x0003e80000100a00 */
[----:B------:R1:W-:Y:S04]  /*33fe0*/  STL.64 [R1+0x4a8], R10 ;  /* 0x0004a80a01007387 */ /* 0x0003e80000100a00 */
[----:B------:R-:W3:Y:S04]  /*33ff0*/  LDL.LU R73, [R1+0x1f4] ;  /* 0x0001f40001497983 */ /* 0x000ee80000300800 */
[----:B--2---:R-:W3:Y:S04]  /*34000*/  LDL.LU R74, [R1+0x1f8] ;  /* 0x0001f800014a7983 */ /* 0x004ee80000300800 */
        /* <DEDUP_REMOVED lines=49> */
[----:B-1----:R-:W3:Y:S04]  /*34320*/  LDL.LU R8, [R1+0x330] ;  /* 0x0003300001087983 */ /* 0x002ee80000300800 */
        /* <DEDUP_REMOVED lines=23> */
[C---:B--2---:R-:W-:Y:S03]  /*344a0*/  HMMA.1688.F32.TF32 R228, R232.reuse, R164, R244 ;  /* 0x000000a4e8e4723c */ /* 0x044fe600000810f4 */
[----:B------:R-:W2:Y:S11]  /*344b0*/  LDL.LU R244, [R1+0x1e0] ;  /* 0x0001e00001f47983 */ /* 0x000eb60000300800 */
[----:B------:R-:W-:Y:S09]  /*344c0*/  @!UPT UIADD3 URZ, URZ, URZ, URZ ;  /* 0x0000003f3f3ff290 */ /* 0x000ff2000fffe03f */
[----:B------:R-:W-:Y:S04]  /*344d0*/  STL.64 [R1+0x490], R228 ;  /* 0x000490e401007387 */ /* 0x000fe80000100a00 */
[----:B------:R3:W-:Y:S04]  /*344e0*/  STL.64 [R1+0x498], R230 ;  /* 0x000498e601007387 */ /* 0x0007e80000100a00 */
[----:B------:R-:W2:Y:S04]  /*344f0*/  LDL.LU R245, [R1+0x1e4] ;  /* 0x0001e40001f57983 */ /* 0x000ea80000300800 */
[----:B------:R-:W2:Y:S01]  /*34500*/  LDL.LU R246, [R1+0x1e8] ;  /* 0x0001e80001f67983 */ /* 0x000ea20000300800 */
[C---:B---3--:R-:W-:Y:S03]  /*34510*/  HMMA.1688.F32.TF32 R228, R232.reuse, R160, R248 ;  /* 0x000000a0e8e4723c */ /* 0x048fe600000810f8 */
[----:B------:R-:W2:Y:S04]  /*34520*/  LDL.LU R247, [R1+0x1ec] ;  /* 0x0001ec0001f77983 */ /* 0x000ea80000300800 */
[----:B------:R-:W3:Y:S11]  /*34530*/  LDL.LU R248, [R1+0x1d0] ;  /* 0x0001d00001f87983 */ /* 0x000ef60000300800 */
[----:B------:R-:W-:Y:S05]  /*34540*/  @!UPT UIADD3 URZ, URZ, URZ, URZ ;  /* 0x0000003f3f3ff290 */ /* 0x000fea000fffe03f */
[----:B------:R-:W-:Y:S04]  /*34550*/  STL.64 [R1+0x480], R228 ;  /* 0x000480e401007387 */ /* 0x000fe80000100a00 */
[----:B------:R-:W-:Y:S04]  /*34560*/  STL.64 [R1+0x488], R230 ;  /* 0x000488e601007387 */ /* 0x000fe80000100a00 */
[----:B------:R-:W3:Y:S04]  /*34570*/  LDL.LU R249, [R1+0x1d4] ;  /* 0x0001d40001f97983 */ /* 0x000ee80000300800 */
[----:B------:R-:W3:Y:S04]  /*34580*/  LDL.LU R250, [R1+0x1d8] ;  /* 0x0001d80001fa7983 */ /* 0x000ee80000300800 */
[----:B------:R-:W3:Y:S01]  /*34590*/  LDL.LU R251, [R1+0x1dc] ;  /* 0x0001dc0001fb7983 */ /* 0x000ee20000300800 */
[----:B----4-:R-:W-:Y:S03]  /*345a0*/  HMMA.1688.F32.TF32 R8, R232, R4, R8 ;  /* 0x00000004e808723c */ /* 0x010fe60000081008 */
[----:B------:R-:W-:Y:S04]  /*345b0*/  LDS R232, [R252+0x4000] ;  /* 0x00400000fce87984 */ /* 0x000fe80000000800 */
[----:B------:R-:W-:Y:S01]  /*345c0*/  LDS R234, [R252+0x4800] ;  /* 0x00480000fcea7984 */ /* 0x000fe20000000800 */
[C---:B------:R-:W-:Y:S03]  /*345d0*/  HMMA.1688.F32.TF32 R116, R236.reuse, R212, R116 ;  /* 0x000000d4ec74723c */ /* 0x040fe60000081074 */
[----:B------:R-:W-:Y:S04]  /*345e0*/  LDS R233, [R0+0x4000] ;  /* 0x0040000000e97984 */ /* 0x000fe80000000800 */
[----:B------:R-:W2:Y:S08]  /*345f0*/  LDS R235, [R0+0x4800] ;  /* 0x0048000000eb7984 */ /* 0x000eb00000000800 */
[----:B------:R-:W-:Y:S04]  /*34600*/  STL.64 [R1+0x460], R8 ;  /* 0x0004600801007387 */ /* 0x000fe80000100a00 */
[----:B------:R1:W-:Y:S02]  /*34610*/  STL.64 [R1+0x468], R10 ;  /* 0x0004680a01007387 */ /* 0x0003e40000100a00 */
[C---:B-1----:R-:W-:Y:S08]  /*34620*/  HMMA.1688.F32.TF32 R8, R236.reuse, R216, R120 ;  /* 0x000000d8ec08723c */ /* 0x042ff00000081078 */
[C---:B------:R-:W-:Y:S11]  /*34630*/  HMMA.1688.F32.TF32 R112, R236.reuse, R208, R112 ;  /* 0x000000d0ec70723c */ /* 0x040ff60000081070 */
[----:B------:R-:W-:Y:S04]  /*34640*/  @!UPT UIADD3 URZ, URZ, URZ, URZ ;  /* 0x0000003f3f3ff290 */ /* 0x000fe8000fffe03f */
        /* <DEDUP_REMOVED lines=38> */
[----:B-1----:R-:W-:Y:S02]  /*348b0*/  HMMA.1688.F32.TF32 R8, R236, R4, R68 ;  /* 0x00000004ec08723c */ /* 0x002fe40000081044 */
[----:B------:R-:W-:Y:S04]  /*348c0*/  STL.64 [R1+0x6d0], R76 ;  /* 0x0006d04c01007387 */ /* 0x000fe80000100a00 */
[----:B------:R-:W-:Y:S04]  /*348d0*/  STL.64 [R1+0x6d8], R78 ;  /* 0x0006d84e01007387 */ /* 0x000fe80000100a00 */
[----:B------:R-:W-:Y:S04]  /*348e0*/  LDS R236, [R252+0x4080] ;  /* 0x00408000fcec7984 */ /* 0x000fe80000000800 */
[----:B------:R-:W-:Y:S04]  /*348f0*/  LDS R238, [R252+0x4880] ;  /* 0x00488000fcee7984 */ /* 0x000fe80000000800 */
[----:B------:R-:W-:Y:S04]  /*34900*/  LDS R237, [R0+0x4080] ;  /* 0x0040800000ed7984 */ /* 0x000fe80000000800 */
[----:B------:R-:W1:Y:S01]  /*34910*/  LDS R239, [R0+0x4880] ;  /* 0x0048800000ef7984 */ /* 0x000e620000000800 */
[----:B--2---:R-:W-:Y:S03]  /*34920*/  HMMA.1688.F32.TF32 R68, R232, R216, R244 ;  /* 0x000000d8e844723c */ /* 0x004fe600000810f4 */
[----:B------:R-:W-:Y:S04]  /*34930*/  STL.64 [R1+0x6b0], R72 ;  /* 0x0006b04801007387 */ /* 0x000fe80000100a00 */
[----:B------:R-:W-:Y:S04]  /*34940*/  STL.64 [R1+0x6b8], R74 ;  /* 0x0006b84a01007387 */ /* 0x000fe80000100a00 */
[----:B------:R2:W-:Y:S04]  /*34950*/  STL.64 [R1+0x690], R8 ;  /* 0x0006900801007387 */ /* 0x0005e80000100a00 */
[----:B------:R4:W-:Y:S01]  /*34960*/  STL.64 [R1+0x698], R10 ;  /* 0x0006980a01007387 */ /* 0x0009e20000100a00 */
[----:B------:R-:W-:Y:S01]  /*34970*/  IMAD.MOV.U32 R247, RZ, RZ, R240 ;  /* 0x000000fffff77224 */ /* 0x000fe200078e00f0 */
[----:B------:R-:W-:Y:S01]  /*34980*/  MOV R245, R242 ;  /* 0x000000f200f57202 */ /* 0x000fe20000000f00 */
[----:B------:R-:W-:-:S06]  /*34990*/  IMAD.MOV.U32 R246, RZ, RZ, R241 ;  /* 0x000000fffff67224 */ /* 0x000fcc00078e00f1 */
[----:B--2---:R-:W-:Y:S01]  /*349a0*/  IMAD.MOV.U32 R8, RZ, RZ, R68 ;  /* 0x000000ffff087224 */ /* 0x004fe200078e0044 */
[----:B------:R-:W-:Y:S01]  /*349b0*/  MOV R9, R69 ;  /* 0x0000004500097202 */ /* 0x000fe20000000f00 */
[----:B----4-:R-:W-:Y:S02]  /*349c0*/  IMAD.MOV.U32 R10, RZ, RZ, R70 ;  /* 0x000000ffff0a7224 */ /* 0x010fe400078e0046 */
[----:B------:R-:W-:Y:S02]  /*349d0*/  IMAD.MOV.U32 R11, RZ, RZ, R71 ;  /* 0x000000ffff0b7224 */ /* 0x000fe400078e0047 */
[----:B------:R-:W-:Y:S01]  /*349e0*/  IMAD.MOV.U32 R244, RZ, RZ, R243 ;  /* 0x000000fffff47224 */ /* 0x000fe200078e00f3 */
[----:B---3--:R-:W-:Y:S01]  /*349f0*/  HMMA.1688.F32.TF32 R68, R232, R212, R248 ;  /* 0x000000d4e844723c */ /* 0x008fe200000810f8 */
[----:B------:R-:W2:Y:S04]  /*34a00*/  LDL.LU R248, [R1] ;  /* 0x0000000001f87983 */ /* 0x000ea80000300800 */
[----:B------:R-:W2:Y:S02]  /*34a10*/  LDL.LU R249, [R1+0x4] ;  /* 0x0000040001f97983 */ /* 0x000ea40000300800 */
[----:B------:R-:W-:-:S02]  /*34a20*/  IMAD.MOV.U32 R251, RZ, RZ, R2 ;  /* 0x000000fffffb7224 */ /* 0x000fc400078e0002 */
[----:B------:R-:W2:Y:S04]  /*34a30*/  LDL.LU R250, [R1+0x8] ;  /* 0x0000080001fa7983 */ /* 0x000ea80000300800 */
[----:B------:R-:W3:Y:S04]  /*34a40*/  LDL.LU R2, [R1+0x2524] ;  /* 0x0025240001027983 */ /* 0x000ee80000300800 */
        /* <DEDUP_REMOVED lines=60> */
[----:B------:R-:W-:-:S03]  /*34e10*/  MOV R228, R68 ;  /* 0x0000004400e47202 */ /* 0x000fc60000000f00 */
[----:B------:R-:W1:Y:S01]  /*34e20*/  LDL.LU R80, [R1+0x70] ;  /* 0x0000700001507983 */ /* 0x000e620000300800 */
[----:B------:R-:W-:-:S03]  /*34e30*/  IMAD.MOV.U32 R229, RZ, RZ, R69 ;  /* 0x000000ffffe57224 */ /* 0x000fc600078e0045 */
[----:B------:R-:W1:Y:S01]  /*34e40*/  LDL.LU R81, [R1+0x74] ;  /* 0x0000740001517983 */ /* 0x000e620000300800 */
[----:B------:R-:W-:-:S03]  /*34e50*/  IMAD.MOV.U32 R230, RZ, RZ, R70 ;  /* 0x000000ffffe67224 */ /* 0x000fc600078e0046 */
[----:B------:R-:W1:Y:S01]  /*34e60*/  LDL.LU R82, [R1+0x78] ;  /* 0x0000780001527983 */ /* 0x000e620000300800 */
[----:B------:R-:W-:-:S03]  /*34e70*/  MOV R231, R71 ;  /* 0x0000004700e77202 */ /* 0x000fc60000000f00 */
[----:B------:R-:W1:Y:S04]  /*34e80*/  LDL.LU R83, [R1+0x7c] ;  /* 0x00007c0001537983 */ /* 0x000e680000300800 */
[----:B------:R-:W2:Y:S04]  /*34e90*/  LDL.LU R68, [R1+0x20] ;  /* 0x0000200001447983 */ /* 0x000ea80000300800 */
[----:B------:R-:W2:Y:S04]  /*34ea0*/  LDL.LU R69, [R1+0x24] ;  /* 0x0000240001457983 */ /* 0x000ea80000300800 */
[----:B------:R-:W2:Y:S01]  /*34eb0*/  LDL.LU R70, [R1+0x28] ;  /* 0x0000280001467983 */ /* 0x000ea20000300800 */
[----:B---3--:R-:W-:-:S03]  /*34ec0*/  MOV R71, R2 ;  /* 0x0000000200477202 */ /* 0x008fc60000000f00 */
[----:B------:R-:W3:Y:S01]  /*34ed0*/  LDL.LU R2, [R1+0x2520] ;  /* 0x0025200001027983 */ /* 0x000ee20000300800 */
[C---:B----4-:R-:W-:Y:S08]  /*34ee0*/  HMMA.1688.F32.TF32 R240, R232.reuse, R160, R240 ;  /* 0x000000a0e8f0723c */ /* 0x050ff000000810f0 */
[C---:B--2---:R-:W-:Y:S08]  /*34ef0*/  HMMA.1688.F32.TF32 R84, R232.reuse, R164, R84 ;  /* 0x000000a4e854723c */ /* 0x044ff00000081054 */
[C---:B------:R-:W-:Y:S08]  /*34f00*/  HMMA.1688.F32.TF32 R92, R232.reuse, R172, R92 ;  /* 0x000000ace85c723c */ /* 0x040ff0000008105c */
[C---:B------:R-:W-:Y:S08]  /*34f10*/  HMMA.1688.F32.TF32 R96, R232.reuse, R176, R96 ;  /* 0x000000b0e860723c */ /* 0x040ff00000081060 */
[C---:B------:R-:W-:Y:S08]  /*34f20*/  HMMA.1688.F32.TF32 R100, R232.reuse, R180, R100 ;  /* 0x000000b4e864723c */ /* 0x040ff00000081064 */
[C---:B------:R-:W-:Y:S08]  /*34f30*/  HMMA.1688.F32.TF32 R152, R232.reuse, R188, R152 ;  /* 0x000000bce898723c */ /* 0x040ff00000081098 */
[C---:B------:R-:W-:Y:S08]  /*34f40*/  HMMA.1688.F32.TF32 R104, R232.reuse, R192, R104 ;  /* 0x000000c0e868723c */ /* 0x040ff00000081068 */
[C---:B------:R-:W-:Y:S08]  /*34f50*/  HMMA.1688.F32.TF32 R108, R232.reuse, R196, R108 ;  /* 0x000000c4e86c723c */ /* 0x040ff0000008106c */
[C---:B------:R-:W-:Y:S08]  /*34f60*/  HMMA.1688.F32.TF32 R120, R232.reuse, R208, R120 ;  /* 0x000000d0e878723c */ /* 0x040ff00000081078 */
[C---:B------:R-:W-:Y:S08]  /*34f70*/  HMMA.1688.F32.TF32 R116, R232.reuse, R204, R116 ;  /* 0x000000cce874723c */ /* 0x040ff00000081074 */
[----:B------:R-:W-:Y:S08]  /*34f80*/  HMMA.1688.F32.TF32 R112, R232, R200, R112 ;  /* 0x000000c8e870723c */ /* 0x000ff00000081070 */
[----:B------:R-:W-:Y:S01]  /*34f90*/  MOV R218, R122 ;  /* 0x0000007a00da7202 */ /* 0x000fe20000000f00 */
[----:B------:R-:W-:-:S02]  /*34fa0*/  IMAD.MOV.U32 R219, RZ, RZ, R123 ;  /* 0x000000ffffdb7224 */ /* 0x000fc400078e007b */
[----:B------:R-:W-:Y:S01]  /*34fb0*/  IMAD.MOV.U32 R214, RZ, RZ, R120 ;  /* 0x000000ffffd67224 */ /* 0x000fe200078e0078 */
[----:B------:R-:W2:Y:S01]  /*34fc0*/  LDL.LU.64 R122, [R1+0x2518] ;  /* 0x00251800017a7983 */ /* 0x000ea20000300a00 */
[----:B------:R-:W-:-:S03]  /*34fd0*/  IMAD.MOV.U32 R215, RZ, RZ, R121 ;  /* 0x000000ffffd77224 */ /* 0x000fc600078e0079 */
[----:B------:R-:W2:Y:S04]  /*34fe0*/  LDL.LU.64 R120, [R1+0x2510] ;  /* 0x0025100001787983 */ /* 0x000ea80000300a00 */
[----:B------:R-:W-:Y:S01]  /*34ff0*/  STL.64 [R1+0x1e0], R116 ;  /* 0x0001e07401007387 */ /* 0x000fe20000100a00 */
[C---:B------:R-:W-:Y:S03]  /*35000*/  HMMA.1688.F32.TF32 R156, R232.reuse, R184, R156 ;  /* 0x000000b8e89c723c */ /* 0x040fe6000008109c */
[----:B------:R4:W-:Y:S04]  /*35010*/  STL.64 [R1+0x1e8], R118 ;  /* 0x0001e87601007387 */ /* 0x0009e80000100a00 */
[----:B----4-:R-:W4:Y:S04]  /*35020*/  LDL.LU.64 R118, [R1+0x2508] ;  /* 0x0025080001767983 */ /* 0x010f280000300a00 */
[----:B------:R-:W4:Y:S04]  /*35030*/  LDL.LU.64 R116, [R1+0x2500] ;  /* 0x0025000001747983 */ /* 0x000f280000300a00 */
[----:B------:R-:W-:Y:S04]  /*35040*/  STL.64 [R1+0x1d0], R112 ;  /* 0x0001d07001007387 */ /* 0x000fe80000100a00 */
[----:B------:R1:W-:Y:S01]  /*35050*/  STL.64 [R1+0x1d8], R114 ;  /* 0x0001d87201007387 */ /* 0x0003e20000100a00 */
[C---:B------:R-:W-:Y:S03]  /*35060*/  HMMA.1688.F32.TF32 R88, R232.reuse, R168, R88 ;  /* 0x000000a8e858723c */ /* 0x040fe60000081058 */
        /* <DEDUP_REMOVED lines=42> */
[----:B--2---:R-:W-:Y:S02]  /*35310*/  HMMA.1688.F32.TF32 R240, R232, R4, R240 ;  /* 0x00000004e8f0723c */ /* 0x004fe400000810f0 */
[----:B------:R-:W2:Y:S11]  /*35320*/  LDL.LU R232, [R1+0x30] ;  /* 0x0000300001e87983 */ /* 0x000eb60000300800 */
[----:B------:R-:W-:Y:S10]  /*35330*/  @!UPT UIADD3 URZ, URZ, URZ, URZ ;  /* 0x0000003f3f3ff290 */ /* 0x000ff4000fffe03f */
[----:B------:R-:W-:Y:S04]  /*35340*/  STL.64 [R1+0x80], R240 ;  /* 0x000080f001007387 */ /* 0x000fe80000100a00 */
[----:B------:R-:W-:Y:S04]  /*35350*/  STL.64 [R1+0x88], R242 ;  /* 0x000088f201007387 */ /* 0x000fe80000100a00 */
[----:B------:R-:W2:Y:S04]  /*35360*/  LDL.LU R233, [R1+0x34] ;  /* 0x0000340001e97983 */ /* 0x000ea80000300800 */
[----:B------:R-:W2:Y:S01]  /*35370*/  LDL.LU R234, [R1+0x38] ;  /* 0x0000380001ea7983 */ /* 0x000ea20000300800 */
[----:B---3--:R-:W-:Y:S01]  /*35380*/  IMAD.MOV.U32 R235, RZ, RZ, R2 ;  /* 0x000000ffffeb7224 */ /* 0x008fe200078e0002 */
[C---:B------:R-:W-:Y:S02]  /*35390*/  HMMA.1688.F32.TF32 R80, R236.reuse, R212, R80 ;  /* 0x000000d4ec50723c */ /* 0x040fe40000081050 */
[----:B------:R-:W-:Y:S04]  /*353a0*/  LDS R240, [R252+0x4100] ;  /* 0x00410000fcf07984 */ /* 0x000fe80000000800 */
[----:B------:R-:W-:Y:S02]  /*353b0*/  LDS R242, [R252+0x4900] ;  /* 0x00490000fcf27984 */ /* 0x000fe40000000800 */
[C---:B------:R-:W-:Y:S02]  /*353c0*/  HMMA.1688.F32.TF32 R76, R236.reuse, R208, R76 ;  /* 0x000000d0ec4c723c */ /* 0x040fe4000008104c */
[----:B------:R-:W-:Y:S04]  /*353d0*/  LDS R241, [R0+0x4100] ;  /* 0x0041000000f17984 */ /* 0x000fe80000000800 */
[----:B------:R-:W-:Y:S02]  /*353e0*/  LDS R243, [R0+0x4900] ;  /* 0x0049000000f37984 */ /* 0x000fe40000000800 */
[C---:B------:R-:W-:Y:S08]  /*353f0*/  HMMA.1688.F32.TF32 R72, R236.reuse, R204, R72 ;  /* 0x000000ccec48723c */ /* 0x040ff00000081048 */
[C---:B------:R-:W-:Y:S08]  /*35400*/  HMMA.1688.F32.TF32 R68, R236.reuse, R200, R68 ;  /* 0x000000c8ec44723c */ /* 0x040ff00000081044 */
[C---:B------:R-:W-:Y:S08]  /*35410*/  HMMA.1688.F32.TF32 R244, R236.reuse, R196, R244 ;  /* 0x000000c4ecf4723c */ /* 0x040ff000000810f4 */
[C---:B------:R-:W-:Y:S08]  /*35420*/  HMMA.1688.F32.TF32 R248, R236.reuse, R192, R248 ;  /* 0x000000c0ecf8723c */ /* 0x040ff000000810f8 */
[-C--:B--2---:R-:W-:Y:S11]  /*35430*/  HMMA.1688.F32.TF32 R232, R236, R216.reuse, R232 ;  /* 0x000000d8ece8723c */ /* 0x084ff600000810e8 */
[----:B------:R-:W-:Y:S11]  /*35440*/  @!UPT UIADD3 URZ, URZ, URZ, URZ ;  /* 0x0000003f3f3ff290 */ /* 0x000ff6000fffe03f */
[----:B------:R-:W-:Y:S01]  /*35450*/  @!UPT UIADD3 URZ, URZ, URZ, URZ ;  /* 0x0000003f3f3ff290 */ /* 0x000fe2000fffe03f */
[----:B------:R-:W-:Y:S04]  /*35460*/  STL.64 [R1+0x330], R232 ;  /* 0x000330e801007387 */ /* 0x000fe80000100a00 */
[----:B------:R-:W-:Y:S04]  /*35470*/  STL.64 [R1+0x338], R234 ;  /* 0x000338ea01007387 */ /* 0x000fe80000100a00 */
[----:B------:R-:W-:Y:S04]  /*35480*/  STL.64 [R1+0x320], R80 ;  /* 0x0003205001007387 */ /* 0x000fe80000100a00 */
[----:B------:R1:W-:Y:S04]  /*35490*/  STL.64 [R1+0x328], R82 ;  /* 0x0003285201007387 */ /* 0x0003e80000100a00 */
[----:B------:R-:W-:Y:S04]  /*354a0*/  LDS R232, [R252+0x4180] ;  /* 0x00418000fce87984 */ /* 0x000fe80000000800 */
[----:B------:R-:W-:Y:S04]  /*354b0*/  LDS R234, [R252+0x4980] ;  /* 0x00498000fcea7984 */ /* 0x000fe80000000800 */
[----:B-1----:R-:W2:Y:S04]  /*354c0*/  LDL.LU.64 R82, [R1+0x2448] ;  /* 0x0024480001527983 */ /* 0x002ea80000300a00 */
[----:B------:R-:W2:Y:S04]  /*354d0*/  LDL.LU.64 R80, [R1+0x2440] ;  /* 0x0024400001507983 */ /* 0x000ea80000300a00 */
[----:B------:R-:W-:Y:S04]  /*354e0*/  STL.64 [R1+0x310], R76 ;  /* 0x0003104c01007387 */ /* 0x000fe80000100a00 */
[----:B------:R1:W-:Y:S04]  /*354f0*/  STL.64 [R1+0x318], R78 ;  /* 0x0003184e01007387 */ /* 0x0003e80000100a00 */
[----:B------:R-:W-:Y:S04]  /*35500*/  LDS R233, [R0+0x4180] ;  /* 0x0041800000e97984 */ /* 0x000fe80000000800 */
[----:B------:R-:W3:Y:S04]  /*35510*/  LDS R235, [R0+0x4980] ;  /* 0x0049800000eb7984 */ /* 0x000ee80000000800 */
[----:B-1----:R-:W2:Y:S04]  /*35520*/  LDL.LU.64 R78, [R1+0x2438] ;  /* 0x00243800014e7983 */ /* 0x002ea80000300a00 */
[----:B------:R-:W2:Y:S04]  /*35530*/  LDL.LU.64 R76, [R1+0x2430] ;  /* 0x00243000014c7983 */ /* 0x000ea80000300a00 */
[----:B------:R-:W-:Y:S04]  /*35540*/  STL.64 [R1+0x300], R72 ;  /* 0x0003004801007387 */ /* 0x000fe80000100a00 */
[----:B------:R1:W-:Y:S04]  /*35550*/  STL.64 [R1+0x308], R74 ;  /* 0x0003084a01007387 */ /* 0x0003e80000100a00 */
[----:B-1----:R-:W4:Y:S04]  /*35560*/  LDL.LU.64 R74, [R1+0x2428] ;  /* 0x00242800014a7983 */ /* 0x002f280000300a00 */
[----:B------:R-:W4:Y:S04]  /*35570*/  LDL.LU.64 R72, [R1+0x2420] ;  /* 0x0024200001487983 */ /* 0x000f280000300a00 */
        /* <DEDUP_REMOVED lines=11> */
[----:B------:R-:W4:Y:S01]  /*35630*/  LDL.LU.64 R248, [R1+0x23f0] ;  /* 0x0023f00001f87983 */ /* 0x000f220000300a00 */
[----:B---3--:R-:W-:Y:S08]  /*35640*/  HMMA.1688.F32.TF32 R64, R232, R216, R64 ;  /* 0x000000d8e840723c */ /* 0x008ff00000081040 */
[C---:B--2---:R-:W-:Y:S08]  /*35650*/  HMMA.1688.F32.TF32 R76, R236.reuse, R172, R76 ;  /* 0x000000acec4c723c */ /* 0x044ff0000008104c */
[C---:B----4-:R-:W-:Y:S11]  /*35660*/  HMMA.1688.F32.TF32 R248, R236.reuse, R188, R248 ;  /* 0x000000bcecf8723c */ /* 0x050ff600000810f8 */
[----:B------:R-:W-:Y:S11]  /*35670*/  @!UPT UIADD3 URZ, URZ, URZ, URZ ;  /* 0x0000003f3f3ff290 */ /* 0x000ff6000fffe03f */
[----:B------:R-:W-:Y:S01]  /*35680*/  @!UPT UIADD3 URZ, URZ, URZ, URZ ;  /* 0x0000003f3f3ff290 */ /* 0x000fe2000fffe03f */
        /* <DEDUP_REMOVED lines=9> */
[----:B------:R-:W-:Y:S04]  /*35720*/  STL.64 [R1+0x298], R246 ;  /* 0x000298f601007387 */ /* 0x000fe80000100a00 */
[----:B------:R-:W-:Y:S04]  /*35730*/  STL.64 [R1+0x2a0], R68 ;  /* 0x0002a04401007387 */ /* 0x000fe80000100a00 */
[----:B------:R1:W-:Y:S02]  /*35740*/  STL.64 [R1+0x2a8], R70 ;  /* 0x0002a84601007387 */ /* 0x0003e40000100a00 */
[C---:B-1----:R-:W-:Y:S02]  /*35750*/  HMMA.1688.F32.TF32 R68, R236.reuse, R164, R84 ;  /* 0x000000a4ec44723c */ /* 0x042fe40000081054 */
[----:B------:R-:W-:Y:S04]  /*35760*/  STL.64 [R1+0x2f0], R76 ;  /* 0x0002f04c01007387 */ /* 0x000fe80000100a00 */
[----:B------:R1:W-:Y:S04]  /*35770*/  STL.64 [R1+0x2f8], R78 ;  /* 0x0002f84e01007387 */ /* 0x0003e80000100a00 */
[----:B------:R-:W-:Y:S04]  /*35780*/  STL.64 [R1+0x2e0], R72 ;  /* 0x0002e04801007387 */ /* 0x000fe80000100a00 */
[----:B------:R2:W-:Y:S01]  /*35790*/  STL.64 [R1+0x2e8], R74 ;  /* 0x0002e84a01007387 */ /* 0x0005e20000100a00 */
[C---:B-1----:R-:W-:Y:S08]  /*357a0*/  HMMA.1688.F32.TF32 R76, R236.reuse, R160, R88 ;  /* 0x000000a0ec4c723c */ /* 0x042ff00000081058 */
[----:B------:R-:W-:Y:S01]  /*357b0*/  STL.64 [R1+0x2d0], R68 ;  /* 0x0002d04401007387 */ /* 0x000fe20000100a00 */
[----:B--2---:R-:W-:Y:S03]  /*357c0*/  HMMA.1688.F32.TF32 R72, R236, R4, R92 ;  /* 0x00000004ec48723c */ /* 0x004fe6000008105c */
[----:B------:R1:W-:Y:S05]  /*357d0*/  STL.64 [R1+0x2d8], R70 ;  /* 0x0002d84601007387 */ /* 0x0003ea0000100a00 */
[C---:B-1----:R-:W-:Y:S06]  /*357e0*/  HMMA.1688.F32.TF32 R68, R240.reuse, R216, R96 ;  /* 0x000000d8f044723c */ /* 0x042fec0000081060 */
[----:B------:R-:W-:Y:S04]  /*357f0*/  STL.64 [R1+0x2c0], R76 ;  /* 0x0002c04c01007387 */ /* 0x000fe80000100a00 */
[----:B------:R1:W-:Y:S05]  /*35800*/  STL.64 [R1+0x2c8], R78 ;  /* 0x0002c84e01007387 */ /* 0x0003ea0000100a00 */
[----:B------:R-:W-:Y:S04]  /*35810*/  STL.64 [R1+0x2b0], R72 ;  /* 0x0002b04801007387 */ /* 0x000fe80000100a00 */
[----:B------:R2:W-:Y:S01]  /*35820*/  STL.64 [R1+0x2b8], R74 ;  /* 0x0002b84a01007387 */ /* 0x0005e20000100a00 */
[C---:B-1----:R-:W-:Y:S03]  /*35830*/  HMMA.1688.F32.TF32 R76, R240.reuse, R212, R100 ;  /* 0x000000d4f04c723c */ /* 0x042fe60000081064 */
[----:B------:R-:W-:Y:S05]  /*35840*/  STL.64 [R1+0x430], R68 ;  /* 0x0004304401007387 */ /* 0x000fea0000100a00 */
[C---:B--2---:R-:W-:Y:S01]  /*35850*/  HMMA.1688.F32.TF32 R72, R240.reuse, R208, R156 ;  /* 0x000000d0f048723c */ /* 0x044fe2000008109c */
[----:B------:R1:W-:Y:S07]  /*35860*/  STL.64 [R1+0x438], R70 ;  /* 0x0004384601007387 */ /* 0x0003ee0000100a00 */
[C---:B-1----:R-:W-:Y:S07]  /*35870*/  HMMA.1688.F32.TF32 R68, R240.reuse, R204, R152 ;  /* 0x000000ccf044723c */ /* 0x042fee0000081098 */
[----:B------:R-:W-:Y:S04]  /*35880*/  STL.64 [R1+0x420], R76 ;  /* 0x0004204c01007387 */ /* 0x000fe80000100a00 */
[----:B------:R1:W-:Y:S04]  /*35890*/  STL.64 [R1+0x428], R78 ;  /* 0x0004284e01007387 */ /* 0x0003e80000100a00 */
        /* <DEDUP_REMOVED lines=20> */
[----:B-1----:R-:W-:Y:S01]  /*359e0*/  HMMA.1688.F32.TF32 R76, R240, R176, R128 ;  /* 0x000000b0f04c723c */ /* 0x002fe20000081080 */
[----:B------:R-:W-:Y:S01]  /*359f0*/  MOV R236, R228 ;  /* 0x000000e400ec7202 */ /* 0x000fe20000000f00 */
[----:B------:R-:W-:Y:S01]  /*35a00*/  IMAD.MOV.U32 R237, RZ, RZ, R229 ;  /* 0x000000ffffed7224 */ /* 0x000fe200078e00e5 */
[----:B------:R-:W-:Y:S01]  /*35a10*/  MOV R239, R231 ;  /* 0x000000e700ef7202 */ /* 0x000fe20000000f00 */
[----:B------:R-:W-:-:S02]  /*35a20*/  IMAD.MOV.U32 R238, RZ, RZ, R230 ;  /* 0x000000ffffee7224 */ /* 0x000fc400078e00e6 */
[----:B------:R-:W-:Y:S01]  /*35a30*/  IMAD.MOV.U32 R156, RZ, RZ, R8 ;  /* 0x000000ffff9c7224 */ /* 0x000fe200078e0008 */
[----:B------:R-:W-:Y:S01]  /*35a40*/  STL.64 [R1+0x100], R68 ;  /* 0x0001004401007387 */ /* 0x000fe20000100a00 */
[----:B--2---:R-:W-:Y:S03]  /*35a50*/  HMMA.1688.F32.TF32 R72, R240, R172, R132 ;  /* 0x000000acf048723c */ /* 0x004fe60000081084 */
[----:B------:R1:W-:Y:S01]  /*35a60*/  STL.64 [R1+0x108], R70 ;  /* 0x0001084601007387 */ /* 0x0003e20000100a00 */
        /* <DEDUP_REMOVED lines=9> */
[C---:B-1----:R-:W-:Y:S01]  /*35b00*/  HMMA.1688.F32.TF32 R68, R240.reuse, R168, R136 ;  /* 0x000000a8f044723c */ /* 0x042fe20000081088 */
[----:B------:R-:W-:Y:S04]  /*35b10*/  STL.64 [R1+0xf0], R76 ;  /* 0x0000f04c01007387 */ /* 0x000fe80000100a00 */
[----:B------:R1:W-:Y:S04]  /*35b20*/  STL.64 [R1+0xf8], R78 ;  /* 0x0000f84e01007387 */ /* 0x0003e80000100a00 */
[----:B------:R-:W-:Y:S04]  /*35b30*/  STL.64 [R1+0xd0], R72 ;  /* 0x0000d04801007387 */ /* 0x000fe80000100a00 */
[----:B------:R2:W-:Y:S01]  /*35b40*/  STL.64 [R1+0xd8], R74 ;  /* 0x0000d84a01007387 */ /* 0x0005e20000100a00 */
[----:B-1----:R-:W-:Y:S01]  /*35b50*/  HMMA.1688.F32.TF32 R76, R240, R164, R140 ;  /* 0x000000a4f04c723c */ /* 0x002fe2000008108c */
[----:B------:R-:W-:Y:S01]  /*35b60*/  IMAD.MOV.U32 R122, RZ, RZ, R18 ;  /* 0x000000ffff7a7224 */ /* 0x000fe200078e0012 */
[----:B------:R-:W-:Y:S01]  /*35b70*/  MOV R123, R19 ;  /* 0x00000013007b7202 */ /* 0x000fe20000000f00 */
[----:B------:R-:W-:Y:S01]  /*35b80*/  IMAD.MOV.U32 R116, RZ, RZ, R20 ;  /* 0x000000ffff747224 */ /* 0x000fe200078e0014 */
[----:B------:R-:W-:Y:S01]  /*35b90*/  MOV R118, R22 ;  /* 0x0000001600767202 */ /* 0x000fe20000000f00 */
[----:B------:R-:W-:-:S04]  /*35ba0*/  IMAD.MOV.U32 R117, RZ, RZ, R21 ;  /* 0x000000ffff757224 */ /* 0x000fc800078e0015 */
[----:B------:R-:W-:Y:S01]  /*35bb0*/  STL.64 [R1+0xc0], R68 ;  /* 0x0000c04401007387 */ /* 0x000fe20000100a00 */
[----:B--2---:R-:W-:Y:S03]  /*35bc0*/  HMMA.1688.F32.TF32 R72, R240, R160, R144 ;  /* 0x000000a0f048723c */ /* 0x004fe60000081090 */
[----:B------:R1:W-:Y:S01]  /*35bd0*/  STL.64 [R1+0xc8], R70 ;  /* 0x0000c84601007387 */ /* 0x0003e20000100a00 */
[----:B------:R-:W-:Y:S01]  /*35be0*/  IMAD.MOV.U32 R119, RZ, RZ, R23 ;  /* 0x000000ffff777224 */ /* 0x000fe200078e0017 */
[----:B------:R-:W-:Y:S01]  /*35bf0*/  MOV R113, R25 ;  /* 0x0000001900717202 */ /* 0x000fe20000000f00 */
[----:B------:R-:W-:Y:S01]  /*35c00*/  IMAD.MOV.U32 R112, RZ, RZ, R24 ;  /* 0x000000ffff707224 */ /* 0x000fe200078e0018 */
[----:B------:R-:W-:Y:S01]  /*35c10*/  MOV R108, R28 ;  /* 0x0000001c006c7202 */ /* 0x000fe20000000f00 */
[----:B------:R-:W-:Y:S02]  /*35c20*/  IMAD.MOV.U32 R114, RZ, RZ, R26 ;  /* 0x000000ffff727224 */ /* 0x000fe400078e001a */
[----:B------:R-:W-:Y:S01]  /*35c30*/  IMAD.MOV.U32 R109, RZ, RZ, R29 ;  /* 0x000000ffff6d7224 */ /* 0x000fe200078e001d */
[----:B------:R-:W-:Y:S01]  /*35c40*/  MOV R111, R31 ;  /* 0x0000001f006f7202 */ /* 0x000fe20000000f00 */
[----:B------:R-:W-:-:S02]  /*35c50*/  IMAD.MOV.U32 R115, RZ, RZ, R27 ;  /* 0x000000ffff737224 */ /* 0x000fc400078e001b */
[----:B------:R-:W-:Y:S01]  /*35c60*/  IMAD.MOV.U32 R104, RZ, RZ, R32 ;  /* 0x000000ffff687224 */ /* 0x000fe200078e0020 */
[----:B-1----:R-:W-:Y:S01]  /*35c70*/  HMMA.1688.F32.TF32 R68, R240, R4, R148 ;  /* 0x00000004f044723c */ /* 0x002fe20000081094 */
[----:B------:R-:W-:Y:S04]  /*35c80*/  STL.64 [R1+0x40], R76 ;  /* 0x0000404c01007387 */ /* 0x000fe80000100a00 */
[----:B------:R-:W-:Y:S04]  /*35c90*/  STL.64 [R1+0x48], R78 ;  /* 0x0000484e01007387 */ /* 0x000fe80000100a00 */
[----:B------:R-:W2:Y:S04]  /*35ca0*/  LDL R242, [R1+0x934] ;  /* 0x0009340001f27983 */ /* 0x000ea80000100800 */
[----:B------:R-:W-:Y:S04]  /*35cb0*/  STL.64 [R1+0x30], R72 ;  /* 0x0000304801007387 */ /* 0x000fe80000100a00 */
[----:B------:R-:W-:Y:S01]  /*35cc0*/  STL.64 [R1+0x38], R74 ;  /* 0x0000384a01007387 */ /* 0x000fe20000100a00 */
[----:B------:R-:W-:Y:S01]  /*35cd0*/  IMAD.MOV.U32 R110, RZ, RZ, R30 ;  /* 0x000000ffff6e7224 */ /* 0x000fe200078e001e */
[----:B------:R-:W-:Y:S01]  /*35ce0*/  MOV R106, R34 ;  /* 0x00000022006a7202 */ /* 0x000fe20000000f00 */
[----:B------:R-:W-:Y:S01]  /*35cf0*/  IMAD.MOV.U32 R105, RZ, RZ, R33 ;  /* 0x000000ffff697224 */ /* 0x000fe200078e0021 */
[----:B------:R-:W-:Y:S01]  /*35d00*/  MOV R101, R37 ;  /* 0x0000002500657202 */ /* 0x000fe20000000f00 */
[----:B------:R-:W-:Y:S01]  /*35d10*/  IMAD.MOV.U32 R107, RZ, RZ, R35 ;  /* 0x000000ffff6b7224 */ /* 0x000fe200078e0023 */
[----:B------:R1:W-:Y:S04]  /*35d20*/  STL.64 [R1+0x20], R68 ;  /* 0x0000204401007387 */ /* 0x0003e80000100a00 */
[----:B------:R3:W-:Y:S04]  /*35d30*/  STL.64 [R1+0x28], R70 ;  /* 0x0000284601007387 */ /* 0x0007e80000100a00 */
[----:B------:R-:W-:Y:S01]  /*35d40*/  STL.64 [R1+0x10], R64 ;  /* 0x0000104001007387 */ /* 0x000fe20000100a00 */
[----:B-1----:R-:W-:Y:S01]  /*35d50*/  IMAD.MOV.U32 R68, RZ, RZ, R214 ;  /* 0x000000ffff447224 */ /* 0x002fe200078e00d6 */
[----:B------:R-:W-:-:S02]  /*35d60*/  MOV R69, R215 ;  /* 0x000000d700457202 */ /* 0x000fc40000000f00 */
[----:B------:R-:W4:Y:S01]  /*35d70*/  LDL.LU R214, [R1+0x23ec] ;  /* 0x0023ec0001d67983 */ /* 0x000f220000300800 */
[----:B---3--:R-:W-:-:S03]  /*35d80*/  IMAD.MOV.U32 R70, RZ, RZ, R218 ;  /* 0x000000ffff467224 */ /* 0x008fc600078e00da */
[----:B------:R-:W4:Y:S01]  /*35d90*/  LDL.LU R215, [R1+0x23e8] ;  /* 0x0023e80001d77983 */ /* 0x000f220000300800 */
[----:B------:R-:W-:-:S03]  /*35da0*/  IMAD.MOV.U32 R71, RZ, RZ, R219 ;  /* 0x000000ffff477224 */ /* 0x000fc600078e00db */
        /* <DEDUP_REMOVED lines=31> */
[----:B------:R-:W4:Y:S04]  /*35fa0*/  LDL.LU R32, [R1+0x236c] ;  /* 0x00236c0001207983 */ /* 0x000f280000300800 */
[----:B------:R-:W4:Y:S01]  /*35fb0*/  LDL.LU R33, [R1+0x2368] ;  /* 0x0023680001217983 */ /* 0x000f220000300800 */
[----:B------:R-:W-:-:S03]  /*35fc0*/  IMAD.MOV.U32 R102, RZ, RZ, R38 ;  /* 0x000000ffff667224 */ /* 0x000fc600078e0026 */
[----:B------:R-:W4:Y:S01]  /*35fd0*/  LDL.LU R34, [R1+0x2364] ;  /* 0x0023640001227983 */ /* 0x000f220000300800 */
[----:B------:R-:W-:-:S03]  /*35fe0*/  IMAD.MOV.U32 R103, RZ, RZ, R39 ;  /* 0x000000ffff677224 */ /* 0x000fc600078e0027 */
[----:B------:R-:W4:Y:S01]  /*35ff0*/  LDL.LU R35, [R1+0x2360] ;  /* 0x0023600001237983 */ /* 0x000f220000300800 */
[----:B------:R-:W-:-:S03]  /*36000*/  MOV R96, R40 ;  /* 0x0000002800607202 */ /* 0x000fc60000000f00 */
        /* <DEDUP_REMOVED lines=44> */
[----:B------:R-:W4:Y:S04]  /*362d0*/  LDL.LU R58, [R1+0x2304] ;  /* 0x00230400013a7983 */ /* 0x000f280000300800 */
[----:B------:R-:W4:Y:S01]  /*362e0*/  LDL.LU R60, [R1+0x2300] ;  /* 0x00230000013c7983 */ /* 0x000f220000300800 */
[----:B------:R-:W-:-:S03]  /*362f0*/  IMAD.MOV.U32 R79, RZ, RZ, R59 ;  /* 0x000000ffff4f7224 */ /* 0x000fc600078e003b */
        /* <DEDUP_REMOVED lines=8> */
[----:B------:R-:W4:Y:S04]  /*36380*/  LDL R243, [R1+0x930] ;  /* 0x0009300001f37983 */ /* 0x000f280000100800 */
[----:B--2---:R-:W-:Y:S04]  /*36390*/  LDS R124, [R242+0x5000] ;  /* 0x00500000f27c7984 */ /* 0x004fe80000000800 */
[----:B------:R-:W-:Y:S04]  /*363a0*/  LDS R126, [R242+0x5800] ;  /* 0x00580000f27e7984 */ /* 0x000fe80000000800 */
[----:B------:R-:W-:Y:S04]  /*363b0*/  LDS R125, [R3+0x5000] ;  /* 0x00500000037d7984 */ /* 0x000fe80000000800 */
[----:B------:R-:W3:Y:S01]  /*363c0*/  LDS R127, [R3+0x5800] ;  /* 0x00580000037f7984 */ /* 0x000ee20000000800 */
[----:B------:R-:W-:Y:S01]  /*363d0*/  MOV R2, R66 ;  /* 0x0000004200027202 */ /* 0x000fe20000000f00 */
[----:B------:R-:W-:-:S02]  /*363e0*/  IMAD.MOV.U32 R0, RZ, RZ, R67 ;  /* 0x000000ffff007224 */ /* 0x000fc400078e0043 */
[----:B------:R-:W-:Y:S04]  /*363f0*/  LDS R64, [R242+0x5080] ;  /* 0x00508000f2407984 */ /* 0x000fe80000000800 */
[----:B------:R-:W-:Y:S04]  /*36400*/  LDS R66, [R242+0x5880] ;  /* 0x00588000f2427984 */ /* 0x000fe80000000800 */
[----:B------:R-:W-:Y:S04]  /*36410*/  LDS R65, [R3+0x5080] ;  /* 0x0050800003417984 */ /* 0x000fe80000000800 */
[----:B------:R-:W-:Y:S04]  /*36420*/  LDS R67, [R3+0x5880] ;  /* 0x0058800003437984 */ /* 0x000fe80000000800 */
[----:B------:R-:W-:Y:S01]  /*36430*/  LDS R240, [R252+0x5180] ;  /* 0x00518000fcf07984 */ /* 0x000fe20000000800 */
[C---:B---3--:R-:W-:Y:S08]  /*36440*/  HMMA.1688.F32.TF32 R244, R124.reuse, R218, R220 ;  /* 0x000000da7cf4723c */ /* 0x048ff000000810dc */
[----:B----4-:R-:W-:Y:S08]  /*36450*/  HMMA.1688.F32.TF32 R224, R124, R214, R224 ;  /* 0x000000d67ce0723c */ /* 0x010ff000000810e0 */
[C---:B------:R-:W-:Y:S01]  /*36460*/  HMMA.1688.F32.TF32 R8, R232.reuse, R160, R8 ;  /* 0x000000a0e808723c */ /* 0x040fe20000081008 */
[----:B------:R-:W-:Y:S07]  /*36470*/  LDS R160, [R252+0x6000] ;  /* 0x00600000fca07984 */ /* 0x000fee0000000800 */
[C---:B------:R-:W-:Y:S01]  /*36480*/  HMMA.1688.F32.TF32 R12, R232.reuse, R164, R12 ;  /* 0x000000a4e80c723c */ /* 0x040fe2000008100c */
[----:B------:R-:W-:Y:S07]  /*36490*/  LDS R165, [R3+0x6000] ;  /* 0x0060000003a57984 */ /* 0x000fee0000000800 */
        /* <DEDUP_REMOVED lines=10> */
[C---:B------:R-:W-:Y:S01]  /*36540*/  HMMA.1688.F32.TF32 R248, R232.reuse, R212, R60 ;  /* 0x000000d4e8f8723c */ /* 0x040fe2000008103c */
[----:B------:R-:W-:Y:S04]  /*36550*/  LDS R60, [R252+0x5000] ;  /* 0x00500000fc3c7984 */ /* 0x000fe80000000800 */
[----:B------:R-:W-:Y:S03]  /*36560*/  LDS R62, [R252+0x5800] ;  /* 0x00580000fc3e7984 */ /* 0x000fe60000000800 */
[C---:B------:R-:W-:Y:S08]  /*36570*/  HMMA.1688.F32.TF32 R56, R232.reuse, R208, R56 ;  /* 0x000000d0e838723c */ /* 0x040ff00000081038 */
[----:B------:R-:W-:Y:S07]  /*36580*/  HMMA.1688.F32.TF32 R232, R232, R4, R228 ;  /* 0x00000004e8e8723c */ /* 0x000fee00000810e4 */
[----:B------:R-:W-:Y:S04]  /*36590*/  STL.64 [R1+0x21a8], R250 ;  /* 0x0021a8fa01007387 */ /* 0x000fe80000100a00 */
[----:B------:R-:W-:Y:S04]  /*365a0*/  STL.64 [R1+0x21a0], R248 ;  /* 0x0021a0f801007387 */ /* 0x000fe80000100a00 */
[----:B------:R-:W-:Y:S04]  /*365b0*/  STL.64 [R1+0x21b8], R58 ;  /* 0x0021b83a01007387 */ /* 0x000fe80000100a00 */
[----:B------:R1:W-:Y:S04]  /*365c0*/  STL.64 [R1+0x21b0], R56 ;  /* 0x0021b03801007387 */ /* 0x0003e80000100a00 */
[----:B------:R-:W-:Y:S04]  /*365d0*/  STL.64 [R1+0x21c8], R54 ;  /* 0x0021c83601007387 */ /* 0x000fe80000100a00 */
[----:B------:R2:W-:Y:S04]  /*365e0*/  STL.64 [R1+0x21c0], R52 ;  /* 0x0021c03401007387 */ /* 0x0005e80000100a00 */
[----:B------:R-:W-:Y:S04]  /*365f0*/  STL.64 [R1+0x21d8], R50 ;  /* 0x0021d83201007387 */ /* 0x000fe80000100a00 */
[----:B------:R3:W-:Y:S01]  /*36600*/  STL.64 [R1+0x21d0], R48 ;  /* 0x0021d03001007387 */ /* 0x0007e20000100a00 */
[C---:B------:R-:W-:Y:S03]  /*36610*/  HMMA.1688.F32.TF32 R72, R124.reuse, R210, R72 ;  /* 0x000000d27c48723c */ /* 0x040fe60000081048 */
[----:B------:R-:W-:Y:S04]  /*36620*/  STL.64 [R1+0x21e8], R46 ;  /* 0x0021e82e01007387 */ /* 0x000fe80000100a00 */
[----:B------:R-:W-:Y:S01]  /*36630*/  STL.64 [R1+0x21e0], R44 ;  /* 0x0021e02c01007387 */ /* 0x000fe20000100a00 */
[C---:B------:R-:W-:Y:S03]  /*36640*/  HMMA.1688.F32.TF32 R76, R124.reuse, R206, R76 ;  /* 0x000000ce7c4c723c */ /* 0x040fe6000008104c */
[----:B------:R-:W-:Y:S04]  /*36650*/  STL.64 [R1+0x21f8], R42 ;  /* 0x0021f82a01007387 */ /* 0x000fe80000100a00 */
[----:B------:R2:W-:Y:S01]  /*36660*/  STL.64 [R1+0x21f0], R40 ;  /* 0x0021f02801007387 */ /* 0x0005e20000100a00 */
[C---:B------:R-:W-:Y:S03]  /*36670*/  HMMA.1688.F32.TF32 R80, R124.reuse, R202, R80 ;  /* 0x000000ca7c50723c */ /* 0x040fe60000081050 */
[----:B------:R-:W-:Y:S04]  /*36680*/  STL.64 [R1+0x2208], R38 ;  /* 0x0022082601007387 */ /* 0x000fe80000100a00 */
[----:B------:R1:W-:Y:S01]  /*36690*/  STL.64 [R1+0x2200], R36 ;  /* 0x0022002401007387 */ /* 0x0003e20000100a00 */
[----:B------:R-:W-:Y:S03]  /*366a0*/  HMMA.1688.F32.TF32 R84, R124, R198, R84 ;  /* 0x000000c67c54723c */ /* 0x000fe60000081054 */
[----:B------:R-:W-:Y:S04]  /*366b0*/  STL.64 [R1+0x2218], R34 ;  /* 0x0022182201007387 */ /* 0x000fe80000100a00 */
[----:B------:R1:W-:Y:S04]  /*366c0*/  STL.64 [R1+0x2210], R32 ;  /* 0x0022102001007387 */ /* 0x0003e80000100a00 */
[----:B------:R-:W-:Y:S04]  /*366d0*/  STL.64 [R1+0x2228], R30 ;  /* 0x0022281e01007387 */ /* 0x000fe80000100a00 */
[----:B------:R-:W-:Y:S04]  /*366e0*/  STL.64 [R1+0x2220], R28 ;  /* 0x0022201c01007387 */ /* 0x000fe80000100a00 */
[----:B------:R-:W-:Y:S04]  /*366f0*/  STL.64 [R1+0x2238], R26 ;  /* 0x0022381a01007387 */ /* 0x000fe80000100a00 */
[----:B------:R1:W-:Y:S04]  /*36700*/  STL.64 [R1+0x2230], R24 ;  /* 0x0022301801007387 */ /* 0x0003e80000100a00 */
[----:B------:R-:W-:Y:S04]  /*36710*/  STL.64 [R1+0x2248], R22 ;  /* 0x0022481601007387 */ /* 0x000fe80000100a00 */
[----:B------:R1:W-:Y:S04]  /*36720*/  STL.64 [R1+0x2240], R20 ;  /* 0x0022401401007387 */ /* 0x0003e80000100a00 */
[----:B------:R-:W-:Y:S04]  /*36730*/  STL.64 [R1+0x2258], R18 ;  /* 0x0022581201007387 */ /* 0x000fe80000100a00 */
[----:B------:R1:W-:Y:S04]  /*36740*/  STL.64 [R1+0x2250], R16 ;  /* 0x0022501001007387 */ /* 0x0003e80000100a00 */
[----:B------:R-:W-:Y:S04]  /*36750*/  STL.64 [R1+0x2268], R14 ;  /* 0x0022680e01007387 */ /* 0x000fe80000100a00 */
[----:B------:R-:W-:Y:S04]  /*36760*/  STL.64 [R1+0x2260], R12 ;  /* 0x0022600c01007387 */ /* 0x000fe80000100a00 */
[----:B------:R-:W-:Y:S04]  /*36770*/  STL.64 [R1+0x2278], R10 ;  /* 0x0022780a01007387 */ /* 0x000fe80000100a00 */
[----:B------:R-:W-:Y:S04]  /*36780*/  STL.64 [R1+0x2270], R8 ;  /* 0x0022700801007387 */ /* 0x000fe80000100a00 */
        /* <DEDUP_REMOVED lines=14> */
[----:B-1----:R-:W4:Y:S04]  /*36870*/  LDL.LU R56, [R1+0x520] ;  /* 0x0005200001387983 */ /* 0x002f280000300800 */
[----:B------:R-:W4:Y:S04]  /*36880*/  LDL.LU R57, [R1+0x524] ;  /* 0x0005240001397983 */ /* 0x000f280000300800 */
[----:B------:R-:W4:Y:S04]  /*36890*/  LDL.LU R58, [R1+0x528] ;  /* 0x00052800013a7983 */ /* 0x000f280000300800 */
[----:B------:R-:W4:Y:S04]  /*368a0*/  LDL.LU R59, [R1+0x52c] ;  /* 0x00052c00013b7983 */ /* 0x000f280000300800 */
[----:B--2---:R-:W2:Y:S04]  /*368b0*/  LDL.LU R52, [R1+0x530] ;  /* 0x0005300001347983 */ /* 0x004ea80000300800 */
[----:B------:R-:W2:Y:S04]  /*368c0*/  LDL.LU R53, [R1+0x534] ;  /* 0x0005340001357983 */ /* 0x000ea80000300800 */
[----:B------:R-:W2:Y:S04]  /*368d0*/  LDL.LU R54, [R1+0x538] ;  /* 0x0005380001367983 */ /* 0x000ea80000300800 */
[----:B------:R-:W-:Y:S04]  /*368e0*/  LDS R61, [R243+0x5000] ;  /* 0x00500000f33d7984 */ /* 0x000fe80000000800 */
[----:B------:R-:W1:Y:S04]  /*368f0*/  LDS R63, [R243+0x5800] ;  /* 0x00580000f33f7984 */ /* 0x000e680000000800 */
        /* <DEDUP_REMOVED lines=37> */
[C---:B-1----:R-:W-:Y:S03]  /*36b50*/  HMMA.1688.F32.TF32 R132, R60.reuse, R214, R236 ;  /* 0x000000d63c84723c */ /* 0x042fe600000810ec */
[----:B------:R-:W2:Y:S04]  /*36b60*/  LDL.LU R72, [R1+0x150] ;  /* 0x0001500001487983 */ /* 0x000ea80000300800 */
[----:B------:R-:W2:Y:S04]  /*36b70*/  LDL.LU R73, [R1+0x154] ;  /* 0x0001540001497983 */ /* 0x000ea80000300800 */
[----:B------:R-:W2:Y:S04]  /*36b80*/  LDL.LU R74, [R1+0x158] ;  /* 0x00015800014a7983 */ /* 0x000ea80000300800 */
[----:B------:R-:W2:Y:S01]  /*36b90*/  LDL.LU R75, [R1+0x15c] ;  /* 0x00015c00014b7983 */ /* 0x000ea20000300800 */
[C---:B------:R-:W-:Y:S03]  /*36ba0*/  HMMA.1688.F32.TF32 R136, R60.reuse, R210, R68 ;  /* 0x000000d23c88723c */ /* 0x040fe60000081044 */
        /* <DEDUP_REMOVED lines=8> */
[----:B------:R-:W-:Y:S03]  /*36c30*/  HMMA.1688.F32.TF32 R128, R60, R218, R156 ;  /* 0x000000da3c80723c */ /* 0x000fe6000008109c */
[----:B------:R-:W3:Y:S04]  /*36c40*/  LDL.LU R220, [R1+0x190] ;  /* 0x0001900001dc7983 */ /* 0x000ee80000300800 */
[----:B------:R-:W3:Y:S04]  /*36c50*/  LDL.LU R221, [R1+0x194] ;  /* 0x0001940001dd7983 */ /* 0x000ee80000300800 */
[----:B------:R-:W3:Y:S01]  /*36c60*/  LDL.LU R222, [R1+0x198] ;  /* 0x0001980001de7983 */ /* 0x000ee20000300800 */
[C---:B------:R-:W-:Y:S03]  /*36c70*/  HMMA.1688.F32.TF32 R88, R124.reuse, R194, R88 ;  /* 0x000000c27c58723c */ /* 0x040fe60000081058 */
[----:B------:R-:W3:Y:S04]  /*36c80*/  LDL.LU R223, [R1+0x19c] ;  /* 0x00019c0001df7983 */ /* 0x000ee80000300800 */
[----:B------:R-:W3:Y:S01]  /*36c90*/  LDL.LU R156, [R1+0x1a0] ;  /* 0x0001a000019c7983 */ /* 0x000ee20000300800 */
[C---:B------:R-:W-:Y:S03]  /*36ca0*/  HMMA.1688.F32.TF32 R92, R124.reuse, R190, R92 ;  /* 0x000000be7c5c723c */ /* 0x040fe6000008105c */
[----:B------:R-:W3:Y:S04]  /*36cb0*/  LDL.LU R157, [R1+0x1a4] ;  /* 0x0001a400019d7983 */ /* 0x000ee80000300800 */
[----:B------:R-:W3:Y:S01]  /*36cc0*/  LDL.LU R158, [R1+0x1a8] ;  /* 0x0001a800019e7983 */ /* 0x000ee20000300800 */
[C---:B------:R-:W-:Y:S03]  /*36cd0*/  HMMA.1688.F32.TF32 R96, R124.reuse, R186, R96 ;  /* 0x000000ba7c60723c */ /* 0x040fe60000081060 */
[----:B------:R-:W3:Y:S04]  /*36ce0*/  LDL.LU R159, [R1+0x1ac] ;  /* 0x0001ac00019f7983 */ /* 0x000ee80000300800 */
[----:B------:R-:W-:Y:S01]  /*36cf0*/  LDS R241, [R243+0x5180] ;  /* 0x00518000f3f17984 */ /* 0x000fe20000000800 */
[C---:B------:R-:W-:Y:S08]  /*36d00*/  HMMA.1688.F32.TF32 R100, R124.reuse, R182, R100 ;  /* 0x000000b67c64723c */ /* 0x040ff00000081064 */
        /* <DEDUP_REMOVED lines=50> */
[C---:B--2---:R-:W-:Y:S08]  /*37030*/  HMMA.1688.F32.TF32 R72, R60.reuse, R170, R72 ;  /* 0x000000aa3c48723c */ /* 0x044ff00000081048 */
[C---:B------:R-:W-:Y:S11]  /*37040*/  HMMA.1688.F32.TF32 R76, R60.reuse, R162, R244 ;  /* 0x000000a23c4c723c */ /* 0x040ff600000810f4 */
[----:B------:R-:W-:Y:S04]  /*37050*/  @!UPT UIADD3 URZ, URZ, URZ, URZ ;  /* 0x0000003f3f3ff290 */ /* 0x000fe8000fffe03f */
[----:B------:R-:W-:Y:S04]  /*37060*/  STL.64 [R1], R72 ;  /* 0x0000004801007387 */ /* 0x000fe80000100a00 */
[----:B------:R1:W-:Y:S02]  /*37070*/  STL.64 [R1+0x8], R74 ;  /* 0x0000084a01007387 */ /* 0x0003e40000100a00 */
[----:B-1----:R-:W-:Y:S08]  /*37080*/  HMMA.1688.F32.TF32 R72, R60, R6, R232 ;  /* 0x000000063c48723c */ /* 0x002ff000000810e8 */
[----:B------:R-:W-:Y:S08]  /*37090*/  HMMA.1688.F32.TF32 R16, R64, R210, R16 ;  /* 0x000000d24010723c */ /* 0x000ff00000081010 */
[----:B---3--:R-:W-:Y:S11]  /*370a0*/  HMMA.1688.F32.TF32 R80, R60, R166, R224 ;  /* 0x000000a63c50723c */ /* 0x008ff600000810e0 */
[----:B------:R-:W-:Y:S11]  /*370b0*/  @!UPT UIADD3 URZ, URZ, URZ, URZ ;  /* 0x0000003f3f3ff290 */ /* 0x000ff6000fffe03f */
[----:B------:R-:W-:Y:S01]  /*370c0*/  @!UPT UIADD3 URZ, URZ, URZ, URZ ;  /* 0x0000003f3f3ff290 */ /* 0x000fe2000fffe03f */
[----:B------:R-:W-:Y:S04]  /*370d0*/  STL.64 [R1+0x50], R80 ;  /* 0x0000505001007387 */ /* 0x000fe80000100a00 */
[----:B------:R-:W-:Y:S04]  /*370e0*/  STL.64 [R1+0x58], R82 ;  /* 0x0000585201007387 */ /* 0x000fe80000100a00 */
[----:B------:R-:W-:Y:S04]  /*370f0*/  STL.64 [R1+0x70], R76 ;  /* 0x0000704c01007387 */ /* 0x000fe80000100a00 */
[----:B------:R-:W-:Y:S04]  /*37100*/  STL.64 [R1+0x78], R78 ;  /* 0x0000784e01007387 */ /* 0x000fe80000100a00 */
[----:B------:R-:W-:Y:S04]  /*37110*/  STL.64 [R1+0x60], R72 ;  /* 0x0000604801007387 */ /* 0x000fe80000100a00 */
[----:B------:R4:W-:Y:S02]  /*37120*/  STL.64 [R1+0x68], R74 ;  /* 0x0000684a01007387 */ /* 0x0009e40000100a00 */
[C---:B----4-:R-:W-:Y:S08]  /*37130*/  HMMA.1688.F32.TF32 R72, R64.reuse, R218, R8 ;  /* 0x000000da4048723c */ /* 0x050ff00000081008 */
[C---:B------:R-:W-:Y:S08]  /*37140*/  HMMA.1688.F32.TF32 R8, R64.reuse, R214, R12 ;  /* 0x000000d64008723c */ /* 0x040ff0000008100c */
[C---:B------:R-:W-:Y:S07]  /*37150*/  HMMA.1688.F32.TF32 R12, R64.reuse, R206, R20 ;  /* 0x000000ce400c723c */ /* 0x040fee0000081014 */
        /* <DEDUP_REMOVED lines=11> */
[C---:B--2---:R-:W-:Y:S03]  /*37210*/  HMMA.1688.F32.TF32 R12, R64.reuse, R194, R32 ;  /* 0x000000c2400c723c */ /* 0x044fe60000081020 */
        /* <DEDUP_REMOVED lines=19> */
[----:B-1----:R-:W-:Y:S07]  /*37350*/  HMMA.1688.F32.TF32 R8, R64, R166, R248 ;  /* 0x000000a64008723c */ /* 0x002fee00000810f8 */
[----:B------:R1:W-:Y:S04]  /*37360*/  STL.64 [R1+0x180], R16 ;  /* 0x0001801001007387 */ /* 0x0003e80000100a00 */
[----:B------:R2:W-:Y:S04]  /*37370*/  STL.64 [R1+0x188], R18 ;  /* 0x0001881201007387 */ /* 0x0005e80000100a00 */
        /* <DEDUP_REMOVED lines=33> */
[----:B------:R-:W3:Y:S04]  /*37590*/  LDL.LU R17, [R1+0x274] ;  /* 0x0002740001117983 */ /* 0x000ee80000300800 */
[----:B--2---:R-:W3:Y:S04]  /*375a0*/  LDL.LU R18, [R1+0x278] ;  /* 0x0002780001127983 */ /* 0x004ee80000300800 */
[----:B------:R-:W3:Y:S04]  /*375b0*/  LDL.LU R19, [R1+0x27c] ;  /* 0x00027c0001137983 */ /* 0x000ee80000300800 */
[----:B----4-:R-:W2:Y:S04]  /*375c0*/  LDL.LU R8, [R1+0x250] ;  /* 0x0002500001087983 */ /* 0x010ea80000300800 */
        /* <DEDUP_REMOVED lines=59> */
[----:B------:R-:W-:Y:S01]  /*37980*/  HMMA.1688.F32.TF32 R236, R60, R174, R236 ;  /* 0x000000ae3cec723c */ /* 0x000fe200000810ec */
[----:B------:R-:W-:Y:S04]  /*37990*/  LDS R60, [R252+0x5080] ;  /* 0x00508000fc3c7984 */ /* 0x000fe80000000800 */
[----:B------:R-:W-:Y:S04]  /*379a0*/  LDS R62, [R252+0x5880] ;  /* 0x00588000fc3e7984 */ /* 0x000fe80000000800 */
[----:B------:R-:W-:Y:S04]  /*379b0*/  LDS R61, [R243+0x5080] ;  /* 0x00508000f33d7984 */ /* 0x000fe80000000800 */
[----:B------:R-:W2:Y:S02]  /*379c0*/  LDS R63, [R243+0x5880] ;  /* 0x00588000f33f7984 */ /* 0x000ea40000000800 */
[----:B--2---:R-:W-:Y:S08]  /*379d0*/  HMMA.1688.F32.TF32 R244, R60, R206, R244 ;  /* 0x000000ce3cf4723c */ /* 0x004ff000000810f4 */
[C---:B---3--:R-:W-:Y:S08]  /*379e0*/  HMMA.1688.F32.TF32 R84, R64.reuse, R162, R84 ;  /* 0x000000a24054723c */ /* 0x048ff00000081054 */
[----:B------:R-:W-:Y:S08]  /*379f0*/  HMMA.1688.F32.TF32 R64, R64, R6, R80 ;  /* 0x000000064040723c */ /* 0x000ff00000081050 */
[C---:B----4-:R-:W-:Y:S08]  /*37a00*/  HMMA.1688.F32.TF32 R72, R60.reuse, R214, R72 ;  /* 0x000000d63c48723c */ /* 0x050ff00000081048 */
[C---:B------:R-:W-:Y:S01]  /*37a10*/  HMMA.1688.F32.TF32 R76, R60.reuse, R218, R76 ;  /* 0x000000da3c4c723c */ /* 0x040fe2000008104c */
[----:B------:R-:W-:Y:S04]  /*37a20*/  STL.64 [R1+0x1c0], R84 ;  /* 0x0001c05401007387 */ /* 0x000fe80000100a00 */
[----:B------:R1:W-:Y:S03]  /*37a30*/  STL.64 [R1+0x1c8], R86 ;  /* 0x0001c85601007387 */ /* 0x0003e60000100a00 */
[C---:B------:R-:W-:Y:S01]  /*37a40*/  HMMA.1688.F32.TF32 R224, R60.reuse, R210, R224 ;  /* 0x000000d23ce0723c */ /* 0x040fe200000810e0 */
[----:B-1----:R-:W2:Y:S04]  /*37a50*/  LDL.LU.64 R86, [R1+0x22e8] ;  /* 0x0022e80001567983 */ /* 0x002ea80000300a00 */
[----:B------:R-:W2:Y:S04]  /*37a60*/  LDL.LU.64 R84, [R1+0x22e0] ;  /* 0x0022e00001547983 */ /* 0x000ea80000300a00 */
[----:B------:R-:W3:Y:S04]  /*37a70*/  LDL.LU.64 R82, [R1+0x22d8] ;  /* 0x0022d80001527983 */ /* 0x000ee80000300a00 */
[----:B------:R-:W3:Y:S04]  /*37a80*/  LDL.LU.64 R80, [R1+0x22d0] ;  /* 0x0022d00001507983 */ /* 0x000ee80000300a00 */
[----:B------:R-:W-:Y:S04]  /*37a90*/  STL.64 [R1+0x1b8], R66 ;  /* 0x0001b84201007387 */ /* 0x000fe80000100a00 */
[----:B------:R-:W-:Y:S04]  /*37aa0*/  STL.64 [R1+0x1f0], R76 ;  /* 0x0001f04c01007387 */ /* 0x000fe80000100a00 */
[----:B------:R1:W-:Y:S01]  /*37ab0*/  STL.64 [R1+0x1f8], R78 ;  /* 0x0001f84e01007387 */ /* 0x0003e20000100a00 */
[C---:B------:R-:W-:Y:S01]  /*37ac0*/  HMMA.1688.F32.TF32 R16, R60.reuse, R190, R16 ;  /* 0x000000be3c10723c */ /* 0x040fe20000081010 */
[----:B------:R-:W-:Y:S01]  /*37ad0*/  MOV R192, R64 ;  /* 0x0000004000c07202 */ /* 0x000fe20000000f00 */
[----:B------:R-:W-:Y:S01]  /*37ae0*/  IMAD.MOV.U32 R193, RZ, RZ, R65 ;  /* 0x000000ffffc17224 */ /* 0x000fe200078e0041 */
[----:B------:R-:W-:Y:S04]  /*37af0*/  LDS R64, [R242+0x5100] ;  /* 0x00510000f2407984 */ /* 0x000fe80000000800 */
[----:B------:R-:W-:Y:S04]  /*37b00*/  LDS R66, [R242+0x5900] ;  /* 0x00590000f2427984 */ /* 0x000fe80000000800 */
[----:B-1----:R-:W4:Y:S04]  /*37b10*/  LDL.LU.64 R78, [R1+0x22c8] ;  /* 0x0022c800014e7983 */ /* 0x002f280000300a00 */
[----:B------:R-:W4:Y:S04]  /*37b20*/  LDL.LU.64 R76, [R1+0x22c0] ;  /* 0x0022c000014c7983 */ /* 0x000f280000300a00 */
[----:B------:R-:W-:Y:S04]  /*37b30*/  STL.64 [R1+0x200], R72 ;  /* 0x0002004801007387 */ /* 0x000fe80000100a00 */
[----:B------:R1:W-:Y:S04]  /*37b40*/  STL.64 [R1+0x208], R74 ;  /* 0x0002084a01007387 */ /* 0x0003e80000100a00 */
[----:B------:R-:W-:Y:S04]  /*37b50*/  LDS R65, [R3+0x5100] ;  /* 0x0051000003417984 */ /* 0x000fe80000000800 */
[----:B------:R-:W1:Y:S04]  /*37b60*/  LDS R67, [R3+0x5900] ;  /* 0x0059000003437984 */ /* 0x000e680000000800 */
        /* <DEDUP_REMOVED lines=22> */
[----:B------:R1:W-:Y:S02]  /*37cd0*/  STL.64 [R1+0x288], R14 ;  /* 0x0002880e01007387 */ /* 0x0003e40000100a00 */
[C---:B-1----:R-:W-:Y:S07]  /*37ce0*/  HMMA.1688.F32.TF32 R16, R60.reuse, R178, R28 ;  /* 0x000000b23c10723c */ /* 0x042fee000008101c */
[----:B------:R-:W-:Y:S01]  /*37cf0*/  STL.64 [R1+0x290], R8 ;  /* 0x0002900801007387 */ /* 0x000fe20000100a00 */
[C---:B------:R-:W-:Y:S03]  /*37d00*/  HMMA.1688.F32.TF32 R12, R60.reuse, R174, R32 ;  /* 0x000000ae3c0c723c */ /* 0x040fe60000081020 */
[----:B------:R1:W-:Y:S05]  /*37d10*/  STL.64 [R1+0x298], R10 ;  /* 0x0002980a01007387 */ /* 0x0003ea0000100a00 */
[C---:B-1----:R-:W-:Y:S07]  /*37d20*/  HMMA.1688.F32.TF32 R8, R60.reuse, R170, R36 ;  /* 0x000000aa3c08723c */ /* 0x042fee0000081024 */
[----:B------:R-:W-:Y:S04]  /*37d30*/  STL.64 [R1+0x2a0], R16 ;  /* 0x0002a01001007387 */ /* 0x000fe80000100a00 */
[----:B------:R1:W-:Y:S04]  /*37d40*/  STL.64 [R1+0x2a8], R18 ;  /* 0x0002a81201007387 */ /* 0x0003e80000100a00 */
[----:B------:R-:W-:Y:S04]  /*37d50*/  STL.64 [R1+0x300], R12 ;  /* 0x0003000c01007387 */ /* 0x000fe80000100a00 */
[----:B------:R1:W-:Y:S02]  /*37d60*/  STL.64 [R1+0x308], R14 ;  /* 0x0003080e01007387 */ /* 0x0003e40000100a00 */
[C---:B-1----:R-:W-:Y:S02]  /*37d70*/  HMMA.1688.F32.TF32 R16, R60.reuse, R166, R40 ;  /* 0x000000a63c10723c */ /* 0x042fe40000081028 */
[----:B------:R-:W-:Y:S06]  /*37d80*/  STL.64 [R1+0x2e0], R8 ;  /* 0x0002e00801007387 */ /* 0x000fec0000100a00 */
[C---:B------:R-:W-:Y:S01]  /*37d90*/  HMMA.1688.F32.TF32 R12, R60.reuse, R162, R44 ;  /* 0x000000a23c0c723c */ /* 0x040fe2000008102c */
[----:B------:R1:W-:Y:S07]  /*37da0*/  STL.64 [R1+0x2e8], R10 ;  /* 0x0002e80a01007387 */ /* 0x0003ee0000100a00 */
[----:B-1----:R-:W-:Y:S07]  /*37db0*/  HMMA.1688.F32.TF32 R8, R60, R6, R48 ;  /* 0x000000063c08723c */ /* 0x002fee0000081030 */
[----:B------:R-:W-:Y:S04]  /*37dc0*/  STL.64 [R1+0x2d0], R16 ;  /* 0x0002d01001007387 */ /* 0x000fe80000100a00 */
[----:B------:R1:W-:Y:S04]  /*37dd0*/  STL.64 [R1+0x2d8], R18 ;  /* 0x0002d81201007387 */ /* 0x0003e80000100a00 */
[----:B------:R-:W-:Y:S04]  /*37de0*/  STL.64 [R1+0x2c0], R12 ;  /* 0x0002c00c01007387 */ /* 0x000fe80000100a00 */
[----:B------:R1:W-:Y:S02]  /*37df0*/  STL.64 [R1+0x2c8], R14 ;  /* 0x0002c80e01007387 */ /* 0x0003e40000100a00 */
[C---:B-1----:R-:W-:Y:S02]  /*37e00*/  HMMA.1688.F32.TF32 R16, R64.reuse, R218, R52 ;  /* 0x000000da4010723c */ /* 0x042fe40000081034 */
[----:B------:R-:W-:Y:S04]  /*37e10*/  LDS R60, [R252+0x5100] ;  /* 0x00510000fc3c7984 */ /* 0x000fe80000000800 */
[----:B------:R-:W-:Y:S02]  /*37e20*/  LDS R62, [R252+0x5900] ;  /* 0x00590000fc3e7984 */ /* 0x000fe40000000800 */
[C---:B------:R-:W-:Y:S02]  /*37e30*/  HMMA.1688.F32.TF32 R12, R64.reuse, R214, R56 ;  /* 0x000000d6400c723c */ /* 0x040fe40000081038 */
[----:B------:R-:W-:Y:S04]  /*37e40*/  STL.64 [R1+0x2b0], R8 ;  /* 0x0002b00801007387 */ /* 0x000fe80000100a00 */
[----:B------:R1:W-:Y:S04]  /*37e50*/  STL.64 [R1+0x2b8], R10 ;  /* 0x0002b80a01007387 */ /* 0x0003e80000100a00 */
[----:B------:R-:W-:Y:S04]  /*37e60*/  LDS R61, [R243+0x5100] ;  /* 0x00510000f33d7984 */ /* 0x000fe80000000800 */
[----:B------:R-:W2:Y:S01]  /*37e70*/  LDS R63, [R243+0x5900] ;  /* 0x00590000f33f7984 */ /* 0x000ea20000000800 */
[----:B-1----:R-:W-:Y:S03]  /*37e80*/  HMMA.1688.F32.TF32 R8, R64, R210, R248 ;  /* 0x000000d24008723c */ /* 0x002fe600000810f8 */
[----:B------:R-:W-:Y:S04]  /*37e90*/  STL.64 [R1+0x320], R16 ;  /* 0x0003201001007387 */ /* 0x000fe80000100a00 */
[----:B------:R-:W-:Y:S04]  /*37ea0*/  STL.64 [R1+0x328], R18 ;  /* 0x0003281201007387 */ /* 0x000fe80000100a00 */
[----:B------:R1:W-:Y:S04]  /*37eb0*/  STL.64 [R1+0x330], R12 ;  /* 0x0003300c01007387 */ /* 0x0003e80000100a00 */
[----:B------:R1:W-:Y:S04]  /*37ec0*/  STL.64 [R1+0x338], R14 ;  /* 0x0003380e01007387 */ /* 0x0003e80000100a00 */
[----:B------:R-:W-:Y:S04]  /*37ed0*/  LDS R243, [R243+0x5980] ;  /* 0x00598000f3f37984 */ /* 0x000fe80000000800 */
[----:B------:R1:W-:Y:S04]  /*37ee0*/  STL.64 [R1+0x348], R10 ;  /* 0x0003480a01007387 */ /* 0x0003e80000100a00 */
        /* <DEDUP_REMOVED lines=20> */
[----:B------:R-:W-:-:S03]  /*38030*/  IMAD.MOV.U32 R168, RZ, RZ, R8 ;  /* 0x000000ffffa87224 */ /* 0x000fc600078e0008 */
[----:B-1----:R-:W2:Y:S01]  /*38040*/  LDL.LU R12, [R1+0x5e0] ;  /* 0x0005e000010c7983 */ /* 0x002ea20000300800 */
[----:B------:R-:W-:-:S03]  /*38050*/  MOV R169, R9 ;  /* 0x0000000900a97202 */ /* 0x000fc60000000f00 */
        /* <DEDUP_REMOVED lines=35> */
[----:B------:R-:W-:Y:S04]  /*38290*/  STL [R1+0x219c], R169 ;  /* 0x00219ca901007387 */ /* 0x000fe80000100800 */
[----:B------:R-:W-:Y:S01]  /*382a0*/  STL [R1+0x2198], R168 ;  /* 0x002198a801007387 */ /* 0x000fe20000100800 */
[C---:B--2---:R-:W-:Y:S11]  /*382b0*/  HMMA.1688.F32.TF32 R8, R64.reuse, R206, R8 ;  /* 0x000000ce4008723c */ /* 0x044ff60000081008 */
[----:B------:R-:W-:Y:S11]  /*382c0*/  @!UPT UIADD3 URZ, URZ, URZ, URZ ;  /* 0x0000003f3f3ff290 */ /* 0x000ff6000fffe03f */
[----:B------:R-:W-:Y:S01]  /*382d0*/  @!UPT UIADD3 URZ, URZ, URZ, URZ ;  /* 0x0000003f3f3ff290 */ /* 0x000fe2000fffe03f */
[----:B------:R1:W-:Y:S01]  /*382e0*/  STL.64 [R1+0x358], R10 ;  /* 0x0003580a01007387 */ /* 0x0003e20000100a00 */
[----:B------:R-:W-:Y:S02]  /*382f0*/  IMAD.MOV.U32 R172, RZ, RZ, R8 ;  /* 0x000000ffffac7224 */ /* 0x000fe400078e0008 */
[----:B------:R-:W-:Y:S02]  /*38300*/  IMAD.MOV.U32 R173, RZ, RZ, R9 ;  /* 0x000000ffffad7224 */ /* 0x000fe400078e0009 */
[C---:B-1----:R-:W-:Y:S11]  /*38310*/  HMMA.1688.F32.TF32 R8, R64.reuse, R202, R12 ;  /* 0x000000ca4008723c */ /* 0x042ff6000008100c */
[----:B------:R-:W-:Y:S11]  /*38320*/  @!UPT UIADD3 URZ, URZ, URZ, URZ ;  /* 0x0000003f3f3ff290 */ /* 0x000ff6000fffe03f */
[----:B------:R-:W-:Y:S01]  /*38330*/  @!UPT UIADD3 URZ, URZ, URZ, URZ ;  /* 0x0000003f3f3ff290 */ /* 0x000fe2000fffe03f */
[----:B------:R3:W-:Y:S01]  /*38340*/  STL.64 [R1+0x360], R8 ;  /* 0x0003600801007387 */ /* 0x0007e20000100a00 */
[----:B------:R-:W-:Y:S01]  /*38350*/  MOV R169, R10 ;  /* 0x0000000a00a97202 */ /* 0x000fe20000000f00 */
[----:B------:R-:W-:Y:S02]  /*38360*/  IMAD.MOV.U32 R168, RZ, RZ, R11 ;  /* 0x000000ffffa87224 */ /* 0x000fe400078e000b */
[C---:B---3--:R-:W-:Y:S08]  /*38370*/  HMMA.1688.F32.TF32 R8, R64.reuse, R198, R16 ;  /* 0x000000c64008723c */ /* 0x048ff00000081010 */
[C---:B------:R-:W-:Y:S08]  /*38380*/  HMMA.1688.F32.TF32 R16, R64.reuse, R194, R20 ;  /* 0x000000c24010723c */ /* 0x040ff00000081014 */
[C---:B------:R-:W-:Y:S07]  /*38390*/  HMMA.1688.F32.TF32 R12, R64.reuse, R190, R24 ;  /* 0x000000be400c723c */ /* 0x040fee0000081018 */
        /* <DEDUP_REMOVED lines=11> */
[----:B-1----:R-:W-:Y:S06]  /*38450*/  HMMA.1688.F32.TF32 R8, R64, R174, R40 ;  /* 0x000000ae4008723c */ /* 0x002fec0000081028 */
[----:B------:R-:W-:Y:S04]  /*38460*/  STL.64 [R1+0x410], R16 ;  /* 0x0004101001007387 */ /* 0x000fe80000100a00 */
[----:B------:R-:W-:Y:S05]  /*38470*/  STL.64 [R1+0x418], R18 ;  /* 0x0004181201007387 */ /* 0x000fea0000100a00 */
[----:B------:R-:W-:Y:S04]  /*38480*/  STL.64 [R1+0x440], R12 ;  /* 0x0004400c01007387 */ /* 0x000fe80000100a00 */
[----:B------:R-:W-:Y:S04]  /*38490*/  STL.64 [R1+0x448], R14 ;  /* 0x0004480e01007387 */ /* 0x000fe80000100a00 */
[----:B------:R1:W-:Y:S01]  /*384a0*/  STL.64 [R1+0x478], R10 ;  /* 0x0004780a01007387 */ /* 0x0003e20000100a00 */
[----:B------:R-:W-:Y:S01]  /*384b0*/  IMAD.MOV.U32 R176, RZ, RZ, R8 ;  /* 0x000000ffffb07224 */ /* 0x000fe200078e0008 */
[----:B------:R-:W-:-:S02]  /*384c0*/  MOV R177, R9 ;  /* 0x0000000900b17202 */ /* 0x000fc40000000f00 */
[C---:B-1----:R-:W-:Y:S11]  /*384d0*/  HMMA.1688.F32.TF32 R8, R64.reuse, R170, R44 ;  /* 0x000000aa4008723c */ /* 0x042ff6000008102c */
        /* <DEDUP_REMOVED lines=11> */
[C---:B----4-:R-:W-:Y:S11]  /*38590*/  HMMA.1688.F32.TF32 R8, R64.reuse, R162, R52 ;  /* 0x000000a24008723c */ /* 0x050ff60000081034 */
[----:B------:R-:W-:Y:S11]  /*385a0*/  @!UPT UIADD3 URZ, URZ, URZ, URZ ;  /* 0x0000003f3f3ff290 */ /* 0x000ff6000fffe03f */
[----:B------:R-:W-:Y:S01]  /*385b0*/  @!UPT UIADD3 URZ, URZ, URZ, URZ ;  /* 0x0000003f3f3ff290 */ /* 0x000fe2000fffe03f */
[----:B------:R1:W-:Y:S01]  /*385c0*/  STL.64 [R1+0x578], R10 ;  /* 0x0005780a01007387 */ /* 0x0003e20000100a00 */
[----:B------:R-:W-:Y:S01]  /*385d0*/  IMAD.MOV.U32 R188, RZ, RZ, R8 ;  /* 0x000000ffffbc7224 */ /* 0x000fe200078e0008 */
[----:B------:R-:W-:Y:S02]  /*385e0*/  MOV R189, R9 ;  /* 0x0000000900bd7202 */ /* 0x000fe40000000f00 */
[----:B-1----:R-:W-:Y:S01]  /*385f0*/  HMMA.1688.F32.TF32 R8, R64, R6, R56 ;  /* 0x000000064008723c */ /* 0x002fe20000081038 */
[----:B------:R-:W-:Y:S04]  /*38600*/  LDS R64, [R242+0x5180] ;  /* 0x00518000f2407984 */ /* 0x000fe80000000800 */
[----:B------:R-:W-:Y:S04]  /*38610*/  LDS R66, [R242+0x5980] ;  /* 0x00598000f2427984 */ /* 0x000fe80000000800 */
[----:B------:R-:W-:Y:S04]  /*38620*/  LDS R65, [R3+0x5180] ;  /* 0x0051800003417984 */ /* 0x000fe80000000800 */
[----:B------:R-:W1:Y:S04]  /*38630*/  LDS R67, [R3+0x5980] ;  /* 0x0059800003437984 */ /* 0x000e680000000800 */
[----:B------:R-:W2:Y:S06]  /*38640*/  LDS R242, [R252+0x5980] ;  /* 0x00598000fcf27984 */ /* 0x000eac0000000800 */
[----:B------:R-:W-:Y:S04]  /*38650*/  STL.64 [R1+0x560], R8 ;  /* 0x0005600801007387 */ /* 0x000fe80000100a00 */
[----:B------:R3:W-:Y:S02]  /*38660*/  STL.64 [R1+0x568], R10 ;  /* 0x0005680a01007387 */ /* 0x0007e40000100a00 */
[----:B---3--:R-:W-:Y:S11]  /*38670*/  HMMA.1688.F32.TF32 R8, R60, R218, R248 ;  /* 0x000000da3c08723c */ /* 0x008ff600000810f8 */
[----:B------:R-:W-:Y:S11]  /*38680*/  @!UPT UIADD3 URZ, URZ, URZ, URZ ;  /* 0x0000003f3f3ff290 */ /* 0x000ff6000fffe03f */
[----:B------:R-:W-:Y:S01]  /*38690*/  @!UPT UIADD3 URZ, URZ, URZ, URZ ;  /* 0x0000003f3f3ff290 */ /* 0x000fe2000fffe03f */
[----:B------:R3:W-:Y:S04]  /*386a0*/  STL.64 [R1+0x438], R10 ;  /* 0x0004380a01007387 */ /* 0x0007e80000100a00 */
        /* <DEDUP_REMOVED lines=29> */
[----:B------:R-:W2:Y:S01]  /*38880*/  LDL.LU R232, [R1+0x420] ;  /* 0x0004200001e87983 */ /* 0x000ea20000300800 */
[----:B------:R-:W-:-:S03]  /*38890*/  IMAD.MOV.U32 R197, RZ, RZ, R9 ;  /* 0x000000ffffc57224 */ /* 0x000fc600078e0009 */
[----:B------:R-:W2:Y:S04]  /*388a0*/  LDL.LU R233, [R1+0x424] ;  /* 0x0004240001e97983 */ /* 0x000ea80000300800 */
[----:B------:R-:W2:Y:S04]  /*388b0*/  LDL.LU R234, [R1+0x428] ;  /* 0x0004280001ea7983 */ /* 0x000ea80000300800 */
[----:B------:R-:W2:Y:S04]  /*388c0*/  LDL.LU R235, [R1+0x42c] ;  /* 0x00042c0001eb7983 */ /* 0x000ea80000300800 */
[----:B------:R-:W4:Y:S04]  /*388d0*/  LDL.LU R8, [R1+0x400] ;  /* 0x0004000001087983 */ /* 0x000f280000300800 */
        /* <DEDUP_REMOVED lines=27> */
[C---:B--2---:R-:W-:Y:S08]  /*38a90*/  HMMA.1688.F32.TF32 R232, R60.reuse, R214, R232 ;  /* 0x000000d63ce8723c */ /* 0x044ff000000810e8 */
[----:B----4-:R-:W-:Y:S11]  /*38aa0*/  HMMA.1688.F32.TF32 R8, R60, R210, R8 ;  /* 0x000000d23c08723c */ /* 0x010ff60000081008 */
[----:B------:R-:W-:Y:S04]  /*38ab0*/  @!UPT UIADD3 URZ, URZ, URZ, URZ ;  /* 0x0000003f3f3ff290 */ /* 0x000fe8000fffe03f */
[----:B------:R-:W-:Y:S08]  /*38ac0*/  STL.64 [R1+0x688], R234 ;  /* 0x000688ea01007387 */ /* 0x000ff00000100a00 */
[----:B------:R3:W-:Y:S01]  /*38ad0*/  STL.64 [R1+0x678], R10 ;  /* 0x0006780a01007387 */ /* 0x0007e20000100a00 */
[----:B------:R-:W-:Y:S01]  /*38ae0*/  IMAD.MOV.U32 R204, RZ, RZ, R8 ;  /* 0x000000ffffcc7224 */ /* 0x000fe200078e0008 */
[----:B------:R-:W-:-:S02]  /*38af0*/  MOV R205, R9 ;  /* 0x0000000900cd7202 */ /* 0x000fc40000000f00 */
[C---:B---3--:R-:W-:Y:S08]  /*38b00*/  HMMA.1688.F32.TF32 R8, R60.reuse, R206, R12 ;  /* 0x000000ce3c08723c */ /* 0x048ff0000008100c */
[C---:B------:R-:W-:Y:S08]  /*38b10*/  HMMA.1688.F32.TF32 R16, R60.reuse, R202, R16 ;  /* 0x000000ca3c10723c */ /* 0x040ff00000081010 */
[----:B------:R-:W-:Y:S07]  /*38b20*/  HMMA.1688.F32.TF32 R12, R60, R198, R20 ;  /* 0x000000c63c0c723c */ /* 0x000fee0000081014 */
[----:B------:R2:W-:Y:S01]  /*38b30*/  STL.64 [R1+0x668], R10 ;  /* 0x0006680a01007387 */ /* 0x0005e20000100a00 */
[----:B------:R-:W-:-:S02]  /*38b40*/  IMAD.MOV.U32 R208, RZ, RZ, R8 ;  /* 0x000000ffffd07224 */ /* 0x000fc400078e0008 */
[----:B------:R-:W-:Y:S02]  /*38b50*/  IMAD.MOV.U32 R209, RZ, RZ, R9 ;  /* 0x000000ffffd17224 */ /* 0x000fe400078e0009 */
[C---:B--2---:R-:W-:Y:S03]  /*38b60*/  HMMA.1688.F32.TF32 R8, R60.reuse, R194, R24 ;  /* 0x000000c23c08723c */ /* 0x044fe60000081018 */
[----:B------:R-:W-:Y:S04]  /*38b70*/  STL.64 [R1+0x650], R16 ;  /* 0x0006501001007387 */ /* 0x000fe80000100a00 */
[----:B------:R2:W-:Y:S04]  /*38b80*/  STL.64 [R1+0x658], R18 ;  /* 0x0006581201007387 */ /* 0x0005e80000100a00 */
[----:B------:R-:W-:Y:S04]  /*38b90*/  STL.64 [R1+0x640], R12 ;  /* 0x0006400c01007387 */ /* 0x000fe80000100a00 */
[----:B------:R3:W-:Y:S01]  /*38ba0*/  STL.64 [R1+0x648], R14 ;  /* 0x0006480e01007387 */ /* 0x0007e20000100a00 */
[C---:B--2---:R-:W-:Y:S07]  /*38bb0*/  HMMA.1688.F32.TF32 R16, R60.reuse, R190, R28 ;  /* 0x000000be3c10723c */ /* 0x044fee000008101c */
[----:B------:R-:W-:Y:S01]  /*38bc0*/  STL.64 [R1+0x630], R8 ;  /* 0x0006300801007387 */ /* 0x000fe20000100a00 */
[C---:B---3--:R-:W-:Y:S03]  /*38bd0*/  HMMA.1688.F32.TF32 R12, R60.reuse, R186, R32 ;  /* 0x000000ba3c0c723c */ /* 0x048fe60000081020 */
[----:B------:R2:W-:Y:S05]  /*38be0*/  STL.64 [R1+0x638], R10 ;  /* 0x0006380a01007387 */ /* 0x0005ea0000100a00 */
[C---:B--2---:R-:W-:Y:S07]  /*38bf0*/  HMMA.1688.F32.TF32 R8, R60.reuse, R182, R36 ;  /* 0x000000b63c08723c */ /* 0x044fee0000081024 */
[----:B------:R-:W-:Y:S04]  /*38c00*/  STL.64 [R1+0x620], R16 ;  /* 0x0006201001007387 */ /* 0x000fe80000100a00 */
[----:B------:R2:W-:Y:S04]  /*38c10*/  STL.64 [R1+0x628], R18 ;  /* 0x0006281201007387 */ /* 0x0005e80000100a00 */
[----:B------:R-:W-:Y:S04]  /*38c20*/  STL.64 [R1+0x610], R12 ;  /* 0x0006100c01007387 */ /* 0x000fe80000100a00 */
[----:B------:R3:W-:Y:S01]  /*38c30*/  STL.64 [R1+0x618], R14 ;  /* 0x0006180e01007387 */ /* 0x0007e20000100a00 */
[C---:B--2---:R-:W-:Y:S03]  /*38c40*/  HMMA.1688.F32.TF32 R16, R60.reuse, R178, R40 ;  /* 0x000000b23c10723c */ /* 0x044fe60000081028 */
[----:B------:R-:W-:Y:S05]  /*38c50*/  STL.64 [R1+0x600], R8 ;  /* 0x0006000801007387 */ /* 0x000fea0000100a00 */
[C---:B---3--:R-:W-:Y:S01]  /*38c60*/  HMMA.1688.F32.TF32 R12, R60.reuse, R174, R44 ;  /* 0x000000ae3c0c723c */ /* 0x048fe2000008102c */
[----:B------:R2:W-:Y:S07]  /*38c70*/  STL.64 [R1+0x608], R10 ;  /* 0x0006080a01007387 */ /* 0x0005ee0000100a00 */
[----:B--2---:R-:W-:Y:S07]  /*38c80*/  HMMA.1688.F32.TF32 R8, R60, R170, R48 ;  /* 0x000000aa3c08723c */ /* 0x004fee0000081030 */
[----:B------:R-:W-:Y:S04]  /*38c90*/  STL.64 [R1+0x5f0], R16 ;  /* 0x0005f01001007387 */ /* 0x000fe80000100a00 */
[----:B------:R-:W-:Y:S04]  /*38ca0*/  STL.64 [R1+0x5f8], R18 ;  /* 0x0005f81201007387 */ /* 0x000fe80000100a00 */
[----:B------:R-:W-:Y:S04]  /*38cb0*/  STL.64 [R1+0x5e0], R12 ;  /* 0x0005e00c01007387 */ /* 0x000fe80000100a00 */
[----:B------:R-:W-:Y:S04]  /*38cc0*/  STL.64 [R1+0x5e8], R14 ;  /* 0x0005e80e01007387 */ /* 0x000fe80000100a00 */
[----:B------:R2:W-:Y:S01]  /*38cd0*/  STL.64 [R1+0x5d8], R10 ;  /* 0x0005d80a01007387 */ /* 0x0005e20000100a00 */
[----:B------:R-:W-:Y:S01]  /*38ce0*/  MOV R212, R8 ;  /* 0x0000000800d47202 */ /* 0x000fe20000000f00 */
[----:B------:R-:W-:-:S02]  /*38cf0*/  IMAD.MOV.U32 R213, RZ, RZ, R9 ;  /* 0x000000ffffd57224 */ /* 0x000fc400078e0009 */
[C---:B--2---:R-:W-:Y:S03]  /*38d00*/  HMMA.1688.F32.TF32 R8, R60.reuse, R166, R52 ;  /* 0x000000a63c08723c */ /* 0x044fe60000081034 */
[----:B------:R-:W-:Y:S04]  /*38d10*/  STL [R1+0x2174], R213 ;  /* 0x002174d501007387 */ /* 0x000fe80000100800 */
[----:B------:R-:W-:Y:S11]  /*38d20*/  STL [R1+0x2170], R212 ;  /* 0x002170d401007387 */ /* 0x000ff60000100800 */
[----:B------:R-:W-:Y:S05]  /*38d30*/  @!UPT UIADD3 URZ, URZ, URZ, URZ ;  /* 0x0000003f3f3ff290 */ /* 0x000fea000fffe03f */
[----:B------:R2:W-:Y:S01]  /*38d40*/  STL.64 [R1+0x408], R10 ;  /* 0x0004080a01007387 */ /* 0x0005e20000100a00 */
[----:B------:R-:W-:Y:S01]  /*38d50*/  IMAD.MOV.U32 R216, RZ, RZ, R8 ;  /* 0x000000ffffd87224 */ /* 0x000fe200078e0008 */
[----:B------:R-:W-:Y:S02]  /*38d60*/  MOV R217, R9 ;  /* 0x0000000900d97202 */ /* 0x000fe40000000f00 */
[C---:B--2---:R-:W-:Y:S03]  /*38d70*/  HMMA.1688.F32.TF32 R8, R60.reuse, R162, R56 ;  /* 0x000000a23c08723c */ /* 0x044fe60000081038 */
[----:B------:R-:W-:Y:S04]  /*38d80*/  STL [R1+0x217c], R217 ;  /* 0x00217cd901007387 */ /* 0x000fe80000100800 */
[----:B------:R-:W-:Y:S11]  /*38d90*/  STL [R1+0x2178], R216 ;  /* 0x002178d801007387 */ /* 0x000ff60000100800 */
[----:B------:R-:W-:Y:S05]  /*38da0*/  @!UPT UIADD3 URZ, URZ, URZ, URZ ;  /* 0x0000003f3f3ff290 */ /* 0x000fea000fffe03f */
[----:B------:R2:W-:Y:S01]  /*38db0*/  STL.64 [R1+0x380], R8 ;  /* 0x0003800801007387 */ /* 0x0005e20000100a00 */
[----:B------:R-:W-:Y:S02]  /*38dc0*/  IMAD.MOV.U32 R213, RZ, RZ, R10 ;  /* 0x000000ffffd57224 */ /* 0x000fe400078e000a */
[----:B------:R-:W-:Y:S02]  /*38dd0*/  IMAD.MOV.U32 R212, RZ, RZ, R11 ;  /* 0x000000ffffd47224 */ /* 0x000fe400078e000b */
[----:B--2---:R-:W-:Y:S03]  /*38de0*/  HMMA.1688.F32.TF32 R8, R60, R6, R248 ;  /* 0x000000063c08723c */ /* 0x004fe600000810f8 */
[----:B------:R-:W-:Y:S04]  /*38df0*/  STL [R1+0x2184], R212 ;  /* 0x002184d401007387 */ /* 0x000fe80000100800 */
[----:B------:R-:W-:Y:S11]  /*38e00*/  STL [R1+0x2180], R213 ;  /* 0x002180d501007387 */ /* 0x000ff60000100800 */
[----:B------:R-:W-:Y:S05]  /*38e10*/  @!UPT UIADD3 URZ, URZ, URZ, URZ ;  /* 0x0000003f3f3ff290 */ /* 0x000fea000fffe03f */
[----:B------:R2:W-:Y:S04]  /*38e20*/  STL.64 [R1+0x240], R8 ;  /* 0x0002400801007387 */ /* 0x0005e80000100a00 */
[----:B------:R-:W1:Y:S04]  /*38e30*/  LDL.LU R56, [R1+0x6b0] ;  /* 0x0006b00001387983 */ /* 0x000e680000300800 */
[----:B------:R-:W1:Y:S04]  /*38e40*/  LDL.LU R57, [R1+0x6b4] ;  /* 0x0006b40001397983 */ /* 0x000e680000300800 */
[----:B------:R-:W1:Y:S04]  /*38e50*/  LDL.LU R58, [R1+0x6b8] ;  /* 0x0006b800013a7983 */ /* 0x000e680000300800 */
[----:B------:R-:W1:Y:S04]  /*38e60*/  LDL.LU R59, [R1+0x6bc] ;  /* 0x0006bc00013b7983 */ /* 0x000e680000300800 */
        /* <DEDUP_REMOVED lines=29> */
[----:B------:R-:W4:Y:S04]  /*39040*/  LDL.LU R23, [R1+0x72c] ;  /* 0x00072c0001177983 */ /* 0x000f280000300800 */
[----:B--2---:R-:W2:Y:S04]  /*39050*/  LDL.LU R8, [R1+0x6c0] ;  /* 0x0006c00001087983 */ /* 0x004ea80000300800 */
[----:B------:R-:W2:Y:S04]  /*39060*/  LDL.LU R9, [R1+0x6c4] ;  /* 0x0006c40001097983 */ /* 0x000ea80000300800 */
[----:B------:R-:W2:Y:S04]  /*39070*/  LDL.LU R10, [R1+0x6c8] ;  /* 0x0006c800010a7983 */ /* 0x000ea80000300800 */
[----:B------:R-:W2:Y:S04]  /*39080*/  LDL.LU R11, [R1+0x6cc] ;  /* 0x0006cc00010b7983 */ /* 0x000ea80000300800 */
[----:B------:R-:W2:Y:S04]  /*39090*/  LDL.LU R244, [R1+0x780] ;  /* 0x0007800001f47983 */ /* 0x000ea80000300800 */
[----:B------:R-:W2:Y:S04]  /*390a0*/  LDL.LU R245, [R1+0x784] ;  /* 0x0007840001f57983 */ /* 0x000ea80000300800 */
[----:B------:R-:W2:Y:S04]  /*390b0*/  LDL.LU R246, [R1+0x788] ;  /* 0x0007880001f67983 */ /* 0x000ea80000300800 */
[----:B------:R-:W2:Y:S01]  /*390c0*/  LDL.LU R247, [R1+0x78c] ;  /* 0x00078c0001f77983 */ /* 0x000ea20000300800 */
[----:B------:R-:W-:Y:S01]  /*390d0*/  MOV R200, R232 ;  /* 0x000000e800c87202 */ /* 0x000fe20000000f00 */
[----:B------:R-:W-:-:S02]  /*390e0*/  IMAD.MOV.U32 R201, RZ, RZ, R233 ;  /* 0x000000ffffc97224 */ /* 0x000fc400078e00e9 */
        /* <DEDUP_REMOVED lines=26> */
[----:B------:R-:W-:Y:S04]  /*39290*/  STL [R1+0x218c], R216 ;  /* 0x00218cd801007387 */ /* 0x000fe80000100800 */
[----:B------:R-:W-:Y:S01]  /*392a0*/  STL [R1+0x2188], R217 ;  /* 0x002188d901007387 */ /* 0x000fe20000100800 */
[C---:B-1----:R-:W-:Y:S08]  /*392b0*/  HMMA.1688.F32.TF32 R56, R64.reuse, R162, R56 ;  /* 0x000000a24038723c */ /* 0x042ff00000081038 */
[C---:B---3--:R-:W-:Y:S08]  /*392c0*/  HMMA.1688.F32.TF32 R52, R64.reuse, R166, R52 ;  /* 0x000000a64034723c */ /* 0x048ff00000081034 */
[C---:B----4-:R-:W-:Y:S08]  /*392d0*/  HMMA.1688.F32.TF32 R48, R64.reuse, R170, R48 ;  /* 0x000000aa4030723c */ /* 0x050ff00000081030 */
[C---:B------:R-:W-:Y:S08]  /*392e0*/  HMMA.1688.F32.TF32 R40, R64.reuse, R178, R40 ;  /* 0x000000b24028723c */ /* 0x040ff00000081028 */
[C---:B------:R-:W-:Y:S08]  /*392f0*/  HMMA.1688.F32.TF32 R36, R64.reuse, R182, R36 ;  /* 0x000000b64024723c */ /* 0x040ff00000081024 */
[C---:B------:R-:W-:Y:S08]  /*39300*/  HMMA.1688.F32.TF32 R28, R64.reuse, R190, R28 ;  /* 0x000000be401c723c */ /* 0x040ff0000008101c */
[C---:B------:R-:W-:Y:S08]  /*39310*/  HMMA.1688.F32.TF32 R24, R64.reuse, R194, R24 ;  /* 0x000000c24018723c */ /* 0x040ff00000081018 */
[C---:B------:R-:W-:Y:S08]  /*39320*/  HMMA.1688.F32.TF32 R20, R64.reuse, R198, R20 ;  /* 0x000000c64014723c */ /* 0x040ff00000081014 */
[C---:B--2---:R-:W-:Y:S08]  /*39330*/  HMMA.1688.F32.TF32 R8, R64.reuse, R210, R8 ;  /* 0x000000d24008723c */ /* 0x044ff00000081008 */
[C---:B------:R-:W-:Y:S08]  /*39340*/  HMMA.1688.F32.TF32 R244, R64.reuse, R218, R244 ;  /* 0x000000da40f4723c */ /* 0x040ff000000810f4 */
[C---:B------:R-:W-:Y:S08]  /*39350*/  HMMA.1688.F32.TF32 R232, R64.reuse, R214, R232 ;  /* 0x000000d640e8723c */ /* 0x040ff000000810e8 */
[----:B------:R-:W-:Y:S08]  /*39360*/  HMMA.1688.F32.TF32 R12, R64, R206, R12 ;  /* 0x000000ce400c723c */ /* 0x000ff0000008100c */
[----:B------:R-:W-:Y:S01]  /*39370*/  IMAD.MOV.U32 R212, RZ, RZ, R246 ;  /* 0x000000ffffd47224 */ /* 0x000fe200078e00f6 */
[----:B------:R1:W-:Y:S01]  /*39380*/  STL.64 [R1+0x370], R244 ;  /* 0x000370f401007387 */ /* 0x0003e20000100a00 */
[----:B------:R-:W-:-:S03]  /*39390*/  IMAD.MOV.U32 R213, RZ, RZ, R247 ;  /* 0x000000ffffd57224 */ /* 0x000fc600078e00f7 */
[----:B------:R-:W2:Y:S01]  /*393a0*/  LDL.LU.64 R246, [R1+0x2298] ;  /* 0x0022980001f67983 */ /* 0x000ea20000300a00 */
[----:B------:R-:W-:Y:S03]  /*393b0*/  HMMA.1688.F32.TF32 R16, R64, R202, R16 ;  /* 0x000000ca4010723c */ /* 0x000fe60000081010 */
[----:B-1----:R-:W2:Y:S04]  /*393c0*/  LDL.LU.64 R244, [R1+0x2290] ;  /* 0x0022900001f47983 */ /* 0x002ea80000300a00 */
[----:B------:R1:W-:Y:S04]  /*393d0*/  STL [R1+0x2194], R212 ;  /* 0x002194d401007387 */ /* 0x0003e80000100800 */
[----:B------:R3:W-:Y:S01]  /*393e0*/  STL [R1+0x2190], R213 ;  /* 0x002190d501007387 */ /* 0x0007e20000100800 */
[----:B------:R-:W-:-:S03]  /*393f0*/  IMAD.MOV.U32 R216, RZ, RZ, R10 ;  /* 0x000000ffffd87224 */ /* 0x000fc600078e000a */
[----:B------:R-:W-:Y:S01]  /*39400*/  STL.64 [R1+0x6a0], R232 ;  /* 0x0006a0e801007387 */ /* 0x000fe20000100a00 */
[----:B------:R-:W-:-:S03]  /*39410*/  MOV R217, R11 ;  /* 0x0000000b00d97202 */ /* 0x000fc60000000f00 */
[----:B------:R4:W-:Y:S01]  /*39420*/  STL.64 [R1+0x6a8], R234 ;  /* 0x0006a8ea01007387 */ /* 0x0009e20000100a00 */
[C---:B------:R-:W-:Y:S01]  /*39430*/  HMMA.1688.F32.TF32 R32, R64.reuse, R186, R32 ;  /* 0x000000ba4020723c */ /* 0x040fe20000081020 */
[----:B-1----:R-:W-:Y:S01]  /*39440*/  MOV R212, R8 ;  /* 0x0000000800d47202 */ /* 0x002fe20000000f00 */
[----:B---3--:R-:W-:Y:S01]  /*39450*/  IMAD.MOV.U32 R213, RZ, RZ, R9 ;  /* 0x000000ffffd57224 */ /* 0x008fe200078e0009 */
[----:B----4-:R-:W3:Y:S04]  /*39460*/  LDL.LU.64 R234, [R1+0x2288] ;  /* 0x0022880001ea7983 */ /* 0x010ee80000300a00 */
[----:B------:R-:W3:Y:S04]  /*39470*/  LDL.LU.64 R232, [R1+0x2280] ;  /* 0x0022800001e87983 */ /* 0x000ee80000300a00 */
[----:B------:R-:W4:Y:S04]  /*39480*/  LDL.LU.64 R10, [R1+0x2278] ;  /* 0x00227800010a7983 */ /* 0x000f280000300a00 */
        /* <DEDUP_REMOVED lines=30> */
[----:B------:R-:W4:Y:S04]  /*39670*/  LDL.LU R161, [R1+0x938] ;  /* 0x0009380001a17983 */ /* 0x000f280000300800 */
        /* <DEDUP_REMOVED lines=9> */
[----:B------:R1:W-:Y:S01]  /*39710*/  STL.64 [R1+0x818], R50 ;  /* 0x0008183201007387 */ /* 0x0003e20000100a00 */
[----:B------:R-:W-:Y:S03]  /*39720*/  HMMA.1688.F32.TF32 R64, R64, R6, R248 ;  /* 0x000000064040723c */ /* 0x000fe600000810f8 */
        /* <DEDUP_REMOVED lines=10> */
[----:B------:R-:W4:Y:S04]  /*397d0*/  LDL.LU.64 R250, [R1+0x21a8] ;  /* 0x0021a80001fa7983 */ /* 0x000f280000300a00 */
[----:B------:R-:W4:Y:S01]  /*397e0*/  LDL.LU.64 R248, [R1+0x21a0] ;  /* 0x0021a00001f87983 */ /* 0x000f220000300a00 */
[----:B------:R-:W-:Y:S01]  /*397f0*/  IMAD.MOV.U32 R62, RZ, RZ, R2 ;  /* 0x000000ffff3e7224 */ /* 0x000fe200078e0002 */
[----:B------:R-:W-:-:S02]  /*39800*/  MOV R63, R0 ;  /* 0x00000000003f7202 */ /* 0x000fc40000000f00 */
[----:B------:R-:W-:Y:S04]  /*39810*/  STL.64 [R1+0x840], R64 ;  /* 0x0008404001007387 */ /* 0x000fe80000100a00 */
[----:B------:R1:W-:Y:S02]  /*39820*/  STL.64 [R1+0x848], R66 ;  /* 0x0008484201007387 */ /* 0x0003e40000100a00 */
[C---:B-1----:R-:W-:Y:S02]  /*39830*/  HMMA.1688.F32.TF32 R64, R240.reuse, R218, R60 ;  /* 0x000000daf040723c */ /* 0x042fe4000008103c */
[----:B------:R-:W4:Y:S06]  /*39840*/  LDL R218, [R1+0x934] ;  /* 0x0009340001da7983 */ /* 0x000f2c0000100800 */
[C---:B--2---:R-:W-:Y:S01]  /*39850*/  HMMA.1688.F32.TF32 R12, R240.reuse, R166, R12 ;  /* 0x000000a6f00c723c */ /* 0x044fe2000008100c */
[----:B------:R-:W-:Y:S11]  /*39860*/  LDS R167, [R3+0x6800] ;  /* 0x0068000003a77984 */ /* 0x000ff60000000800 */
[----:B------:R-:W-:Y:S03]  /*39870*/  @!UPT UIADD3 URZ, URZ, URZ, URZ ;  /* 0x0000003f3f3ff290 */ /* 0x000fe6000fffe03f */
[----:B------:R-:W-:Y:S04]  /*39880*/  STL.64 [R1+0x820], R64 ;  /* 0x0008204001007387 */ /* 0x000fe80000100a00 */
[----:B------:R-:W-:Y:S01]  /*39890*/  STL.64 [R1+0x828], R66 ;  /* 0x0008284201007387 */ /* 0x000fe20000100a00 */
[C---:B---3--:R-:W-:Y:S08]  /*398a0*/  HMMA.1688.F32.TF32 R16, R240.reuse, R170, R16 ;  /* 0x000000aaf010723c */ /* 0x048ff00000081010 */
[C---:B----4-:R-:W-:Y:S08]  /*398b0*/  HMMA.1688.F32.TF32 R20, R240.reuse, R174, R20 ;  /* 0x000000aef014723c */ /* 0x050ff00000081014 */
[C---:B------:R-:W-:Y:S08]  /*398c0*/  HMMA.1688.F32.TF32 R24, R240.reuse, R178, R24 ;  /* 0x000000b2f018723c */ /* 0x040ff00000081018 */
[C---:B------:R-:W-:Y:S08]  /*398d0*/  HMMA.1688.F32.TF32 R28, R240.reuse, R182, R28 ;  /* 0x000000b6f01c723c */ /* 0x040ff0000008101c */
[C---:B------:R-:W-:Y:S08]  /*398e0*/  HMMA.1688.F32.TF32 R32, R240.reuse, R186, R32 ;  /* 0x000000baf020723c */ /* 0x040ff00000081020 */
[C---:B------:R-:W-:Y:S01]  /*398f0*/  HMMA.1688.F32.TF32 R36, R240.reuse, R190, R36 ;  /* 0x000000bef024723c */ /* 0x040fe20000081024 */
[----:B------:R-:W-:Y:S07]  /*39900*/  LDSM.16.M88.4 R64, [R161+0x10080] ;  /* 0x01008000a140783b */ /* 0x000fee0000000200 */
[C---:B------:R-:W-:Y:S08]  /*39910*/  HMMA.1688.F32.TF32 R40, R240.reuse, R194, R40 ;  /* 0x000000c2f028723c */ /* 0x040ff00000081028 */
[C---:B------:R-:W-:Y:S08]  /*39920*/  HMMA.1688.F32.TF32 R44, R240.reuse, R198, R44 ;  /* 0x000000c6f02c723c */ /* 0x040ff0000008102c */
[C---:B------:R-:W-:Y:S08]  /*39930*/  HMMA.1688.F32.TF32 R48, R240.reuse, R202, R48 ;  /* 0x000000caf030723c */ /* 0x040ff00000081030 */
[C---:B------:R-:W-:Y:S08]  /*39940*/  HMMA.1688.F32.TF32 R52, R240.reuse, R206, R52 ;  /* 0x000000cef034723c */ /* 0x040ff00000081034 */
[C---:B------:R-:W-:Y:S08]  /*39950*/  HMMA.1688.F32.TF32 R56, R240.reuse, R210, R56 ;  /* 0x000000d2f038723c */ /* 0x040ff00000081038 */
[----:B------:R-:W-:Y:S01]  /*39960*/  HMMA.1688.F32.TF32 R60, R240, R214, R248 ;  /* 0x000000d6f03c723c */ /* 0x000fe200000810f8 */
[----:B------:R-:W-:Y:S11]  /*39970*/  LDS R164, [R218+0x6000] ;  /* 0x00600000daa47984 */ /* 0x000ff60000000800 */
[----:B------:R-:W-:Y:S11]  /*39980*/  @!UPT UIADD3 URZ, URZ, URZ, URZ ;  /* 0x0000003f3f3ff290 */ /* 0x000ff6000fffe03f */
        /* <DEDUP_REMOVED lines=25> */
[----:B------:R-:W2:Y:S04]  /*39b20*/  LDL R219, [R1+0x930] ;  /* 0x0009300001db7983 */ /* 0x000ea80000100800 */
[----:B------:R-:W-:Y:S04]  /*39b30*/  LDS R166, [R218+0x6800] ;  /* 0x00680000daa67984 */ /* 0x000fe80000000800 */
[----:B------:R-:W1:Y:S01]  /*39b40*/  LDSM.16.M88.4 R56, [R161+0x11080] ;  /* 0x01108000a138783b */ /* 0x000e620000000200 */
[----:B------:R-:W-:-:S03]  /*39b50*/  IMAD.MOV.U32 R2, RZ, RZ, R54 ;  /* 0x000000ffff027224 */ /* 0x000fc600078e0036 */
[----:B------:R-:W3:Y:S01]  /*39b60*/  LDSM.16.M88.4 R60, [R161+0x10880] ;  /* 0x01088000a13c783b */ /* 0x000ee20000000200 */
[----:B------:R-:W-:-:S03]  /*39b70*/  IMAD.MOV.U32 R0, RZ, RZ, R55 ;  /* 0x000000ffff007224 */ /* 0x000fc600078e0037 */
[----:B------:R-:W4:Y:S01]  /*39b80*/  LDSM.16.M88.4 R52, [R161+0x11880] ;  /* 0x01188000a134783b */ /* 0x000f220000000200 */
[C---:B------:R-:W-:Y:S03]  /*39b90*/  HMMA.1688.F32.TF32 R8, R240.reuse, R162, R8 ;  /* 0x000000a2f008723c */ /* 0x040fe60000081008 */
[----:B------:R-:W3:Y:S04]  /*39ba0*/  LDSM.16.M88.4 R48, [R161+0x12080] ;  /* 0x01208000a130783b */ /* 0x000ee80000000200 */
[----:B------:R-:W3:Y:S01]  /*39bb0*/  LDSM.16.M88.4 R24, [R161+0x12880] ;  /* 0x01288000a118783b */ /* 0x000ee20000000200 */
[----:B------:R-:W-:Y:S03]  /*39bc0*/  HMMA.1688.F32.TF32 R4, R240, R6, R232 ;  /* 0x00000006f004723c */ /* 0x000fe600000810e8 */
[----:B------:R-:W3:Y:S04]  /*39bd0*/  LDSM.16.M88.4 R20, [R161+0x13080] ;  /* 0x01308000a114783b */ /* 0x000ee80000000200 */
[----:B------:R-:W3:Y:S04]  /*39be0*/  LDSM.16.M88.4 R44, [R161+0x13880] ;  /* 0x01388000a12c783b */ /* 0x000ee80000000200 */
[----:B------:R-:W4:Y:S04]  /*39bf0*/  LDSM.16.M88.4 R40, [R161+0x14080] ;  /* 0x01408000a128783b */ /* 0x000f280000000200 */
[----:B------:R-:W4:Y:S04]  /*39c00*/  LDSM.16.M88.4 R36, [R161+0x14880] ;  /* 0x01488000a124783b */ /* 0x000f280000000200 */
[----:B------:R-:W4:Y:S01]  /*39c10*/  LDSM.16.M88.4 R32, [R161+0x15080] ;  /* 0x01508000a120783b */ /* 0x000f220000000200 */
[----:B-1----:R-:W-:Y:S03]  /*39c20*/  HMMA.1688.F32.TF32 R72, R164, R56, R72 ;  /* 0x00000038a448723c */ /* 0x002fe60000081048 */
[----:B------:R-:W-:Y:S04]  /*39c30*/  STL.64 [R1+0x5c0], R8 ;  /* 0x0005c00801007387 */ /* 0x000fe80000100a00 */
[----:B------:R-:W-:Y:S04]  /*39c40*/  STL.64 [R1+0x5c8], R10 ;  /* 0x0005c80a01007387 */ /* 0x000fe80000100a00 */
[----:B------:R-:W-:Y:S04]  /*39c50*/  STL.64 [R1+0x550], R4 ;  /* 0x0005500401007387 */ /* 0x000fe80000100a00 */
[----:B------:R-:W-:Y:S04]  /*39c60*/  STL.64 [R1+0x558], R6 ;  /* 0x0005580601007387 */ /* 0x000fe80000100a00 */
[----:B------:R-:W-:Y:S04]  /*39c70*/  STL [R1+0x20d4], R66 ;  /* 0x0020d44201007387 */ /* 0x000fe80000100800 */
[----:B------:R-:W-:Y:S04]  /*39c80*/  STL [R1+0x20d0], R67 ;  /* 0x0020d04301007387 */ /* 0x000fe80000100800 */
[----:B---3--:R-:W-:Y:S04]  /*39c90*/  STL [R1+0x20dc], R62 ;  /* 0x0020dc3e01007387 */ /* 0x008fe80000100800 */
[----:B------:R-:W-:Y:S04]  /*39ca0*/  STL [R1+0x20d8], R63 ;  /* 0x0020d83f01007387 */ /* 0x000fe80000100800 */
[----:B------:R1:W-:Y:S04]  /*39cb0*/  STL [R1+0x20e4], R58 ;  /* 0x0020e43a01007387 */ /* 0x0003e80000100800 */
[----:B------:R3:W-:Y:S04]  /*39cc0*/  STL [R1+0x20e0], R59 ;  /* 0x0020e03b01007387 */ /* 0x0007e80000100800 */
[----:B----4-:R4:W-:Y:S01]  /*39cd0*/  STL [R1+0x20ec], R54 ;  /* 0x0020ec3601007387 */ /* 0x0109e20000100800 */
[----:B-1----:R-:W-:-:S03]  /*39ce0*/  MOV R58, R74 ;  /* 0x0000004a003a7202 */ /* 0x002fc60000000f00 */
[----:B------:R1:W-:Y:S01]  /*39cf0*/  STL [R1+0x20e8], R55 ;  /* 0x0020e83701007387 */ /* 0x0003e20000100800 */
[----:B---3--:R-:W-:-:S03]  /*39d00*/  IMAD.MOV.U32 R59, RZ, RZ, R75 ;  /* 0x000000ffff3b7224 */ /* 0x008fc600078e004b */
[----:B------:R-:W3:Y:S01]  /*39d10*/  LDSM.16.M88.4 R28, [R161+0x15880] ;  /* 0x01588000a11c783b */ /* 0x000ee20000000200 */
[----:B----4-:R-:W-:-:S03]  /*39d20*/  IMAD.MOV.U32 R54, RZ, RZ, R72 ;  /* 0x000000ffff367224 */ /* 0x010fc600078e0048 */
[----:B------:R-:W4:Y:S01]  /*39d30*/  LDSM.16.M88.4 R16, [R161+0x16080] ;  /* 0x01608000a110783b */ /* 0x000f220000000200 */
[----:B-1----:R-:W-:Y:S02]  /*39d40*/  IMAD.MOV.U32 R55, RZ, RZ, R73 ;  /* 0x000000ffff377224 */ /* 0x002fe400078e0049 */
[----:B------:R-:W-:Y:S01]  /*39d50*/  HMMA.1688.F32.TF32 R72, R164, R52, R76 ;  /* 0x00000034a448723c */ /* 0x000fe2000008104c */
[----:B------:R-:W-:Y:S04]  /*39d60*/  STL [R1+0x20f4], R50 ;  /* 0x0020f43201007387 */ /* 0x000fe80000100800 */
[----:B------:R-:W-:Y:S04]  /*39d70*/  STL [R1+0x20f0], R51 ;  /* 0x0020f03301007387 */ /* 0x000fe80000100800 */
[----:B------:R-:W-:Y:S04]  /*39d80*/  STL [R1+0x20fc], R26 ;  /* 0x0020fc1a01007387 */ /* 0x000fe80000100800 */
[----:B------:R-:W-:Y:S04]  /*39d90*/  STL [R1+0x20f8], R27 ;  /* 0x0020f81b01007387 */ /* 0x000fe80000100800 */
[----:B------:R1:W-:Y:S04]  /*39da0*/  STL [R1+0x2104], R22 ;  /* 0x0021041601007387 */ /* 0x0003e80000100800 */
[----:B------:R3:W-:Y:S04]  /*39db0*/  STL [R1+0x2100], R23 ;  /* 0x0021001701007387 */ /* 0x0007e80000100800 */
[----:B------:R4:W-:Y:S01]  /*39dc0*/  STL [R1+0x210c], R46 ;  /* 0x00210c2e01007387 */ /* 0x0009e20000100800 */
[----:B-1----:R-:W-:-:S03]  /*39dd0*/  IMAD.MOV.U32 R22, RZ, RZ, R74 ;  /* 0x000000ffff167224 */ /* 0x002fc600078e004a */
[----:B------:R-:W1:Y:S01]  /*39de0*/  LDSM.16.M88.4 R12, [R161+0x16880] ;  /* 0x01688000a10c783b */ /* 0x000e620000000200 */
[----:B---3--:R-:W-:-:S03]  /*39df0*/  IMAD.MOV.U32 R23, RZ, RZ, R75 ;  /* 0x000000ffff177224 */ /* 0x008fc600078e004b */
[----:B------:R3:W-:Y:S01]  /*39e00*/  STL [R1+0x2108], R47 ;  /* 0x0021082f01007387 */ /* 0x0007e20000100800 */
[----:B----4-:R-:W-:-:S03]  /*39e10*/  IMAD.MOV.U32 R46, RZ, RZ, R72 ;  /* 0x000000ffff2e7224 */ /* 0x010fc600078e0048 */
[----:B------:R-:W4:Y:S04]  /*39e20*/  LDSM.16.M88.4 R8, [R161+0x17080] ;  /* 0x01708000a108783b */ /* 0x000f280000000200 */
[----:B------:R-:W1:Y:S01]  /*39e30*/  LDSM.16.M88.4 R4, [R161+0x17880] ;  /* 0x01788000a104783b */ /* 0x000e620000000200 */
[----:B---3--:R-:W-:Y:S02]  /*39e40*/  MOV R47, R73 ;  /* 0x00000049002f7202 */ /* 0x008fe40000000f00 */
[C---:B------:R-:W-:Y:S01]  /*39e50*/  HMMA.1688.F32.TF32 R72, R164.reuse, R48, R80 ;  /* 0x00000030a448723c */ /* 0x040fe20000081050 */
[----:B------:R-:W-:Y:S07]  /*39e60*/  STL [R1+0x2114], R42 ;  /* 0x0021142a01007387 */ /* 0x000fee0000100800 */
[C---:B------:R-:W-:Y:S01]  /*39e70*/  HMMA.1688.F32.TF32 R224, R164.reuse, R60, R224 ;  /* 0x0000003ca4e0723c */ /* 0x040fe200000810e0 */
[----:B------:R-:W-:Y:S04]  /*39e80*/  STL [R1+0x2110], R43 ;  /* 0x0021102b01007387 */ /* 0x000fe80000100800 */
[----:B------:R3:W-:Y:S03]  /*39e90*/  STL [R1+0x211c], R38 ;  /* 0x00211c2601007387 */ /* 0x0007e60000100800 */
[----:B------:R-:W-:Y:S01]  /*39ea0*/  HMMA.1688.F32.TF32 R232, R164, R64, R244 ;  /* 0x00000040a4e8723c */ /* 0x000fe200000810f4 */
[----:B------:R3:W-:Y:S04]  /*39eb0*/  STL [R1+0x2118], R39 ;  /* 0x0021182701007387 */ /* 0x0007e80000100800 */
[----:B------:R-:W-:Y:S03]  /*39ec0*/  LDS R162, [R252+0x6800] ;  /* 0x00680000fca27984 */ /* 0x000fe60000000800 */
[----:B---3--:R-:W-:Y:S01]  /*39ed0*/  MOV R38, R72 ;  /* 0x0000004800267202 */ /* 0x008fe20000000f00 */
[----:B------:R-:W-:Y:S01]  /*39ee0*/  IMAD.MOV.U32 R42, RZ, RZ, R74 ;  /* 0x000000ffff2a7224 */ /* 0x000fe200078e004a */
[----:B------:R-:W-:Y:S01]  /*39ef0*/  MOV R43, R75 ;  /* 0x0000004b002b7202 */ /* 0x000fe20000000f00 */
[----:B------:R-:W-:-:S02]  /*39f00*/  IMAD.MOV.U32 R39, RZ, RZ, R73 ;  /* 0x000000ffff277224 */ /* 0x000fc400078e0049 */
[----:B------:R-:W-:Y:S01]  /*39f10*/  HMMA.1688.F32.TF32 R72, R164, R24, R84 ;  /* 0x00000018a448723c */ /* 0x000fe20000081054 */
[----:B------:R3:W-:Y:S04]  /*39f20*/  STL [R1+0x2124], R34 ;  /* 0x0021242201007387 */ /* 0x0007e80000100800 */
[----:B------:R1:W-:Y:S04]  /*39f30*/  STL [R1+0x2120], R35 ;  /* 0x0021202301007387 */ /* 0x0003e80000100800 */
[----:B------:R-:W-:Y:S04]  /*39f40*/  STL [R1+0x2098], R30 ;  /* 0x0020981e01007387 */ /* 0x000fe80000100800 */
[----:B------:R-:W-:Y:S04]  /*39f50*/  STL [R1+0x2094], R31 ;  /* 0x0020941f01007387 */ /* 0x000fe80000100800 */
[----:B------:R-:W-:Y:S04]  /*39f60*/  STL [R1+0x2090], R18 ;  /* 0x0020901201007387 */ /* 0x000fe80000100800 */
[----:B------:R-:W-:Y:S01]  /*39f70*/  STL [R1+0x208c], R19 ;  /* 0x00208c1301007387 */ /* 0x000fe20000100800 */
[----:B------:R-:W-:-:S03]  /*39f80*/  MOV R51, R227 ;  /* 0x000000e300337202 */ /* 0x000fc60000000f00 */
[----:B-1----:R-:W-:Y:S01]  /*39f90*/  STL [R1+0x2084], R14 ;  /* 0x0020840e01007387 */ /* 0x002fe20000100800 */
[----:B------:R-:W-:-:S03]  /*39fa0*/  IMAD.MOV.U32 R50, RZ, RZ, R226 ;  /* 0x000000ffff327224 */ /* 0x000fc600078e00e2 */
[----:B------:R-:W-:Y:S01]  /*39fb0*/  STL [R1+0x2080], R15 ;  /* 0x0020800f01007387 */ /* 0x000fe20000100800 */
[----:B------:R-:W-:-:S03]  /*39fc0*/  IMAD.MOV.U32 R27, RZ, RZ, R225 ;  /* 0x000000ffff1b7224 */ /* 0x000fc600078e00e1 */
[----:B----4-:R-:W-:Y:S01]  /*39fd0*/  STL [R1+0x209c], R10 ;  /* 0x00209c0a01007387 */ /* 0x010fe20000100800 */
[----:B------:R-:W-:-:S03]  /*39fe0*/  MOV R26, R224 ;  /* 0x000000e0001a7202 */ /* 0x000fc60000000f00 */
[----:B------:R-:W-:Y:S04]  /*39ff0*/  STL [R1+0x2088], R11 ;  /* 0x0020880b01007387 */ /* 0x000fe80000100800 */
[----:B------:R-:W-:Y:S04]  /*3a000*/  STL [R1+0x20a4], R6 ;  /* 0x0020a40601007387 */ /* 0x000fe80000100800 */
[----:B------:R-:W-:Y:S04]  /*3a010*/  STL [R1+0x20a0], R7 ;  /* 0x0020a00701007387 */ /* 0x000fe80000100800 */
[----:B------:R-:W-:Y:S04]  /*3a020*/  STL.64 [R1+0x5b0], R232 ;  /* 0x0005b0e801007387 */ /* 0x000fe80000100a00 */
[----:B------:R-:W-:Y:S04]  /*3a030*/  STL.64 [R1+0x5b8], R234 ;  /* 0x0005b8ea01007387 */ /* 0x000fe80000100a00 */
[----:B------:R-:W-:Y:S01]  /*3a040*/  STL [R1+0x2134], R51 ;  /* 0x0021343301007387 */ /* 0x000fe20000100800 */
[----:B---3--:R-:W-:-:S03]  /*3a050*/  MOV R34, R74 ;  /* 0x0000004a00227202 */ /* 0x008fc60000000f00 */
[----:B------:R-:W-:Y:S01]  /*3a060*/  STL [R1+0x2130], R50 ;  /* 0x0021303201007387 */ /* 0x000fe20000100800 */
[----:B------:R-:W-:-:S03]  /*3a070*/  IMAD.MOV.U32 R35, RZ, RZ, R75 ;  /* 0x000000ffff237224 */ /* 0x000fc600078e004b */
[----:B------:R1:W-:Y:S04]  /*3a080*/  STL [R1+0x212c], R27 ;  /* 0x00212c1b01007387 */ /* 0x0003e80000100800 */
[----:B------:R3:W-:Y:S01]  /*3a090*/  STL [R1+0x2128], R26 ;  /* 0x0021281a01007387 */ /* 0x0007e20000100800 */
[----:B-1----:R-:W-:Y:S02]  /*3a0a0*/  IMAD.MOV.U32 R27, RZ, RZ, R72 ;  /* 0x000000ffff1b7224 */ /* 0x002fe400078e0048 */
[----:B---3--:R-:W-:Y:S02]  /*3a0b0*/  IMAD.MOV.U32 R26, RZ, RZ, R73 ;  /* 0x000000ffff1a7224 */ /* 0x008fe400078e0049 */
[C---:B------:R-:W-:Y:S01]  /*3a0c0*/  HMMA.1688.F32.TF32 R72, R164.reuse, R20, R88 ;  /* 0x00000014a448723c */ /* 0x040fe20000081058 */
[----:B------:R-:W-:Y:S11]  /*3a0d0*/  STL [R1+0x2144], R59 ;  /* 0x0021443b01007387 */ /* 0x000ff60000100800 */
[----:B------:R-:W-:Y:S11]  /*3a0e0*/  @!UPT UIADD3 URZ, URZ, URZ, URZ ;  /* 0x0000003f3f3ff290 */ /* 0x000ff6000fffe03f */
[----:B------:R-:W-:Y:S01]  /*3a0f0*/  @!UPT UIADD3 URZ, URZ, URZ, URZ ;  /* 0x0000003f3f3ff290 */ /* 0x000fe2000fffe03f */
[----:B------:R-:W-:Y:S01]  /*3a100*/  IMAD.MOV.U32 R62, RZ, RZ, R72 ;  /* 0x000000ffff3e7224 */ /* 0x000fe200078e0048 */
[----:B------:R-:W-:Y:S01]  /*3a110*/  MOV R63, R73 ;  /* 0x00000049003f7202 */ /* 0x000fe20000000f00 */
[----:B------:R-:W-:Y:S02]  /*3a120*/  IMAD.MOV.U32 R66, RZ, RZ, R74 ;  /* 0x000000ffff427224 */ /* 0x000fe400078e004a */
[----:B------:R-:W-:Y:S02]  /*3a130*/  IMAD.MOV.U32 R67, RZ, RZ, R75 ;  /* 0x000000ffff437224 */ /* 0x000fe400078e004b */
[C---:B------:R-:W-:Y:S01]  /*3a140*/  HMMA.1688.F32.TF32 R72, R164.reuse, R44, R92 ;  /* 0x0000002ca448723c */ /* 0x040fe2000008105c */
[----:B------:R-:W-:Y:S04]  /*3a150*/  STL [R1+0x2140], R58 ;  /* 0x0021403a01007387 */ /* 0x000fe80000100800 */
[----:B------:R1:W-:Y:S04]  /*3a160*/  STL [R1+0x213c], R55 ;  /* 0x00213c3701007387 */ /* 0x0003e80000100800 */
[----:B------:R3:W-:Y:S01]  /*3a170*/  STL [R1+0x2138], R54 ;  /* 0x0021383601007387 */ /* 0x0007e20000100800 */
[----:B------:R-:W-:Y:S03]  /*3a180*/  HMMA.1688.F32.TF32 R76, R164, R28, R108 ;  /* 0x0000001ca44c723c */ /* 0x000fe6000008106c */
[----:B--2---:R-:W-:Y:S04]  /*3a190*/  LDS R161, [R219+0x6000] ;  /* 0x00600000dba17984 */ /* 0x004fe80000000800 */
[----:B------:R-:W2:Y:S07]  /*3a1a0*/  LDS R163, [R219+0x6800] ;  /* 0x00680000dba37984 */ /* 0x000eae0000000800 */
[----:B-1----:R-:W-:Y:S01]  /*3a1b0*/  MOV R55, R72 ;  /* 0x0000004800377202 */ /* 0x002fe20000000f00 */
[----:B---3--:R-:W-:Y:S01]  /*3a1c0*/  IMAD.MOV.U32 R54, RZ, RZ, R73 ;  /* 0x000000ffff367224 */ /* 0x008fe200078e0049 */
[----:B------:R-:W-:Y:S01]  /*3a1d0*/  MOV R50, R75 ;  /* 0x0000004b00327202 */ /* 0x000fe20000000f00 */
[----:B------:R-:W-:-:S02]  /*3a1e0*/  IMAD.MOV.U32 R51, RZ, RZ, R74 ;  /* 0x000000ffff337224 */ /* 0x000fc400078e004a */
[----:B------:R-:W-:Y:S01]  /*3a1f0*/  HMMA.1688.F32.TF32 R72, R164, R40, R96 ;  /* 0x00000028a448723c */ /* 0x000fe20000081060 */
[----:B------:R-:W-:Y:S04]  /*3a200*/  STL [R1+0x2154], R23 ;  /* 0x0021541701007387 */ /* 0x000fe80000100800 */
[----:B------:R-:W-:Y:S04]  /*3a210*/  STL [R1+0x2150], R22 ;  /* 0x0021501601007387 */ /* 0x000fe80000100800 */
[----:B------:R1:W-:Y:S04]  /*3a220*/  STL [R1+0x214c], R47 ;  /* 0x00214c2f01007387 */ /* 0x0003e80000100800 */
[----:B------:R3:W-:Y:S11]  /*3a230*/  STL [R1+0x2148], R46 ;  /* 0x0021482e01007387 */ /* 0x0007f60000100800 */
[----:B-1----:R-:W-:Y:S01]  /*3a240*/  IMAD.MOV.U32 R47, RZ, RZ, R72 ;  /* 0x000000ffff2f7224 */ /* 0x002fe200078e0048 */
[----:B------:R-:W-:Y:S01]  /*3a250*/  MOV R59, R74 ;  /* 0x0000004a003b7202 */ /* 0x000fe20000000f00 */
[----:B---3--:R-:W-:-:S02]  /*3a260*/  IMAD.MOV.U32 R46, RZ, RZ, R73 ;  /* 0x000000ffff2e7224 */ /* 0x008fc400078e0049 */
[----:B------:R-:W-:Y:S02]  /*3a270*/  IMAD.MOV.U32 R58, RZ, RZ, R75 ;  /* 0x000000ffff3a7224 */ /* 0x000fe400078e004b */
[----:B------:R-:W-:Y:S01]  /*3a280*/  HMMA.1688.F32.TF32 R72, R164, R36, R100 ;  /* 0x00000024a448723c */ /* 0x000fe20000081064 */
[----:B------:R-:W-:Y:S04]  /*3a290*/  STL [R1+0x2164], R43 ;  /* 0x0021642b01007387 */ /* 0x000fe80000100800 */
[----:B------:R-:W-:Y:S04]  /*3a2a0*/  STL [R1+0x2160], R42 ;  /* 0x0021602a01007387 */ /* 0x000fe80000100800 */
[----:B------:R1:W-:Y:S04]  /*3a2b0*/  STL [R1+0x215c], R39 ;  /* 0x00215c2701007387 */ /* 0x0003e80000100800 */
[----:B------:R3:W-:Y:S11]  /*3a2c0*/  STL [R1+0x2158], R38 ;  /* 0x0021582601007387 */ /* 0x0007f60000100800 */
[----:B-1----:R-:W-:Y:S01]  /*3a2d0*/  IMAD.MOV.U32 R39, RZ, RZ, R72 ;  /* 0x000000ffff277224 */ /* 0x002fe200078e0048 */
[----:B---3--:R-:W-:Y:S01]  /*3a2e0*/  MOV R38, R73 ;  /* 0x0000004900267202 */ /* 0x008fe20000000f00 */
[----:B------:R-:W-:-:S02]  /*3a2f0*/  IMAD.MOV.U32 R23, RZ, RZ, R74 ;  /* 0x000000ffff177224 */ /* 0x000fc400078e004a */
[----:B------:R-:W-:Y:S02]  /*3a300*/  IMAD.MOV.U32 R22, RZ, RZ, R75 ;  /* 0x000000ffff167224 */ /* 0x000fe400078e004b */
[C---:B------:R-:W-:Y:S01]  /*3a310*/  HMMA.1688.F32.TF32 R72, R164.reuse, R32, R104 ;  /* 0x00000020a448723c */ /* 0x040fe20000081068 */
[----:B------:R1:W-:Y:S04]  /*3a320*/  STL [R1+0x216c], R26 ;  /* 0x00216c1a01007387 */ /* 0x0003e80000100800 */
[----:B------:R3:W-:Y:S11]  /*3a330*/  STL [R1+0x2168], R27 ;  /* 0x0021681b01007387 */ /* 0x0007f60000100800 */
[----:B------:R-:W-:Y:S08]  /*3a340*/  @!UPT UIADD3 URZ, URZ, URZ, URZ ;  /* 0x0000003f3f3ff290 */ /* 0x000ff0000fffe03f */
[----:B-1----:R-:W-:Y:S01]  /*3a350*/  MOV R26, R72 ;  /* 0x00000048001a7202 */ /* 0x002fe20000000f00 */
[----:B---3--:R-:W-:Y:S01]  /*3a360*/  IMAD.MOV.U32 R27, RZ, RZ, R73 ;  /* 0x000000ffff1b7224 */ /* 0x008fe200078e0049 */
[----:B------:R-:W-:Y:S01]  /*3a370*/  MOV R42, R75 ;  /* 0x0000004b002a7202 */ /* 0x000fe20000000f00 */
[----:B------:R-:W-:Y:S02]  /*3a380*/  IMAD.MOV.U32 R43, RZ, RZ, R74 ;  /* 0x000000ffff2b7224 */ /* 0x000fe400078e004a */
[C---:B------:R-:W-:Y:S01]  /*3a390*/  HMMA.1688.F32.TF32 R72, R164.reuse, R16, R112 ;  /* 0x00000010a448723c */ /* 0x040fe20000081070 */
[----:B------:R-:W-:Y:S04]  /*3a3a0*/  STL.64 [R1+0x4b0], R76 ;  /* 0x0004b04c01007387 */ /* 0x000fe80000100a00 */
[----:B------:R1:W-:Y:S03]  /*3a3b0*/  STL.64 [R1+0x4b8], R78 ;  /* 0x0004b84e01007387 */ /* 0x0003e60000100a00 */
[C---:B------:R-:W-:Y:S08]  /*3a3c0*/  HMMA.1688.F32.TF32 R80, R164.reuse, R12, R116 ;  /* 0x0000000ca450723c */ /* 0x040ff00000081074 */
[----:B-1----:R-:W-:Y:S01]  /*3a3d0*/  HMMA.1688.F32.TF32 R76, R164, R8, R120 ;  /* 0x00000008a44c723c */ /* 0x002fe20000081078 */
[----:B------:R-:W-:Y:S04]  /*3a3e0*/  LDS R120, [R218+0x6080] ;  /* 0x00608000da787984 */ /* 0x000fe80000000800 */
[----:B------:R-:W-:Y:S04]  /*3a3f0*/  LDS R122, [R218+0x6880] ;  /* 0x00688000da7a7984 */ /* 0x000fe80000000800 */
[----:B------:R-:W-:Y:S04]  /*3a400*/  STL.64 [R1+0x4a0], R72 ;  /* 0x0004a04801007387 */ /* 0x000fe80000100a00 */
[----:B------:R1:W-:Y:S01]  /*3a410*/  STL.64 [R1+0x4a8], R74 ;  /* 0x0004a84a01007387 */ /* 0x0003e20000100a00 */
[----:B--2---:R-:W-:Y:S03]  /*3a420*/  HMMA.1688.F32.TF32 R68, R160, R32, R68 ;  /* 0x00000020a044723c */ /* 0x004fe60000081044 */
[----:B------:R-:W-:Y:S04]  /*3a430*/  LDS R121, [R3+0x6080] ;  /* 0x0060800003797984 */ /* 0x000fe80000000800 */
[----:B------:R-:W2:Y:S01]  /*3a440*/  LDS R123, [R3+0x6880] ;  /* 0x00688000037b7984 */ /* 0x000ea20000000800 */
[----:B-1----:R-:W-:Y:S03]  /*3a450*/  HMMA.1688.F32.TF32 R72, R164, R4, R124 ;  /* 0x00000004a448723c */ /* 0x002fe6000008107c */
[----:B------:R-:W-:Y:S04]  /*3a460*/  STL.64 [R1+0x490], R80 ;  /* 0x0004905001007387 */ /* 0x000fe80000100a00 */
[----:B------:R-:W-:Y:S04]  /*3a470*/  STL.64 [R1+0x498], R82 ;  /* 0x0004985201007387 */ /* 0x000fe80000100a00 */
[----:B------:R-:W-:Y:S04]  /*3a480*/  STL.64 [R1+0x480], R76 ;  /* 0x0004804c01007387 */ /* 0x000fe80000100a00 */
[----:B------:R1:W-:Y:S08]  /*3a490*/  STL.64 [R1+0x488], R78 ;  /* 0x0004884e01007387 */ /* 0x0003f00000100a00 */
[----:B------:R-:W-:Y:S01]  /*3a4a0*/  STL.64 [R1+0x460], R72 ;  /* 0x0004604801007387 */ /* 0x000fe20000100a00 */
[C---:B-1----:R-:W-:Y:S03]  /*3a4b0*/  HMMA.1688.F32.TF32 R76, R160.reuse, R64, R128 ;  /* 0x00000040a04c723c */ /* 0x042fe60000081080 */
[----:B------:R1:W-:Y:S05]  /*3a4c0*/  STL.64 [R1+0x468], R74 ;  /* 0x0004684a01007387 */ /* 0x0003ea0000100a00 */
[C---:B-1----:R-:W-:Y:S08]  /*3a4d0*/  HMMA.1688.F32.TF32 R72, R160.reuse, R60, R132 ;  /* 0x0000003ca048723c */ /* 0x042ff00000081084 */
[C---:B------:R-:W-:Y:S07]  /*3a4e0*/  HMMA.1688.F32.TF32 R80, R160.reuse, R56, R136 ;  /* 0x00000038a050723c */ /* 0x040fee0000081088 */
[----:B------:R-:W-:Y:S04]  /*3a4f0*/  STL.64 [R1+0x3b0], R76 ;  /* 0x0003b04c01007387 */ /* 0x000fe80000100a00 */
[----:B------:R1:W-:Y:S04]  /*3a500*/  STL.64 [R1+0x3b8], R78 ;  /* 0x0003b84e01007387 */ /* 0x0003e80000100a00 */
[----:B------:R-:W-:Y:S01]  /*3a510*/  STL.64 [R1+0x420], R72 ;  /* 0x0004204801007387 */ /* 0x000fe20000100a00 */
[C---:B-1----:R-:W-:Y:S03]  /*3a520*/  HMMA.1688.F32.TF32 R76, R160.reuse, R52, R140 ;  /* 0x00000034a04c723c */ /* 0x042fe6000008108c */
[----:B------:R1:W-:Y:S05]  /*3a530*/  STL.64 [R1+0x428], R74 ;  /* 0x0004284a01007387 */ /* 0x0003ea0000100a00 */
[C---:B-1----:R-:W-:Y:S01]  /*3a540*/  HMMA.1688.F32.TF32 R72, R160.reuse, R48, R144 ;  /* 0x00000030a048723c */ /* 0x042fe20000081090 */
[----:B------:R-:W-:Y:S04]  /*3a550*/  STL.64 [R1+0x450], R80 ;  /* 0x0004505001007387 */ /* 0x000fe80000100a00 */
[----:B------:R-:W-:Y:S04]  /*3a560*/  STL.64 [R1+0x458], R82 ;  /* 0x0004585201007387 */ /* 0x000fe80000100a00 */
[----:B------:R-:W3:Y:S06]  /*3a570*/  LDL.LU R248, [R1] ;  /* 0x0000000001f87983 */ /* 0x000eec0000300800 */
[----:B------:R-:W-:Y:S04]  /*3a580*/  STL.64 [R1+0x3a0], R76 ;  /* 0x0003a04c01007387 */ /* 0x000fe80000100a00 */
[----:B------:R-:W-:Y:S04]  /*3a590*/  STL.64 [R1+0x3a8], R78 ;  /* 0x0003a84e01007387 */ /* 0x000fe80000100a00 */
[----:B------:R-:W-:Y:S04]  /*3a5a0*/  STL.64 [R1+0x390], R72 ;  /* 0x0003904801007387 */ /* 0x000fe80000100a00 */
[----:B------:R1:W-:Y:S04]  /*3a5b0*/  STL.64 [R1+0x398], R74 ;  /* 0x0003984a01007387 */ /* 0x0003e80000100a00 */
[----:B------:R-:W3:Y:S04]  /*3a5c0*/  LDL.LU R249, [R1+0x4] ;  /* 0x0000040001f97983 */ /* 0x000ee80000300800 */
[----:B------:R-:W3:Y:S04]  /*3a5d0*/  LDL.LU R250, [R1+0x8] ;  /* 0x0000080001fa7983 */ /* 0x000ee80000300800 */
[----:B------:R-:W3:Y:S01]  /*3a5e0*/  LDL.LU R251, [R1+0xc] ;  /* 0x00000c0001fb7983 */ /* 0x000ee20000300800 */
[C---:B-1----:R-:W-:Y:S08]  /*3a5f0*/  HMMA.1688.F32.TF32 R72, R160.reuse, R24, R148 ;  /* 0x00000018a048723c */ /* 0x042ff00000081094 */
[C---:B------:R-:W-:Y:S11]  /*3a600*/  HMMA.1688.F32.TF32 R76, R160.reuse, R20, R152 ;  /* 0x00000014a04c723c */ /* 0x040ff60000081098 */
[----:B------:R-:W-:Y:S04]  /*3a610*/  @!UPT UIADD3 URZ, URZ, URZ, URZ ;  /* 0x0000003f3f3ff290 */ /* 0x000fe8000fffe03f */
[----:B------:R1:W-:Y:S01]  /*3a620*/  STL.64 [R1+0x310], R72 ;  /* 0x0003104801007387 */ /* 0x0003e20000100a00 */
[----:B------:R-:W-:Y:S02]  /*3a630*/  IMAD.MOV.U32 R6, RZ, RZ, R74 ;  /* 0x000000ffff067224 */ /* 0x000fe400078e004a */
[----:B------:R-:W-:Y:S02]  /*3a640*/  IMAD.MOV.U32 R7, RZ, RZ, R75 ;  /* 0x000000ffff077224 */ /* 0x000fe400078e004b */
[----:B-1----:R-:W-:Y:S03]  /*3a650*/  HMMA.1688.F32.TF32 R72, R160, R44, R156 ;  /* 0x0000002ca048723c */ /* 0x002fe6000008109c */
[----:B------:R1:W-:Y:S04]  /*3a660*/  STL [R1+0x20ac], R7 ;  /* 0x0020ac0701007387 */ /* 0x0003e80000100800 */
[----:B------:R4:W-:Y:S04]  /*3a670*/  STL [R1+0x20a8], R6 ;  /* 0x0020a80601007387 */ /* 0x0009e80000100800 */
[----:B------:R-:W-:Y:S04]  /*3a680*/  STL.64 [R1+0x2f0], R76 ;  /* 0x0002f04c01007387 */ /* 0x000fe80000100a00 */
[----:B------:R2:W-:Y:S04]  /*3a690*/  STL.64 [R1+0x2f8], R78 ;  /* 0x0002f84e01007387 */ /* 0x0005e80000100a00 */
[----:B------:R-:W-:Y:S04]  /*3a6a0*/  LDS R156, [R252+0x6080] ;  /* 0x00608000fc9c7984 */ /* 0x000fe80000000800 */
[----:B------:R-:W-:Y:S01]  /*3a6b0*/  LDS R158, [R252+0x6880] ;  /* 0x00688000fc9e7984 */ /* 0x000fe20000000800 */
[----:B-1----:R-:W-:-:S03]  /*3a6c0*/  MOV R7, R74 ;  /* 0x0000004a00077202 */ /* 0x002fc60000000f00 */
[----:B------:R1:W-:Y:S01]  /*3a6d0*/  STL.64 [R1+0x1e0], R72 ;  /* 0x0001e04801007387 */ /* 0x0003e20000100a00 */
[----:B----4-:R-:W-:Y:S01]  /*3a6e0*/  IMAD.MOV.U32 R6, RZ, RZ, R75 ;  /* 0x000000ffff067224 */ /* 0x010fe200078e004b */
[C---:B--2---:R-:W-:Y:S02]  /*3a6f0*/  HMMA.1688.F32.TF32 R76, R160.reuse, R40, R220 ;  /* 0x00000028a04c723c */ /* 0x044fe400000810dc */
[----:B------:R-:W-:Y:S04]  /*3a700*/  LDS R157, [R219+0x6080] ;  /* 0x00608000db9d7984 */ /* 0x000fe80000000800 */
[----:B------:R-:W2:Y:S02]  /*3a710*/  LDS R159, [R219+0x6880] ;  /* 0x00688000db9f7984 */ /* 0x000ea40000000800 */
[----:B-1----:R-:W-:Y:S02]  /*3a720*/  HMMA.1688.F32.TF32 R72, R160, R36, R228 ;  /* 0x00000024a048723c */ /* 0x002fe400000810e4 */
[----:B------:R1:W-:Y:S04]  /*3a730*/  STL [R1+0x20b4], R6 ;  /* 0x0020b40601007387 */ /* 0x0003e80000100800 */
[----:B------:R4:W-:Y:S09]  /*3a740*/  STL [R1+0x20b0], R7 ;  /* 0x0020b00701007387 */ /* 0x0009f20000100800 */
[----:B------:R-:W-:Y:S04]  /*3a750*/  STL.64 [R1+0x1d0], R76 ;  /* 0x0001d04c01007387 */ /* 0x000fe80000100a00 */
[----:B------:R-:W-:Y:S05]  /*3a760*/  STL.64 [R1+0x1d8], R78 ;  /* 0x0001d84e01007387 */ /* 0x000fea0000100a00 */
[----:B------:R-:W-:Y:S01]  /*3a770*/  IMAD.MOV.U32 R18, RZ, RZ, R75 ;  /* 0x000000ffff127224 */ /* 0x000fe200078e004b */
[----:B------:R-:W-:Y:S01]  /*3a780*/  MOV R30, R73 ;  /* 0x00000049001e7202 */ /* 0x000fe20000000f00 */
[----:B------:R-:W-:-:S02]  /*3a790*/  IMAD.MOV.U32 R31, RZ, RZ, R74 ;  /* 0x000000ffff1f7224 */ /* 0x000fc400078e004a */
[----:B------:R-:W-:Y:S01]  /*3a7a0*/  IMAD.MOV.U32 R10, RZ, RZ, R72 ;  /* 0x000000ffff0a7224 */ /* 0x000fe200078e0048 */
[----:B------:R-:W-:Y:S01]  /*3a7b0*/  STL [R1+0x20c4], R18 ;  /* 0x0020c41201007387 */ /* 0x000fe20000100800 */
[----:B-1----:R-:W-:-:S03]  /*3a7c0*/  MOV R6, R70 ;  /* 0x0000004600067202 */ /* 0x002fc60000000f00 */
[----:B------:R-:W-:Y:S01]  /*3a7d0*/  STL [R1+0x20c0], R31 ;  /* 0x0020c01f01007387 */ /* 0x000fe20000100800 */
[----:B----4-:R-:W-:-:S03]  /*3a7e0*/  IMAD.MOV.U32 R7, RZ, RZ, R71 ;  /* 0x000000ffff077224 */ /* 0x010fc600078e0047 */
[----:B------:R-:W-:Y:S04]  /*3a7f0*/  STL [R1+0x20bc], R30 ;  /* 0x0020bc1e01007387 */ /* 0x000fe80000100800 */
[----:B------:R-:W-:Y:S04]  /*3a800*/  STL [R1+0x20b8], R10 ;  /* 0x0020b80a01007387 */ /* 0x000fe80000100800 */
[----:B------:R1:W-:Y:S02]  /*3a810*/  STL.64 [R1+0x30], R68 ;  /* 0x0000304401007387 */ /* 0x0003e40000100a00 */
[C---:B-1----:R-:W-:Y:S02]  /*3a820*/  HMMA.1688.F32.TF32 R68, R160.reuse, R28, R236 ;  /* 0x0000001ca044723c */ /* 0x042fe400000810ec */
[----:B------:R1:W-:Y:S11]  /*3a830*/  STL [R1+0x20cc], R7 ;  /* 0x0020cc0701007387 */ /* 0x0003f60000100800 */
[----:B------:R-:W-:Y:S11]  /*3a840*/  @!UPT UIADD3 URZ, URZ, URZ, URZ ;  /* 0x0000003f3f3ff290 */ /* 0x000ff6000fffe03f */
[----:B------:R-:W-:Y:S01]  /*3a850*/  IMAD.MOV.U32 R18, RZ, RZ, R68 ;  /* 0x000000ffff127224 */ /* 0x000fe200078e0044 */
[----:B------:R-:W-:Y:S01]  /*3a860*/  MOV R31, R69 ;  /* 0x00000045001f7202 */ /* 0x000fe20000000f00 */
[----:B------:R-:W-:Y:S02]  /*3a870*/  IMAD.MOV.U32 R30, RZ, RZ, R70 ;  /* 0x000000ffff1e7224 */ /* 0x000fe400078e0046 */
[----:B------:R-:W-:Y:S01]  /*3a880*/  IMAD.MOV.U32 R10, RZ, RZ, R71 ;  /* 0x000000ffff0a7224 */ /* 0x000fe200078e0047 */
[----:B------:R4:W-:Y:S01]  /*3a890*/  STL [R1+0x20c8], R6 ;  /* 0x0020c80601007387 */ /* 0x0009e20000100800 */
[----:B---3--:R-:W-:Y:S11]  /*3a8a0*/  HMMA.1688.F32.TF32 R68, R160, R16, R248 ;  /* 0x00000010a044723c */ /* 0x008ff600000810f8 */
[----:B------:R-:W-:Y:S11]  /*3a8b0*/  @!UPT UIADD3 URZ, URZ, URZ, URZ ;  /* 0x0000003f3f3ff290 */ /* 0x000ff6000fffe03f */
[----:B------:R-:W-:Y:S01]  /*3a8c0*/  @!UPT UIADD3 URZ, URZ, URZ, URZ ;  /* 0x0000003f3f3ff290 */ /* 0x000fe2000fffe03f */
        /* <DEDUP_REMOVED lines=45> */
[----:B-1----:R-:W-:Y:S01]  /*3aba0*/  MOV R7, R70 ;  /* 0x0000004600077202 */ /* 0x002fe20000000f00 */
[----:B----4-:R-:W-:-:S02]  /*3abb0*/  IMAD.MOV.U32 R6, RZ, RZ, R71 ;  /* 0x000000ffff067224 */ /* 0x010fc400078e0047 */
[C---:B---3--:R-:W-:Y:S08]  /*3abc0*/  HMMA.1688.F32.TF32 R68, R160.reuse, R12, R92 ;  /* 0x0000000ca044723c */ /* 0x048ff0000008105c */
[C---:B--2---:R-:W-:Y:S11]  /*3abd0*/  HMMA.1688.F32.TF32 R248, R160.reuse, R8, R248 ;  /* 0x00000008a0f8723c */ /* 0x044ff600000810f8 */
[----:B------:R-:W-:Y:S05]  /*3abe0*/  @!UPT UIADD3 URZ, URZ, URZ, URZ ;  /* 0x0000003f3f3ff290 */ /* 0x000fea000fffe03f */
[----:B------:R-:W-:Y:S01]  /*3abf0*/  IMAD.MOV.U32 R19, RZ, RZ, R68 ;  /* 0x000000ffff137224 */ /* 0x000fe200078e0044 */
[----:B------:R-:W-:Y:S01]  /*3ac00*/  MOV R11, R69 ;  /* 0x00000045000b7202 */ /* 0x000fe20000000f00 */
[----:B------:R-:W-:Y:S02]  /*3ac10*/  IMAD.MOV.U32 R14, RZ, RZ, R70 ;  /* 0x000000ffff0e7224 */ /* 0x000fe400078e0046 */
[----:B------:R-:W-:Y:S01]  /*3ac20*/  IMAD.MOV.U32 R15, RZ, RZ, R71 ;  /* 0x000000ffff0f7224 */ /* 0x000fe200078e0047 */
[----:B------:R-:W-:Y:S02]  /*3ac30*/  HMMA.1688.F32.TF32 R244, R160, R4, R244 ;  /* 0x00000004a0f4723c */ /* 0x000fe400000810f4 */
[----:B------:R-:W-:Y:S04]  /*3ac40*/  STL.64 [R1+0x1f78], R250 ;  /* 0x001f78fa01007387 */ /* 0x000fe80000100a00 */
[----:B------:R-:W-:Y:S02]  /*3ac50*/  STL.64 [R1+0x1f70], R248 ;  /* 0x001f70f801007387 */ /* 0x000fe40000100a00 */
[C---:B------:R-:W-:Y:S11]  /*3ac60*/  HMMA.1688.F32.TF32 R68, R120.reuse, R64, R88 ;  /* 0x000000407844723c */ /* 0x040ff60000081058 */
[----:B------:R-:W-:Y:S04]  /*3ac70*/  @!UPT UIADD3 URZ, URZ, URZ, URZ ;  /* 0x0000003f3f3ff290 */ /* 0x000fe8000fffe03f */
[----:B------:R-:W-:Y:S01]  /*3ac80*/  STL.64 [R1+0x1f88], R246 ;  /* 0x001f88f601007387 */ /* 0x000fe20000100a00 */
[C---:B------:R-:W-:Y:S03]  /*3ac90*/  HMMA.1688.F32.TF32 R84, R120.reuse, R60, R84 ;  /* 0x0000003c7854723c */ /* 0x040fe60000081054 */
[----:B------:R-:W-:Y:S04]  /*3aca0*/  STL.64 [R1+0x1f80], R244 ;  /* 0x001f80f401007387 */ /* 0x000fe80000100a00 */
[----:B------:R-:W-:Y:S01]  /*3acb0*/  STL.64 [R1+0x1f98], R70 ;  /* 0x001f984601007387 */ /* 0x000fe20000100a00 */
[C---:B------:R-:W-:Y:S03]  /*3acc0*/  HMMA.1688.F32.TF32 R72, R120.reuse, R52, R72 ;  /* 0x000000347848723c */ /* 0x040fe60000081048 */
[----:B------:R1:W-:Y:S05]  /*3acd0*/  STL.64 [R1+0x1f90], R68 ;  /* 0x001f904401007387 */ /* 0x0003ea0000100a00 */
[C---:B------:R-:W-:Y:S08]  /*3ace0*/  HMMA.1688.F32.TF32 R76, R120.reuse, R48, R76 ;  /* 0x00000030784c723c */ /* 0x040ff0000008104c */
[C---:B-1----:R-:W-:Y:S01]  /*3acf0*/  HMMA.1688.F32.TF32 R68, R120.reuse, R56, R80 ;  /* 0x000000387844723c */ /* 0x042fe20000081050 */
[----:B------:R-:W-:Y:S04]  /*3ad00*/  STL.64 [R1+0x60], R84 ;  /* 0x0000605401007387 */ /* 0x000fe80000100a00 */
[----:B------:R1:W-:Y:S03]  /*3ad10*/  STL.64 [R1+0x68], R86 ;  /* 0x0000685601007387 */ /* 0x0003e60000100a00 */
[C---:B------:R-:W-:Y:S01]  /*3ad20*/  HMMA.1688.F32.TF32 R80, R120.reuse, R24, R224 ;  /* 0x000000187850723c */ /* 0x040fe200000810e0 */
[----:B------:R-:W-:Y:S07]  /*3ad30*/  STL.64 [R1+0x1f48], R74 ;  /* 0x001f484a01007387 */ /* 0x000fee0000100a00 */
[C---:B-1----:R-:W-:Y:S07]  /*3ad40*/  HMMA.1688.F32.TF32 R84, R120.reuse, R20, R240 ;  /* 0x000000147854723c */ /* 0x042fee00000810f0 */
[----:B------:R-:W-:Y:S04]  /*3ad50*/  STL.64 [R1+0x50], R68 ;  /* 0x0000504401007387 */ /* 0x000fe80000100a00 */
[----:B------:R1:W-:Y:S04]  /*3ad60*/  STL.64 [R1+0x58], R70 ;  /* 0x0000584601007387 */ /* 0x0003e80000100a00 */
[----:B------:R2:W-:Y:S04]  /*3ad70*/  STL.64 [R1+0x1f40], R72 ;  /* 0x001f404801007387 */ /* 0x0005e80000100a00 */
[----:B------:R-:W-:Y:S04]  /*3ad80*/  STL.64 [R1+0x1f58], R78 ;  /* 0x001f584e01007387 */ /* 0x000fe80000100a00 */
[----:B------:R-:W-:Y:S04]  /*3ad90*/  STL.64 [R1+0x1f50], R76 ;  /* 0x001f504c01007387 */ /* 0x000fe80000100a00 */
[----:B------:R3:W-:Y:S04]  /*3ada0*/  STL [R1+0x1f6c], R80 ;  /* 0x001f6c5001007387 */ /* 0x0007e80000100800 */
[----:B------:R4:W-:Y:S01]  /*3adb0*/  STL [R1+0x1f68], R81 ;  /* 0x001f685101007387 */ /* 0x0009e20000100800 */
[C---:B------:R-:W-:Y:S03]  /*3adc0*/  HMMA.1688.F32.TF32 R88, R120.reuse, R44, R232 ;  /* 0x0000002c7858723c */ /* 0x040fe600000810e8 */
[----:B------:R-:W-:Y:S04]  /*3add0*/  STL [R1+0x1f64], R82 ;  /* 0x001f645201007387 */ /* 0x000fe80000100800 */
[----:B------:R1:W-:Y:S04]  /*3ade0*/  STL [R1+0x1f60], R83 ;  /* 0x001f605301007387 */ /* 0x0003e80000100800 */
        /* <DEDUP_REMOVED lines=33> */
[----:B------:R-:W-:Y:S04]  /*3b000*/  STL.64 [R1+0x1fb0], R88 ;  /* 0x001fb05801007387 */ /* 0x000fe80000100a00 */
[----:B------:R-:W4:Y:S04]  /*3b010*/  LDL.LU R240, [R1+0x1f0] ;  /* 0x0001f00001f07983 */ /* 0x000f280000300800 */
[----:B------:R-:W4:Y:S04]  /*3b020*/  LDL.LU R241, [R1+0x1f4] ;  /* 0x0001f40001f17983 */ /* 0x000f280000300800 */
[----:B------:R-:W4:Y:S04]  /*3b030*/  LDL.LU R242, [R1+0x1f8] ;  /* 0x0001f80001f27983 */ /* 0x000f280000300800 */
[----:B------:R-:W4:Y:S01]  /*3b040*/  LDL.LU R243, [R1+0x1fc] ;  /* 0x0001fc0001f37983 */ /* 0x000f220000300800 */
[C---:B--2---:R-:W-:Y:S03]  /*3b050*/  HMMA.1688.F32.TF32 R92, R120.reuse, R40, R232 ;  /* 0x00000028785c723c */ /* 0x044fe600000810e8 */
[----:B------:R-:W2:Y:S04]  /*3b060*/  LDL.LU R232, [R1+0x200] ;  /* 0x0002000001e87983 */ /* 0x000ea80000300800 */
[----:B------:R-:W2:Y:S04]  /*3b070*/  LDL.LU R233, [R1+0x204] ;  /* 0x0002040001e97983 */ /* 0x000ea80000300800 */
[----:B------:R-:W2:Y:S04]  /*3b080*/  LDL.LU R234, [R1+0x208] ;  /* 0x0002080001ea7983 */ /* 0x000ea80000300800 */
[----:B------:R-:W2:Y:S01]  /*3b090*/  LDL.LU R235, [R1+0x20c] ;  /* 0x00020c0001eb7983 */ /* 0x000ea20000300800 */
[C---:B---3--:R-:W-:Y:S08]  /*3b0a0*/  HMMA.1688.F32.TF32 R112, R120.reuse, R12, R112 ;  /* 0x0000000c7870723c */ /* 0x048ff00000081070 */
[C---:B----4-:R-:W-:Y:S08]  /*3b0b0*/  HMMA.1688.F32.TF32 R96, R120.reuse, R36, R96 ;  /* 0x000000247860723c */ /* 0x050ff00000081060 */
[C---:B------:R-:W-:Y:S08]  /*3b0c0*/  HMMA.1688.F32.TF32 R100, R120.reuse, R32, R100 ;  /* 0x000000207864723c */ /* 0x040ff00000081064 */
[C---:B------:R-:W-:Y:S01]  /*3b0d0*/  HMMA.1688.F32.TF32 R104, R120.reuse, R28, R104 ;  /* 0x0000001c7868723c */ /* 0x040fe20000081068 */
[----:B------:R-:W-:Y:S07]  /*3b0e0*/  STL.64 [R1+0x1fc8], R94 ;  /* 0x001fc85e01007387 */ /* 0x000fee0000100a00 */
[C---:B------:R-:W-:Y:S01]  /*3b0f0*/  HMMA.1688.F32.TF32 R108, R120.reuse, R16, R108 ;  /* 0x00000010786c723c */ /* 0x040fe2000008106c */
[----:B------:R-:W-:Y:S07]  /*3b100*/  STL.64 [R1+0x1fc0], R92 ;  /* 0x001fc05c01007387 */ /* 0x000fee0000100a00 */
[C---:B------:R-:W-:Y:S08]  /*3b110*/  HMMA.1688.F32.TF32 R116, R120.reuse, R8, R224 ;  /* 0x000000087874723c */ /* 0x040ff000000810e0 */
[----:B------:R-:W-:Y:S01]  /*3b120*/  HMMA.1688.F32.TF32 R120, R120, R4, R192 ;  /* 0x000000047878723c */ /* 0x000fe200000810c0 */
[----:B------:R-:W-:Y:S04]  /*3b130*/  STL.64 [R1+0x1fd8], R98 ;  /* 0x001fd86201007387 */ /* 0x000fe80000100a00 */
        /* <DEDUP_REMOVED lines=32> */
[----:B------:R-:W-:Y:S04]  /*3b340*/  LDS R192, [R218+0x6100] ;  /* 0x00610000dac07984 */ /* 0x000fe80000000800 */
[----:B------:R-:W-:Y:S04]  /*3b350*/  LDS R194, [R218+0x6900] ;  /* 0x00690000dac27984 */ /* 0x000fe80000000800 */
[----:B------:R-:W-:Y:S04]  /*3b360*/  LDS R193, [R3+0x6100] ;  /* 0x0061000003c17984 */ /* 0x000fe80000000800 */
[----:B------:R-:W1:Y:S01]  /*3b370*/  LDS R195, [R3+0x6900] ;  /* 0x0069000003c37984 */ /* 0x000e620000000800 */
[C---:B--2---:R-:W-:Y:S03]  /*3b380*/  HMMA.1688.F32.TF32 R128, R156.reuse, R60, R232 ;  /* 0x0000003c9c80723c */ /* 0x044fe600000810e8 */
[----:B------:R-:W2:Y:S04]  /*3b390*/  LDL.LU R232, [R1+0x220] ;  /* 0x0002200001e87983 */ /* 0x000ea80000300800 */
[----:B------:R-:W2:Y:S04]  /*3b3a0*/  LDL.LU R233, [R1+0x224] ;  /* 0x0002240001e97983 */ /* 0x000ea80000300800 */
[----:B------:R-:W2:Y:S04]  /*3b3b0*/  LDL.LU R234, [R1+0x228] ;  /* 0x0002280001ea7983 */ /* 0x000ea80000300800 */
[----:B------:R-:W2:Y:S04]  /*3b3c0*/  LDL.LU R235, [R1+0x22c] ;  /* 0x00022c0001eb7983 */ /* 0x000ea80000300800 */
        /* <DEDUP_REMOVED lines=26> */
[C---:B---3--:R-:W-:Y:S03]  /*3b570*/  HMMA.1688.F32.TF32 R132, R156.reuse, R56, R240 ;  /* 0x000000389c84723c */ /* 0x048fe600000810f0 */
[----:B------:R-:W3:Y:S04]  /*3b580*/  LDL.LU R240, [R1+0x2d0] ;  /* 0x0002d00001f07983 */ /* 0x000ee80000300800 */
[----:B------:R-:W3:Y:S04]  /*3b590*/  LDL.LU R241, [R1+0x2d4] ;  /* 0x0002d40001f17983 */ /* 0x000ee80000300800 */
[----:B------:R-:W3:Y:S04]  /*3b5a0*/  LDL.LU R242, [R1+0x2d8] ;  /* 0x0002d80001f27983 */ /* 0x000ee80000300800 */
[----:B------:R-:W3:Y:S08]  /*3b5b0*/  LDL.LU R243, [R1+0x2dc] ;  /* 0x0002dc0001f37983 */ /* 0x000ef00000300800 */
[----:B------:R-:W-:Y:S04]  /*3b5c0*/  STL.64 [R1+0x2068], R134 ;  /* 0x0020688601007387 */ /* 0x000fe80000100a00 */
[----:B------:R-:W-:Y:S01]  /*3b5d0*/  STL.64 [R1+0x2060], R132 ;  /* 0x0020608401007387 */ /* 0x000fe20000100a00 */
[C---:B--2---:R-:W-:Y:S03]  /*3b5e0*/  HMMA.1688.F32.TF32 R136, R156.reuse, R52, R232 ;  /* 0x000000349c88723c */ /* 0x044fe600000810e8 */
[----:B------:R-:W2:Y:S04]  /*3b5f0*/  LDL.LU R232, [R1+0x2c0] ;  /* 0x0002c00001e87983 */ /* 0x000ea80000300800 */
[----:B------:R-:W2:Y:S04]  /*3b600*/  LDL.LU R233, [R1+0x2c4] ;  /* 0x0002c40001e97983 */ /* 0x000ea80000300800 */
[----:B------:R-:W2:Y:S04]  /*3b610*/  LDL.LU R234, [R1+0x2c8] ;  /* 0x0002c80001ea7983 */ /* 0x000ea80000300800 */
[----:B------:R-:W2:Y:S01]  /*3b620*/  LDL.LU R235, [R1+0x2cc] ;  /* 0x0002cc0001eb7983 */ /* 0x000ea20000300800 */
[C---:B-1----:R-:W-:Y:S08]  /*3b630*/  HMMA.1688.F32.TF32 R68, R156.reuse, R24, R228 ;  /* 0x000000189c44723c */ /* 0x042ff000000810e4 */
[----:B----4-:R-:W-:Y:S01]  /*3b640*/  HMMA.1688.F32.TF32 R72, R156, R48, R236 ;  /* 0x000000309c48723c */ /* 0x010fe200000810ec */
[----:B------:R-:W-:Y:S04]  /*3b650*/  STL.64 [R1+0x2078], R138 ;  /* 0x0020788a01007387 */ /* 0x000fe80000100a00 */
[----:B------:R-:W-:Y:S11]  /*3b660*/  STL.64 [R1+0x2070], R136 ;  /* 0x0020708801007387 */ /* 0x000ff60000100a00 */
[----:B------:R-:W-:Y:S01]  /*3b670*/  MOV R80, R68 ;  /* 0x0000004400507202 */ /* 0x000fe20000000f00 */
[----:B------:R-:W-:Y:S01]  /*3b680*/  IMAD.MOV.U32 R81, RZ, RZ, R69 ;  /* 0x000000ffff517224 */ /* 0x000fe200078e0045 */
[----:B------:R-:W-:Y:S01]  /*3b690*/  MOV R83, R71 ;  /* 0x0000004700537202 */ /* 0x000fe20000000f00 */
[----:B------:R-:W-:-:S02]  /*3b6a0*/  IMAD.MOV.U32 R82, RZ, RZ, R70 ;  /* 0x000000ffff527224 */ /* 0x000fc400078e0046 */
[C---:B------:R-:W-:Y:S02]  /*3b6b0*/  HMMA.1688.F32.TF32 R68, R156.reuse, R44, R152 ;  /* 0x0000002c9c44723c */ /* 0x040fe40000081098 */
[----:B------:R-:W-:Y:S04]  /*3b6c0*/  STL.64 [R1+0xd0], R72 ;  /* 0x0000d04801007387 */ /* 0x000fe80000100a00 */
[----:B------:R1:W-:Y:S02]  /*3b6d0*/  STL.64 [R1+0xd8], R74 ;  /* 0x0000d84a01007387 */ /* 0x0003e40000100a00 */
[C---:B-1----:R-:W-:Y:S08]  /*3b6e0*/  HMMA.1688.F32.TF32 R72, R156.reuse, R20, R220 ;  /* 0x000000149c48723c */ /* 0x042ff000000810dc */
[C---:B------:R-:W-:Y:S11]  /*3b6f0*/  HMMA.1688.F32.TF32 R76, R156.reuse, R40, R148 ;  /* 0x000000289c4c723c */ /* 0x040ff60000081094 */
[----:B------:R-:W-:Y:S04]  /*3b700*/  @!UPT UIADD3 URZ, URZ, URZ, URZ ;  /* 0x0000003f3f3ff290 */ /* 0x000fe8000fffe03f */
[----:B------:R-:W-:Y:S04]  /*3b710*/  STL.64 [R1+0xb0], R72 ;  /* 0x0000b04801007387 */ /* 0x000fe80000100a00 */
[----:B------:R1:W-:Y:S04]  /*3b720*/  STL.64 [R1+0xb8], R74 ;  /* 0x0000b84a01007387 */ /* 0x0003e80000100a00 */
[----:B------:R-:W-:Y:S04]  /*3b730*/  STL.64 [R1+0xa0], R68 ;  /* 0x0000a04401007387 */ /* 0x000fe80000100a00 */
[----:B------:R4:W-:Y:S01]  /*3b740*/  STL.64 [R1+0xa8], R70 ;  /* 0x0000a84601007387 */ /* 0x0009e20000100a00 */
[C---:B-1----:R-:W-:Y:S08]  /*3b750*/  HMMA.1688.F32.TF32 R72, R156.reuse, R36, R144 ;  /* 0x000000249c48723c */ /* 0x042ff00000081090 */
[C---:B----4-:R-:W-:Y:S08]  /*3b760*/  HMMA.1688.F32.TF32 R68, R156.reuse, R32, R140 ;  /* 0x000000209c44723c */ /* 0x050ff0000008108c */
[C---:B------:R-:W-:Y:S08]  /*3b770*/  HMMA.1688.F32.TF32 R140, R156.reuse, R28, R164 ;  /* 0x0000001c9c8c723c */ /* 0x040ff000000810a4 */
[C---:B------:R-:W-:Y:S01]  /*3b780*/  HMMA.1688.F32.TF32 R144, R156.reuse, R16, R224 ;  /* 0x000000109c90723c */ /* 0x040fe200000810e0 */
[----:B------:R-:W-:Y:S04]  /*3b790*/  STL.64 [R1+0x90], R76 ;  /* 0x0000904c01007387 */ /* 0x000fe80000100a00 */
[----:B------:R-:W-:Y:S04]  /*3b7a0*/  STL.64 [R1+0x98], R78 ;  /* 0x0000984e01007387 */ /* 0x000fe80000100a00 */
[----:B------:R-:W-:Y:S04]  /*3b7b0*/  STL.64 [R1+0x80], R72 ;  /* 0x0000804801007387 */ /* 0x000fe80000100a00 */
[----:B------:R-:W-:Y:S04]  /*3b7c0*/  STL.64 [R1+0x88], R74 ;  /* 0x0000884a01007387 */ /* 0x000fe80000100a00 */
[----:B------:R-:W-:Y:S04]  /*3b7d0*/  STL [R1+0x1eec], R140 ;  /* 0x001eec8c01007387 */ /* 0x000fe80000100800 */
[----:B------:R-:W-:Y:S04]  /*3b7e0*/  STL.64 [R1+0x70], R68 ;  /* 0x0000704401007387 */ /* 0x000fe80000100a00 */
[----:B------:R1:W-:Y:S04]  /*3b7f0*/  STL.64 [R1+0x78], R70 ;  /* 0x0000784601007387 */ /* 0x0003e80000100a00 */
[----:B------:R-:W-:Y:S04]  /*3b800*/  STL [R1+0x1ee8], R141 ;  /* 0x001ee88d01007387 */ /* 0x000fe80000100800 */
[----:B------:R-:W-:Y:S04]  /*3b810*/  STL [R1+0x1ee4], R142 ;  /* 0x001ee48e01007387 */ /* 0x000fe80000100800 */
[----:B------:R-:W-:Y:S04]  /*3b820*/  STL [R1+0x1ee0], R143 ;  /* 0x001ee08f01007387 */ /* 0x000fe80000100800 */
[----:B------:R-:W-:Y:S04]  /*3b830*/  STL [R1+0x1efc], R144 ;  /* 0x001efc9001007387 */ /* 0x000fe80000100800 */
[----:B------:R-:W-:Y:S04]  /*3b840*/  STL [R1+0x1ef8], R145 ;  /* 0x001ef89101007387 */ /* 0x000fe80000100800 */
[----:B------:R-:W-:Y:S04]  /*3b850*/  STL [R1+0x1ef4], R146 ;  /* 0x001ef49201007387 */ /* 0x000fe80000100800 */
[----:B------:R-:W-:Y:S04]  /*3b860*/  STL [R1+0x1ef0], R147 ;  /* 0x001ef09301007387 */ /* 0x000fe80000100800 */
[----:B------:R-:W-:Y:S04]  /*3b870*/  LDS R224, [R252+0x6100] ;  /* 0x00610000fce07984 */ /* 0x000fe80000000800 */
[----:B------:R-:W-:Y:S04]  /*3b880*/  LDS R226, [R252+0x6900] ;  /* 0x00690000fce27984 */ /* 0x000fe80000000800 */
[----:B------:R-:W-:Y:S04]  /*3b890*/  LDS R225, [R219+0x6100] ;  /* 0x00610000dbe17984 */ /* 0x000fe80000000800 */
[----:B------:R-:W4:Y:S01]  /*3b8a0*/  LDS R227, [R219+0x6900] ;  /* 0x00690000dbe37984 */ /* 0x000f220000000800 */
[C---:B---3--:R-:W-:Y:S03]  /*3b8b0*/  HMMA.1688.F32.TF32 R148, R156.reuse, R12, R240 ;  /* 0x0000000c9c94723c */ /* 0x048fe600000810f0 */
[----:B------:R-:W3:Y:S04]  /*3b8c0*/  LDL.LU R240, [R1+0x2b0] ;  /* 0x0002b00001f07983 */ /* 0x000ee80000300800 */
[----:B------:R-:W3:Y:S04]  /*3b8d0*/  LDL.LU R241, [R1+0x2b4] ;  /* 0x0002b40001f17983 */ /* 0x000ee80000300800 */
[----:B------:R-:W3:Y:S04]  /*3b8e0*/  LDL.LU R242, [R1+0x2b8] ;  /* 0x0002b80001f27983 */ /* 0x000ee80000300800 */
[----:B------:R-:W3:Y:S08]  /*3b8f0*/  LDL.LU R243, [R1+0x2bc] ;  /* 0x0002bc0001f37983 */ /* 0x000ef00000300800 */
[----:B------:R-:W-:Y:S04]  /*3b900*/  STL [R1+0x1f0c], R148 ;  /* 0x001f0c9401007387 */ /* 0x000fe80000100800 */
[----:B------:R-:W-:Y:S04]  /*3b910*/  STL [R1+0x1f08], R149 ;  /* 0x001f089501007387 */ /* 0x000fe80000100800 */
[----:B------:R-:W-:Y:S04]  /*3b920*/  STL [R1+0x1f04], R150 ;  /* 0x001f049601007387 */ /* 0x000fe80000100800 */
[----:B------:R-:W-:Y:S01]  /*3b930*/  STL [R1+0x1f00], R151 ;  /* 0x001f009701007387 */ /* 0x000fe20000100800 */
[----:B--2---:R-:W-:Y:S03]  /*3b940*/  HMMA.1688.F32.TF32 R152, R156, R8, R232 ;  /* 0x000000089c98723c */ /* 0x004fe600000810e8 */
[----:B------:R-:W1:Y:S04]  /*3b950*/  LDL.LU R232, [R1+0x360] ;  /* 0x0003600001e87983 */ /* 0x000e680000300800 */
[----:B------:R-:W1:Y:S01]  /*3b960*/  LDL.LU R233, [R1+0x364] ;  /* 0x0003640001e97983 */ /* 0x000e620000300800 */
[----:B------:R-:W-:-:S03]  /*3b970*/  IMAD.MOV.U32 R234, RZ, RZ, R169 ;  /* 0x000000ffffea7224 */ /* 0x000fc600078e00a9 */
[----:B------:R-:W2:Y:S01]  /*3b980*/  LDL.LU R169, [R1+0x219c] ;  /* 0x00219c0001a97983 */ /* 0x000ea20000300800 */
[----:B------:R-:W-:-:S03]  /*3b990*/  IMAD.MOV.U32 R235, RZ, RZ, R168 ;  /* 0x000000ffffeb7224 */ /* 0x000fc600078e00a8 */
        /* <DEDUP_REMOVED lines=18> */
[----:B------:R-:W-:Y:S04]  /*3bac0*/  STL [R1+0x1f18], R153 ;  /* 0x001f189901007387 */ /* 0x000fe80000100800 */
[----:B------:R-:W-:Y:S04]  /*3bad0*/  STL [R1+0x1f14], R154 ;  /* 0x001f149a01007387 */ /* 0x000fe80000100800 */
[----:B------:R-:W-:Y:S04]  /*3bae0*/  STL [R1+0x1f10], R155 ;  /* 0x001f109b01007387 */ /* 0x000fe80000100800 */
[----:B------:R-:W4:Y:S04]  /*3baf0*/  LDL.LU R220, [R1+0x3d0] ;  /* 0x0003d00001dc7983 */ /* 0x000f280000300800 */
[----:B------:R-:W4:Y:S04]  /*3bb00*/  LDL.LU R221, [R1+0x3d4] ;  /* 0x0003d40001dd7983 */ /* 0x000f280000300800 */
[----:B------:R-:W4:Y:S04]  /*3bb10*/  LDL.LU R222, [R1+0x3d8] ;  /* 0x0003d80001de7983 */ /* 0x000f280000300800 */
[----:B------:R-:W4:Y:S01]  /*3bb20*/  LDL.LU R223, [R1+0x3dc] ;  /* 0x0003dc0001df7983 */ /* 0x000f220000300800 */
[----:B---3--:R-:W-:Y:S03]  /*3bb30*/  HMMA.1688.F32.TF32 R156, R156, R4, R240 ;  /* 0x000000049c9c723c */ /* 0x008fe600000810f0 */
        /* <DEDUP_REMOVED lines=8> */
[C---:B-1----:R-:W-:Y:S08]  /*3bbc0*/  HMMA.1688.F32.TF32 R68, R192.reuse, R48, R232 ;  /* 0x00000030c044723c */ /* 0x042ff000000810e8 */
[C---:B--2---:R-:W-:Y:S01]  /*3bbd0*/  HMMA.1688.F32.TF32 R160, R192.reuse, R64, R236 ;  /* 0x00000040c0a0723c */ /* 0x044fe200000810ec */
[----:B------:R-:W-:Y:S04]  /*3bbe0*/  LDS R236, [R218+0x6180] ;  /* 0x00618000daec7984 */ /* 0x000fe80000000800 */
[----:B------:R-:W-:Y:S03]  /*3bbf0*/  LDS R238, [R218+0x6980] ;  /* 0x00698000daee7984 */ /* 0x000fe60000000800 */
[C---:B----4-:R-:W-:Y:S01]  /*3bc00*/  HMMA.1688.F32.TF32 R168, R192.reuse, R56, R168 ;  /* 0x00000038c0a8723c */ /* 0x050fe200000810a8 */
[----:B------:R-:W-:Y:S04]  /*3bc10*/  LDS R237, [R3+0x6180] ;  /* 0x0061800003ed7984 */ /* 0x000fe80000000800 */
[----:B------:R-:W1:Y:S10]  /*3bc20*/  LDS R239, [R3+0x6980] ;  /* 0x0069800003ef7984 */ /* 0x000e740000000800 */
[----:B------:R-:W-:Y:S04]  /*3bc30*/  STL [R1+0x1f3c], R160 ;  /* 0x001f3ca001007387 */ /* 0x000fe80000100800 */
[----:B------:R-:W-:Y:S04]  /*3bc40*/  STL [R1+0x1f38], R161 ;  /* 0x001f38a101007387 */ /* 0x000fe80000100800 */
[----:B------:R-:W-:Y:S04]  /*3bc50*/  STL [R1+0x1f34], R162 ;  /* 0x001f34a201007387 */ /* 0x000fe80000100800 */
[----:B------:R-:W-:Y:S04]  /*3bc60*/  STL [R1+0x1f30], R163 ;  /* 0x001f30a301007387 */ /* 0x000fe80000100800 */
[----:B------:R-:W2:Y:S04]  /*3bc70*/  LDL.LU R232, [R1+0x3f0] ;  /* 0x0003f00001e87983 */ /* 0x000ea80000300800 */
[----:B------:R-:W-:Y:S04]  /*3bc80*/  STL.64 [R1+0x140], R68 ;  /* 0x0001404401007387 */ /* 0x000fe80000100a00 */
[----:B------:R4:W-:Y:S04]  /*3bc90*/  STL.64 [R1+0x148], R70 ;  /* 0x0001484601007387 */ /* 0x0009e80000100a00 */
[----:B------:R-:W2:Y:S04]  /*3bca0*/  LDL.LU R233, [R1+0x3f4] ;  /* 0x0003f40001e97983 */ /* 0x000ea80000300800 */
[----:B------:R-:W2:Y:S04]  /*3bcb0*/  LDL.LU R234, [R1+0x3f8] ;  /* 0x0003f80001ea7983 */ /* 0x000ea80000300800 */
[----:B------:R-:W2:Y:S01]  /*3bcc0*/  LDL.LU R235, [R1+0x3fc] ;  /* 0x0003fc0001eb7983 */ /* 0x000ea20000300800 */
[C---:B----4-:R-:W-:Y:S11]  /*3bcd0*/  HMMA.1688.F32.TF32 R68, R192.reuse, R24, R228 ;  /* 0x00000018c044723c */ /* 0x050ff600000810e4 */
[----:B------:R-:W-:Y:S11]  /*3bce0*/  @!UPT UIADD3 URZ, URZ, URZ, URZ ;  /* 0x0000003f3f3ff290 */ /* 0x000ff6000fffe03f */
[----:B------:R-:W-:Y:S02]  /*3bcf0*/  @!UPT UIADD3 URZ, URZ, URZ, URZ ;  /* 0x0000003f3f3ff290 */ /* 0x000fe4000fffe03f */
[----:B------:R-:W-:Y:S01]  /*3bd00*/  MOV R156, R68 ;  /* 0x00000044009c7202 */ /* 0x000fe20000000f00 */
[----:B------:R-:W-:Y:S01]  /*3bd10*/  IMAD.MOV.U32 R157, RZ, RZ, R69 ;  /* 0x000000ffff9d7224 */ /* 0x000fe200078e0045 */
[----:B------:R-:W-:Y:S01]  /*3bd20*/  MOV R159, R71 ;  /* 0x00000047009f7202 */ /* 0x000fe20000000f00 */
[----:B------:R-:W-:Y:S02]  /*3bd30*/  IMAD.MOV.U32 R158, RZ, RZ, R70 ;  /* 0x000000ffff9e7224 */ /* 0x000fe400078e0046 */
[----:B------:R-:W-:Y:S01]  /*3bd40*/  HMMA.1688.F32.TF32 R68, R192, R20, R220 ;  /* 0x00000014c044723c */ /* 0x000fe200000810dc */
[----:B------:R-:W4:Y:S04]  /*3bd50*/  LDL.LU R220, [R1+0x410] ;  /* 0x0004100001dc7983 */ /* 0x000f280000300800 */
[----:B------:R-:W4:Y:S04]  /*3bd60*/  LDL.LU R221, [R1+0x414] ;  /* 0x0004140001dd7983 */ /* 0x000f280000300800 */
[----:B------:R-:W4:Y:S04]  /*3bd70*/  LDL.LU R222, [R1+0x418] ;  /* 0x0004180001de7983 */ /* 0x000f280000300800 */
[----:B------:R-:W4:Y:S11]  /*3bd80*/  LDL.LU R223, [R1+0x41c] ;  /* 0x00041c0001df7983 */ /* 0x000f360000300800 */
[----:B------:R-:W-:Y:S01]  /*3bd90*/  IMAD.MOV.U32 R148, RZ, RZ, R68 ;  /* 0x000000ffff947224 */ /* 0x000fe200078e0044 */
[----:B------:R-:W-:Y:S01]  /*3bda0*/  MOV R150, R70 ;  /* 0x0000004600967202 */ /* 0x000fe20000000f00 */
[----:B------:R-:W-:-:S02]  /*3bdb0*/  IMAD.MOV.U32 R149, RZ, RZ, R69 ;  /* 0x000000ffff957224 */ /* 0x000fc400078e0045 */
[----:B------:R-:W-:Y:S02]  /*3bdc0*/  IMAD.MOV.U32 R151, RZ, RZ, R71 ;  /* 0x000000ffff977224 */ /* 0x000fe400078e0047 */
[----:B---3--:R-:W-:Y:S01]  /*3bdd0*/  HMMA.1688.F32.TF32 R68, R192, R44, R240 ;  /* 0x0000002cc044723c */ /* 0x008fe200000810f0 */
        /* <DEDUP_REMOVED lines=12> */
[----:B------:R-:W-:Y:S01]  /*3bea0*/  IMAD.MOV.U32 R152, RZ, RZ, R68 ;  /* 0x000000ffff987224 */ /* 0x000fe200078e0044 */
[----:B------:R-:W-:Y:S01]  /*3beb0*/  MOV R153, R69 ;  /* 0x0000004500997202 */ /* 0x000fe20000000f00 */
[----:B------:R-:W-:-:S02]  /*3bec0*/  IMAD.MOV.U32 R154, RZ, RZ, R70 ;  /* 0x000000ffff9a7224 */ /* 0x000fc400078e0046 */
[----:B------:R-:W-:Y:S02]  /*3bed0*/  IMAD.MOV.U32 R155, RZ, RZ, R71 ;  /* 0x000000ffff9b7224 */ /* 0x000fe400078e0047 */
[----:B--2---:R-:W-:Y:S01]  /*3bee0*/  HMMA.1688.F32.TF32 R68, R192, R40, R232 ;  /* 0x00000028c044723c */ /* 0x004fe200000810e8 */
[----:B------:R-:W2:Y:S04]  /*3bef0*/  LDL.LU R232, [R1+0x560] ;  /* 0x0005600001e87983 */ /* 0x000ea80000300800 */
[----:B------:R-:W2:Y:S04]  /*3bf00*/  LDL.LU R233, [R1+0x564] ;  /* 0x0005640001e97983 */ /* 0x000ea80000300800 */
[----:B------:R-:W2:Y:S04]  /*3bf10*/  LDL.LU R234, [R1+0x568] ;  /* 0x0005680001ea7983 */ /* 0x000ea80000300800 */
[----:B------:R-:W2:Y:S11]  /*3bf20*/  LDL.LU R235, [R1+0x56c] ;  /* 0x00056c0001eb7983 */ /* 0x000eb60000300800 */
[----:B------:R-:W-:Y:S01]  /*3bf30*/  MOV R160, R68 ;  /* 0x0000004400a07202 */ /* 0x000fe20000000f00 */
[----:B------:R-:W-:Y:S01]  /*3bf40*/  IMAD.MOV.U32 R161, RZ, RZ, R69 ;  /* 0x000000ffffa17224 */ /* 0x000fe200078e0045 */
[----:B------:R-:W-:Y:S01]  /*3bf50*/  MOV R163, R71 ;  /* 0x0000004700a37202 */ /* 0x000fe20000000f00 */
[----:B------:R-:W-:-:S02]  /*3bf60*/  IMAD.MOV.U32 R162, RZ, RZ, R70 ;  /* 0x000000ffffa27224 */ /* 0x000fc400078e0046 */
[C---:B----4-:R-:W-:Y:S08]  /*3bf70*/  HMMA.1688.F32.TF32 R68, R192.reuse, R36, R220 ;  /* 0x00000024c044723c */ /* 0x050ff000000810dc */
[C---:B------:R-:W-:Y:S08]  /*3bf80*/  HMMA.1688.F32.TF32 R164, R192.reuse, R60, R164 ;  /* 0x0000003cc0a4723c */ /* 0x040ff000000810a4 */
[----:B------:R-:W-:Y:S08]  /*3bf90*/  HMMA.1688.F32.TF32 R172, R192, R52, R172 ;  /* 0x00000034c0ac723c */ /* 0x000ff000000810ac */
[----:B------:R-:W-:Y:S01]  /*3bfa0*/  IMAD.MOV.U32 R144, RZ, RZ, R68 ;  /* 0x000000ffff907224 */ /* 0x000fe200078e0044 */
[----:B------:R-:W-:Y:S01]  /*3bfb0*/  MOV R146, R70 ;  /* 0x0000004600927202 */ /* 0x000fe20000000f00 */
[----:B------:R-:W-:-:S02]  /*3bfc0*/  IMAD.MOV.U32 R145, RZ, RZ, R69 ;  /* 0x000000ffff917224 */ /* 0x000fc400078e0045 */
[----:B------:R-:W-:Y:S01]  /*3bfd0*/  IMAD.MOV.U32 R147, RZ, RZ, R71 ;  /* 0x000000ffff937224 */ /* 0x000fe200078e0047 */
[C---:B---3--:R-:W-:Y:S08]  /*3bfe0*/  HMMA.1688.F32.TF32 R176, R192.reuse, R28, R176 ;  /* 0x0000001cc0b0723c */ /* 0x048ff000000810b0 */
[C---:B------:R-:W-:Y:S08]  /*3bff0*/  HMMA.1688.F32.TF32 R180, R192.reuse, R16, R180 ;  /* 0x00000010c0b4723c */ /* 0x040ff000000810b4 */
[C---:B------:R-:W-:Y:S07]  /*3c000*/  HMMA.1688.F32.TF32 R184, R192.reuse, R12, R184 ;  /* 0x0000000cc0b8723c */ /* 0x040fee00000810b8 */
[----:B------:R-:W-:Y:S01]  /*3c010*/  STL [R1+0x1e3c], R176 ;  /* 0x001e3cb001007387 */ /* 0x000fe20000100800 */
[C---:B------:R-:W-:Y:S03]  /*3c020*/  HMMA.1688.F32.TF32 R188, R192.reuse, R8, R188 ;  /* 0x00000008c0bc723c */ /* 0x040fe600000810bc */
[----:B------:R-:W-:Y:S04]  /*3c030*/  STL [R1+0x1e38], R177 ;  /* 0x001e38b101007387 */ /* 0x000fe80000100800 */
[----:B------:R-:W-:Y:S04]  /*3c040*/  STL [R1+0x1e34], R178 ;  /* 0x001e34b201007387 */ /* 0x000fe80000100800 */
[----:B------:R-:W-:Y:S04]  /*3c050*/  STL [R1+0x1e30], R179 ;  /* 0x001e30b301007387 */ /* 0x000fe80000100800 */
[----:B------:R-:W3:Y:S04]  /*3c060*/  LDL.LU R198, [R1+0x438] ;  /* 0x0004380001c67983 */ /* 0x000ee80000300800 */
[----:B------:R-:W3:Y:S04]  /*3c070*/  LDL.LU R199, [R1+0x43c] ;  /* 0x00043c0001c77983 */ /* 0x000ee80000300800 */
[----:B------:R-:W-:Y:S04]  /*3c080*/  STL [R1+0x1e4c], R180 ;  /* 0x001e4cb401007387 */ /* 0x000fe80000100800 */
[----:B------:R-:W-:Y:S04]  /*3c090*/  STL [R1+0x1e48], R181 ;  /* 0x001e48b501007387 */ /* 0x000fe80000100800 */
[----:B------:R-:W-:Y:S04]  /*3c0a0*/  STL [R1+0x1e44], R182 ;  /* 0x001e44b601007387 */ /* 0x000fe80000100800 */
[----:B------:R-:W-:Y:S04]  /*3c0b0*/  STL [R1+0x1e40], R183 ;  /* 0x001e40b701007387 */ /* 0x000fe80000100800 */
[----:B------:R-:W-:Y:S04]  /*3c0c0*/  STL [R1+0x1e58], R184 ;  /* 0x001e58b801007387 */ /* 0x000fe80000100800 */
[----:B------:R-:W-:Y:S01]  /*3c0d0*/  STL [R1+0x1e54], R185 ;  /* 0x001e54b901007387 */ /* 0x000fe20000100800 */
[C---:B------:R-:W-:Y:S03]  /*3c0e0*/  HMMA.1688.F32.TF32 R68, R192.reuse, R32, R240 ;  /* 0x00000020c044723c */ /* 0x040fe600000810f0 */
[----:B------:R-:W-:Y:S04]  /*3c0f0*/  STL [R1+0x1e50], R186 ;  /* 0x001e50ba01007387 */ /* 0x000fe80000100800 */
[----:B------:R-:W-:Y:S04]  /*3c100*/  STL [R1+0x1e2c], R187 ;  /* 0x001e2cbb01007387 */ /* 0x000fe80000100800 */
[----:B------:R4:W-:Y:S04]  /*3c110*/  STL [R1+0x1e68], R188 ;  /* 0x001e68bc01007387 */ /* 0x0009e80000100800 */
[----:B------:R1:W-:Y:S04]  /*3c120*/  STL [R1+0x1e64], R189 ;  /* 0x001e64bd01007387 */ /* 0x0003e80000100800 */
[----:B------:R-:W-:Y:S04]  /*3c130*/  STL [R1+0x1e60], R190 ;  /* 0x001e60be01007387 */ /* 0x000fe80000100800 */
[----:B------:R1:W-:Y:S04]  /*3c140*/  STL [R1+0x1e5c], R191 ;  /* 0x001e5cbf01007387 */ /* 0x0003e80000100800 */
[----:B------:R-:W4:Y:S04]  /*3c150*/  LDL.LU R202, [R1+0x688] ;  /* 0x0006880001ca7983 */ /* 0x000f280000300800 */
[----:B------:R-:W4:Y:S01]  /*3c160*/  LDL.LU R203, [R1+0x68c] ;  /* 0x00068c0001cb7983 */ /* 0x000f220000300800 */
[----:B--2---:R-:W-:Y:S03]  /*3c170*/  HMMA.1688.F32.TF32 R192, R192, R4, R232 ;  /* 0x00000004c0c0723c */ /* 0x004fe600000810e8 */
[----:B------:R-:W-:Y:S04]  /*3c180*/  LDS R241, [R219+0x6180] ;  /* 0x00618000dbf17984 */ /* 0x000fe80000000800 */
[----:B------:R-:W-:Y:S04]  /*3c190*/  LDS R243, [R219+0x6980] ;  /* 0x00698000dbf37984 */ /* 0x000fe80000000800 */
[----:B------:R-:W-:Y:S04]  /*3c1a0*/  LDS R240, [R252+0x6180] ;  /* 0x00618000fcf07984 */ /* 0x000fe80000000800 */
[----:B------:R-:W2:Y:S08]  /*3c1b0*/  LDS R242, [R252+0x6980] ;  /* 0x00698000fcf27984 */ /* 0x000eb00000000800 */
        /* <DEDUP_REMOVED lines=16> */
[C---:B---3--:R-:W-:Y:S11]  /*3c2c0*/  HMMA.1688.F32.TF32 R196, R224.reuse, R64, R196 ;  /* 0x00000040e0c4723c */ /* 0x048ff600000810c4 */
[----:B------:R-:W-:Y:S11]  /*3c2d0*/  @!UPT UIADD3 URZ, URZ, URZ, URZ ;  /* 0x0000003f3f3ff290 */ /* 0x000ff6000fffe03f */
[----:B------:R-:W-:Y:S01]  /*3c2e0*/  @!UPT UIADD3 URZ, URZ, URZ, URZ ;  /* 0x0000003f3f3ff290 */ /* 0x000fe2000fffe03f */
[----:B------:R3:W-:Y:S04]  /*3c2f0*/  STL [R1+0x1e78], R196 ;  /* 0x001e78c401007387 */ /* 0x0007e80000100800 */
[----:B------:R-:W-:Y:S04]  /*3c300*/  STL [R1+0x1e24], R197 ;  /* 0x001e24c501007387 */ /* 0x000fe80000100800 */
[----:B------:R-:W-:Y:S04]  /*3c310*/  STL [R1+0x1e20], R198 ;  /* 0x001e20c601007387 */ /* 0x000fe80000100800 */
[----:B------:R-:W-:Y:S04]  /*3c320*/  STL [R1+0x1e1c], R199 ;  /* 0x001e1cc701007387 */ /* 0x000fe80000100800 */
[----:B------:R-:W3:Y:S04]  /*3c330*/  LDL.LU R228, [R1+0x630] ;  /* 0x0006300001e47983 */ /* 0x000ee80000300800 */
[----:B------:R-:W3:Y:S04]  /*3c340*/  LDL.LU R229, [R1+0x634] ;  /* 0x0006340001e57983 */ /* 0x000ee80000300800 */
[----:B------:R-:W3:Y:S04]  /*3c350*/  LDL.LU R230, [R1+0x638] ;  /* 0x0006380001e67983 */ /* 0x000ee80000300800 */
[----:B------:R-:W3:Y:S01]  /*3c360*/  LDL.LU R231, [R1+0x63c] ;  /* 0x00063c0001e77983 */ /* 0x000ee20000300800 */
[C---:B----4-:R-:W-:Y:S11]  /*3c370*/  HMMA.1688.F32.TF32 R200, R224.reuse, R60, R200 ;  /* 0x0000003ce0c8723c */ /* 0x050ff600000810c8 */
[----:B------:R-:W-:Y:S11]  /*3c380*/  @!UPT UIADD3 URZ, URZ, URZ, URZ ;  /* 0x0000003f3f3ff290 */ /* 0x000ff6000fffe03f */
[----:B------:R-:W-:Y:S01]  /*3c390*/  @!UPT UIADD3 URZ, URZ, URZ, URZ ;  /* 0x0000003f3f3ff290 */ /* 0x000fe2000fffe03f */
[----:B------:R4:W-:Y:S04]  /*3c3a0*/  STL [R1+0x1e88], R200 ;  /* 0x001e88c801007387 */ /* 0x0009e80000100800 */
[----:B------:R1:W-:Y:S04]  /*3c3b0*/  STL [R1+0x1e84], R201 ;  /* 0x001e84c901007387 */ /* 0x0003e80000100800 */
[----:B------:R1:W-:Y:S04]  /*3c3c0*/  STL [R1+0x1e80], R202 ;  /* 0x001e80ca01007387 */ /* 0x0003e80000100800 */
[----:B------:R1:W-:Y:S04]  /*3c3d0*/  STL [R1+0x1e7c], R203 ;  /* 0x001e7ccb01007387 */ /* 0x0003e80000100800 */
[----:B------:R-:W4:Y:S04]  /*3c3e0*/  LDL.LU R220, [R1+0x620] ;  /* 0x0006200001dc7983 */ /* 0x000f280000300800 */
[----:B------:R-:W4:Y:S04]  /*3c3f0*/  LDL.LU R221, [R1+0x624] ;  /* 0x0006240001dd7983 */ /* 0x000f280000300800 */
[----:B------:R-:W4:Y:S04]  /*3c400*/  LDL.LU R222, [R1+0x628] ;  /* 0x0006280001de7983 */ /* 0x000f280000300800 */
[----:B------:R-:W4:Y:S01]  /*3c410*/  LDL.LU R223, [R1+0x62c] ;  /* 0x00062c0001df7983 */ /* 0x000f220000300800 */
[----:B--2---:R-:W-:Y:S11]  /*3c420*/  HMMA.1688.F32.TF32 R204, R224, R56, R204 ;  /* 0x00000038e0cc723c */ /* 0x004ff600000810cc */
[----:B------:R-:W-:Y:S11]  /*3c430*/  @!UPT UIADD3 URZ, URZ, URZ, URZ ;  /* 0x0000003f3f3ff290 */ /* 0x000ff6000fffe03f */
[----:B------:R-:W-:Y:S01]  /*3c440*/  @!UPT UIADD3 URZ, URZ, URZ, URZ ;  /* 0x0000003f3f3ff290 */ /* 0x000fe2000fffe03f */
[----:B------:R2:W-:Y:S04]  /*3c450*/  STL [R1+0x1e98], R204 ;  /* 0x001e98cc01007387 */ /* 0x0005e80000100800 */
[----:B------:R1:W-:Y:S04]  /*3c460*/  STL [R1+0x1e94], R205 ;  /* 0x001e94cd01007387 */ /* 0x0003e80000100800 */
[----:B------:R1:W-:Y:S04]  /*3c470*/  STL [R1+0x1e90], R206 ;  /* 0x001e90ce01007387 */ /* 0x0003e80000100800 */
[----:B------:R1:W-:Y:S04]  /*3c480*/  STL [R1+0x1e8c], R207 ;  /* 0x001e8ccf01007387 */ /* 0x0003e80000100800 */
[----:B------:R-:W2:Y:S04]  /*3c490*/  LDL.LU R232, [R1+0x610] ;  /* 0x0006100001e87983 */ /* 0x000ea80000300800 */
[----:B------:R-:W2:Y:S04]  /*3c4a0*/  LDL.LU R233, [R1+0x614] ;  /* 0x0006140001e97983 */ /* 0x000ea80000300800 */
[----:B------:R-:W2:Y:S04]  /*3c4b0*/  LDL.LU R234, [R1+0x618] ;  /* 0x0006180001ea7983 */ /* 0x000ea80000300800 */
[----:B------:R-:W2:Y:S01]  /*3c4c0*/  LDL.LU R235, [R1+0x61c] ;  /* 0x00061c0001eb7983 */ /* 0x000ea20000300800 */
[----:B------:R-:W-:Y:S01]  /*3c4d0*/  IMAD.MOV.U32 R140, RZ, RZ, R68 ;  /* 0x000000ffff8c7224 */ /* 0x000fe200078e0044 */
[----:B------:R-:W-:Y:S01]  /*3c4e0*/  MOV R141, R69 ;  /* 0x00000045008d7202 */ /* 0x000fe20000000f00 */
[----:B------:R-:W-:-:S02]  /*3c4f0*/  IMAD.MOV.U32 R142, RZ, RZ, R70 ;  /* 0x000000ffff8e7224 */ /* 0x000fc400078e0046 */
[----:B------:R-:W-:Y:S02]  /*3c500*/  IMAD.MOV.U32 R143, RZ, RZ, R71 ;  /* 0x000000ffff8f7224 */ /* 0x000fe400078e0047 */
[C---:B------:R-:W-:Y:S11]  /*3c510*/  HMMA.1688.F32.TF32 R68, R224.reuse, R24, R248 ;  /* 0x00000018e044723c */ /* 0x040ff600000810f8 */
[----:B------:R-:W-:Y:S11]  /*3c520*/  @!UPT UIADD3 URZ, URZ, URZ, URZ ;  /* 0x0000003f3f3ff290 */ /* 0x000ff6000fffe03f */
[----:B------:R-:W-:Y:S02]  /*3c530*/  @!UPT UIADD3 URZ, URZ, URZ, URZ ;  /* 0x0000003f3f3ff290 */ /* 0x000fe4000fffe03f */
[----:B------:R-:W-:Y:S01]  /*3c540*/  MOV R188, R68 ;  /* 0x0000004400bc7202 */ /* 0x000fe20000000f00 */
[----:B-1----:R-:W-:Y:S01]  /*3c550*/  IMAD.MOV.U32 R189, RZ, RZ, R69 ;  /* 0x000000ffffbd7224 */ /* 0x002fe200078e0045 */
[----:B------:R-:W-:Y:S01]  /*3c560*/  MOV R191, R71 ;  /* 0x0000004700bf7202 */ /* 0x000fe20000000f00 */
[----:B------:R-:W-:Y:S01]  /*3c570*/  IMAD.MOV.U32 R190, RZ, RZ, R70 ;  /* 0x000000ffffbe7224 */ /* 0x000fe200078e0046 */
[C---:B------:R-:W-:Y:S08]  /*3c580*/  HMMA.1688.F32.TF32 R208, R224.reuse, R52, R208 ;  /* 0x00000034e0d0723c */ /* 0x040ff000000810d0 */
[C---:B------:R-:W-:Y:S11]  /*3c590*/  HMMA.1688.F32.TF32 R72, R224.reuse, R48, R244 ;  /* 0x00000030e048723c */ /* 0x040ff600000810f4 */
[----:B------:R-:W-:Y:S04]  /*3c5a0*/  @!UPT UIADD3 URZ, URZ, URZ, URZ ;  /* 0x0000003f3f3ff290 */ /* 0x000fe8000fffe03f */
[----:B------:R-:W-:Y:S04]  /*3c5b0*/  STL [R1+0x1ea8], R208 ;  /* 0x001ea8d001007387 */ /* 0x000fe80000100800 */
[----:B------:R-:W-:Y:S04]  /*3c5c0*/  STL [R1+0x1ea4], R209 ;  /* 0x001ea4d101007387 */ /* 0x000fe80000100800 */
[----:B------:R-:W-:Y:S04]  /*3c5d0*/  STL [R1+0x1ea0], R210 ;  /* 0x001ea0d201007387 */ /* 0x000fe80000100800 */
[----:B------:R-:W-:Y:S04]  /*3c5e0*/  STL [R1+0x1e9c], R211 ;  /* 0x001e9cd301007387 */ /* 0x000fe80000100800 */
[----:B------:R1:W-:Y:S04]  /*3c5f0*/  STL.64 [R1+0x1c0], R72 ;  /* 0x0001c04801007387 */ /* 0x0003e80000100a00 */
[----:B------:R1:W-:Y:S04]  /*3c600*/  STL.64 [R1+0x1c8], R74 ;  /* 0x0001c84a01007387 */ /* 0x0003e80000100a00 */
[----:B------:R1:W-:Y:S04]  /*3c610*/  STL [R1+0x1eb8], R191 ;  /* 0x001eb8bf01007387 */ /* 0x0003e80000100800 */
[----:B------:R-:W-:Y:S01]  /*3c620*/  STL [R1+0x1eb4], R190 ;  /* 0x001eb4be01007387 */ /* 0x000fe20000100800 */
[C---:B---3--:R-:W-:Y:S11]  /*3c630*/  HMMA.1688.F32.TF32 R68, R224.reuse, R20, R228 ;  /* 0x00000014e044723c */ /* 0x048ff600000810e4 */
[----:B------:R-:W-:Y:S11]  /*3c640*/  @!UPT UIADD3 URZ, URZ, URZ, URZ ;  /* 0x0000003f3f3ff290 */ /* 0x000ff6000fffe03f */
[----:B------:R-:W-:Y:S02]  /*3c650*/  @!UPT UIADD3 URZ, URZ, URZ, URZ ;  /* 0x0000003f3f3ff290 */ /* 0x000fe4000fffe03f */
[----:B------:R-:W-:Y:S01]  /*3c660*/  IMAD.MOV.U32 R196, RZ, RZ, R68 ;  /* 0x000000ffffc47224 */ /* 0x000fe200078e0044 */
[----:B------:R-:W-:Y:S01]  /*3c670*/  MOV R193, R70 ;  /* 0x0000004600c17202 */ /* 0x000fe20000000f00 */
[----:B------:R-:W-:Y:S02]  /*3c680*/  IMAD.MOV.U32 R192, RZ, RZ, R69 ;  /* 0x000000ffffc07224 */ /* 0x000fe400078e0045 */
[----:B------:R-:W-:Y:S02]  /*3c690*/  IMAD.MOV.U32 R194, RZ, RZ, R71 ;  /* 0x000000ffffc27224 */ /* 0x000fe400078e0047 */
[C---:B----4-:R-:W-:Y:S01]  /*3c6a0*/  HMMA.1688.F32.TF32 R68, R224.reuse, R44, R220 ;  /* 0x0000002ce044723c */ /* 0x050fe200000810dc */
[----:B------:R3:W-:Y:S04]  /*3c6b0*/  STL [R1+0x1eb0], R189 ;  /* 0x001eb0bd01007387 */ /* 0x0007e80000100800 */
[----:B------:R4:W-:Y:S11]  /*3c6c0*/  STL [R1+0x1eac], R188 ;  /* 0x001eacbc01007387 */ /* 0x0009f60000100800 */
[----:B------:R-:W-:Y:S08]  /*3c6d0*/  @!UPT UIADD3 URZ, URZ, URZ, URZ ;  /* 0x0000003f3f3ff290 */ /* 0x000ff0000fffe03f */
[----:B------:R-:W-:Y:S01]  /*3c6e0*/  IMAD.MOV.U32 R200, RZ, RZ, R68 ;  /* 0x000000ffffc87224 */ /* 0x000fe200078e0044 */
[----:B------:R-:W-:Y:S01]  /*3c6f0*/  MOV R201, R69 ;  /* 0x0000004500c97202 */ /* 0x000fe20000000f00 */
[----:B------:R-:W-:Y:S02]  /*3c700*/  IMAD.MOV.U32 R202, RZ, RZ, R70 ;  /* 0x000000ffffca7224 */ /* 0x000fe400078e0046 */
[----:B------:R-:W-:Y:S01]  /*3c710*/  IMAD.MOV.U32 R203, RZ, RZ, R71 ;  /* 0x000000ffffcb7224 */ /* 0x000fe200078e0047 */
[----:B------:R1:W-:Y:S04]  /*3c720*/  STL [R1+0x1ec8], R194 ;  /* 0x001ec8c201007387 */ /* 0x0003e80000100800 */
[----:B------:R-:W-:Y:S04]  /*3c730*/  STL [R1+0x1ec4], R193 ;  /* 0x001ec4c101007387 */ /* 0x000fe80000100800 */
[----:B------:R1:W-:Y:S04]  /*3c740*/  STL [R1+0x1ec0], R192 ;  /* 0x001ec0c001007387 */ /* 0x0003e80000100800 */
[----:B------:R1:W-:Y:S04]  /*3c750*/  STL [R1+0x1ebc], R196 ;  /* 0x001ebcc401007387 */ /* 0x0003e80000100800 */
[----:B------:R1:W-:Y:S04]  /*3c760*/  STL [R1+0x1ed8], R203 ;  /* 0x001ed8cb01007387 */ /* 0x0003e80000100800 */
[----:B------:R1:W-:Y:S04]  /*3c770*/  STL [R1+0x1ed4], R202 ;  /* 0x001ed4ca01007387 */ /* 0x0003e80000100800 */
[----:B------:R-:W-:Y:S04]  /*3c780*/  STL [R1+0x1ed0], R201 ;  /* 0x001ed0c901007387 */ /* 0x000fe80000100800 */
[----:B------:R1:W-:Y:S01]  /*3c790*/  STL [R1+0x1ecc], R200 ;  /* 0x001eccc801007387 */ /* 0x0003e20000100800 */
[----:B--2---:R-:W-:Y:S11]  /*3c7a0*/  HMMA.1688.F32.TF32 R68, R224, R40, R232 ;  /* 0x00000028e044723c */ /* 0x004ff600000810e8 */
[----:B------:R-:W-:Y:S11]  /*3c7b0*/  @!UPT UIADD3 URZ, URZ, URZ, URZ ;  /* 0x0000003f3f3ff290 */ /* 0x000ff6000fffe03f */
[----:B------:R-:W-:Y:S02]  /*3c7c0*/  @!UPT UIADD3 URZ, URZ, URZ, URZ ;  /* 0x0000003f3f3ff290 */ /* 0x000fe4000fffe03f */
[----:B------:R-:W-:Y:S01]  /*3c7d0*/  MOV R204, R68 ;  /* 0x0000004400cc7202 */ /* 0x000fe20000000f00 */
[----:B------:R-:W-:Y:S02]  /*3c7e0*/  IMAD.MOV.U32 R205, RZ, RZ, R69 ;  /* 0x000000ffffcd7224 */ /* 0x000fe400078e0045 */
[----:B------:R-:W-:Y:S02]  /*3c7f0*/  IMAD.MOV.U32 R68, RZ, RZ, R212 ;  /* 0x000000ffff447224 */ /* 0x000fe400078e00d4 */
[----:B------:R-:W2:Y:S01]  /*3c800*/  LDL.LU R212, [R1+0x2194] ;  /* 0x0021940001d47983 */ /* 0x000ea20000300800 */
[----:B------:R-:W-:-:S03]  /*3c810*/  IMAD.MOV.U32 R69, RZ, RZ, R213 ;  /* 0x000000ffff457224 */ /* 0x000fc600078e00d5 */
[----:B------:R-:W3:Y:S01]  /*3c820*/  LDL.LU R213, [R1+0x2190] ;  /* 0x0021900001d57983 */ /* 0x000ee20000300800 */
[----:B------:R-:W-:Y:S01]  /*3c830*/  IMAD.MOV.U32 R206, RZ, RZ, R70 ;  /* 0x000000ffffce7224 */ /* 0x000fe200078e0046 */
[----:B------:R-:W-:Y:S01]  /*3c840*/  MOV R207, R71 ;  /* 0x0000004700cf7202 */ /* 0x000fe20000000f00 */
[----:B------:R-:W-:Y:S01]  /*3c850*/  IMAD.MOV.U32 R71, RZ, RZ, R217 ;  /* 0x000000ffff477224 */ /* 0x000fe200078e00d9 */
[----:B------:R-:W-:Y:S02]  /*3c860*/  MOV R70, R216 ;  /* 0x000000d800467202 */ /* 0x000fe40000000f00 */
[----:B------:R-:W4:Y:S04]  /*3c870*/  LDL.LU R216, [R1+0x218c] ;  /* 0x00218c0001d87983 */ /* 0x000f280000300800 */
[----:B------:R-:W4:Y:S04]  /*3c880*/  LDL.LU R217, [R1+0x2188] ;  /* 0x0021880001d97983 */ /* 0x000f280000300800 */
[----:B------:R-:W4:Y:S04]  /*3c890*/  LDL.LU R228, [R1+0x370] ;  /* 0x0003700001e47983 */ /* 0x000f280000300800 */
[----:B------:R-:W4:Y:S01]  /*3c8a0*/  LDL.LU R229, [R1+0x374] ;  /* 0x0003740001e57983 */ /* 0x000f220000300800 */
[----:B--2---:R-:W-:-:S03]  /*3c8b0*/  IMAD.MOV.U32 R230, RZ, RZ, R212 ;  /* 0x000000ffffe67224 */ /* 0x004fc600078e00d4 */
[----:B------:R-:W2:Y:S01]  /*3c8c0*/  LDL.LU R212, [R1+0x2184] ;  /* 0x0021840001d47983 */ /* 0x000ea20000300800 */
[----:B---3--:R-:W-:-:S03]  /*3c8d0*/  MOV R231, R213 ;  /* 0x000000d500e77202 */ /* 0x008fc60000000f00 */
[----:B------:R-:W3:Y:S04]  /*3c8e0*/  LDL.LU R213, [R1+0x2180] ;  /* 0x0021800001d57983 */ /* 0x000ee80000300800 */
[----:B-1----:R-:W3:Y:S01]  /*3c8f0*/  LDL.LU R72, [R1+0x240] ;  /* 0x0002400001487983 */ /* 0x002ee20000300800 */
[----:B----4-:R-:W-:-:S03]  /*3c900*/  IMAD.MOV.U32 R75, RZ, RZ, R216 ;  /* 0x000000ffff4b7224 */ /* 0x010fc600078e00d8 */
        /* <DEDUP_REMOVED lines=10> */
[----:B--2---:R-:W-:Y:S01]  /*3c9b0*/  IMAD.MOV.U32 R223, RZ, RZ, R212 ;  /* 0x000000ffffdf7224 */ /* 0x004fe200078e00d4 */
[----:B---3--:R-:W-:-:S02]  /*3c9c0*/  MOV R222, R213 ;  /* 0x000000d500de7202 */ /* 0x008fc40000000f00 */
        /* <DEDUP_REMOVED lines=26> */
[----:B----4-:R-:W-:Y:S08]  /*3cb70*/  HMMA.1688.F32.TF32 R88, R224, R36, R88 ;  /* 0x00000024e058723c */ /* 0x010ff00000081058 */
[----:B------:R-:W-:Y:S01]  /*3cb80*/  HMMA.1688.F32.TF32 R68, R236, R56, R68 ;  /* 0x00000038ec44723c */ /* 0x000fe20000081044 */
[----:B------:R-:W-:Y:S07]  /*3cb90*/  STL [R1+0x1edc], R204 ;  /* 0x001edccc01007387 */ /* 0x000fee0000100800 */
[----:B------:R-:W-:Y:S08]  /*3cba0*/  HMMA.1688.F32.TF32 R220, R224, R8, R220 ;  /* 0x00000008e0dc723c */ /* 0x000ff000000810dc */
[----:B------:R-:W-:Y:S01]  /*3cbb0*/  IMAD.MOV.U32 R184, RZ, RZ, R88 ;  /* 0x000000ffffb87224 */ /* 0x000fe200078e0058 */
[----:B------:R-:W-:Y:S01]  /*3cbc0*/  MOV R185, R89 ;  /* 0x0000005900b97202 */ /* 0x000fe20000000f00 */
[----:B------:R-:W-:-:S02]  /*3cbd0*/  IMAD.MOV.U32 R186, RZ, RZ, R90 ;  /* 0x000000ffffba7224 */ /* 0x000fc400078e005a */
[----:B------:R-:W-:-:S04]  /*3cbe0*/  IMAD.MOV.U32 R180, RZ, RZ, R91 ;  /* 0x000000ffffb47224 */ /* 0x000fc800078e005b */
[----:B------:R-:W-:Y:S01]  /*3cbf0*/  IMAD.MOV.U32 R177, RZ, RZ, R68 ;  /* 0x000000ffffb17224 */ /* 0x000fe200078e0044 */
[----:B------:R-:W-:Y:S01]  /*3cc00*/  MOV R178, R69 ;  /* 0x0000004500b27202 */ /* 0x000fe20000000f00 */
[----:B------:R-:W-:Y:S02]  /*3cc10*/  IMAD.MOV.U32 R179, RZ, RZ, R70 ;  /* 0x000000ffffb37224 */ /* 0x000fe400078e0046 */
[----:B------:R-:W-:Y:S01]  /*3cc20*/  IMAD.MOV.U32 R187, RZ, RZ, R71 ;  /* 0x000000ffffbb7224 */ /* 0x000fe200078e0047 */
[C---:B---3--:R-:W-:Y:S08]  /*3cc30*/  HMMA.1688.F32.TF32 R84, R224.reuse, R32, R84 ;  /* 0x00000020e054723c */ /* 0x048ff00000081054 */
[C---:B--2---:R-:W-:Y:S08]  /*3cc40*/  HMMA.1688.F32.TF32 R76, R224.reuse, R28, R76 ;  /* 0x0000001ce04c723c */ /* 0x044ff0000008104c */
[----:B------:R-:W-:Y:S08]  /*3cc50*/  HMMA.1688.F32.TF32 R212, R224, R16, R212 ;  /* 0x00000010e0d4723c */ /* 0x000ff000000810d4 */
[----:B------:R-:W-:Y:S01]  /*3cc60*/  MOV R208, R84 ;  /* 0x0000005400d07202 */ /* 0x000fe20000000f00 */
[----:B------:R-:W-:Y:S01]  /*3cc70*/  IMAD.MOV.U32 R209, RZ, RZ, R85 ;  /* 0x000000ffffd17224 */ /* 0x000fe200078e0055 */
[----:B------:R-:W-:Y:S01]  /*3cc80*/  MOV R211, R87 ;  /* 0x0000005700d37202 */ /* 0x000fe20000000f00 */
[----:B------:R-:W-:-:S05]  /*3cc90*/  IMAD.MOV.U32 R210, RZ, RZ, R86 ;  /* 0x000000ffffd27224 */ /* 0x000fca00078e0056 */
[----:B------:R-:W-:Y:S01]  /*3cca0*/  IMAD.MOV.U32 R191, RZ, RZ, R76 ;  /* 0x000000ffffbf7224 */ /* 0x000fe200078e004c */
[----:B------:R-:W-:Y:S01]  /*3ccb0*/  MOV R189, R78 ;  /* 0x0000004e00bd7202 */ /* 0x000fe20000000f00 */
[----:B------:R-:W-:Y:S02]  /*3ccc0*/  IMAD.MOV.U32 R190, RZ, RZ, R77 ;  /* 0x000000ffffbe7224 */ /* 0x000fe400078e004d */
[----:B------:R-:W-:-:S03]  /*3ccd0*/  IMAD.MOV.U32 R188, RZ, RZ, R79 ;  /* 0x000000ffffbc7224 */ /* 0x000fc600078e004f */
[----:B------:R-:W-:Y:S04]  /*3cce0*/  STL [R1+0x1e18], R215 ;  /* 0x001e18d701007387 */ /* 0x000fe80000100800 */
[----:B------:R-:W2:Y:S04]  /*3ccf0*/  LDL.LU R76, [R1+0x850] ;  /* 0x00085000014c7983 */ /* 0x000ea80000300800 */
[----:B------:R-:W2:Y:S04]  /*3cd00*/  LDL.LU R77, [R1+0x854] ;  /* 0x00085400014d7983 */ /* 0x000ea80000300800 */
[----:B------:R-:W2:Y:S04]  /*3cd10*/  LDL.LU R78, [R1+0x858] ;  /* 0x00085800014e7983 */ /* 0x000ea80000300800 */
[----:B------:R-:W2:Y:S04]  /*3cd20*/  LDL.LU R79, [R1+0x85c] ;  /* 0x00085c00014f7983 */ /* 0x000ea80000300800 */
[----:B------:R-:W3:Y:S04]  /*3cd30*/  LDL.LU R84, [R1+0x830] ;  /* 0x0008300001547983 */ /* 0x000ee80000300800 */
[----:B------:R-:W3:Y:S04]  /*3cd40*/  LDL.LU R85, [R1+0x834] ;  /* 0x0008340001557983 */ /* 0x000ee80000300800 */
[----:B------:R-:W3:Y:S01]  /*3cd50*/  LDL.LU R86, [R1+0x838] ;  /* 0x0008380001567983 */ /* 0x000ee20000300800 */
[C---:B------:R-:W-:Y:S03]  /*3cd60*/  HMMA.1688.F32.TF32 R216, R224.reuse, R12, R216 ;  /* 0x0000000ce0d8723c */ /* 0x040fe600000810d8 */
[----:B------:R-:W3:Y:S04]  /*3cd70*/  LDL.LU R87, [R1+0x83c] ;  /* 0x00083c0001577983 */ /* 0x000ee80000300800 */
[----:B------:R-:W4:Y:S01]  /*3cd80*/  LDL.LU R88, [R1+0x810] ;  /* 0x0008100001587983 */ /* 0x000f220000300800 */
[----:B------:R-:W-:Y:S03]  /*3cd90*/  HMMA.1688.F32.TF32 R224, R224, R4, R72 ;  /* 0x00000004e0e0723c */ /* 0x000fe60000081048 */
[----:B------:R-:W4:Y:S04]  /*3cda0*/  LDL.LU R89, [R1+0x814] ;  /* 0x0008140001597983 */ /* 0x000f280000300800 */
[----:B------:R-:W4:Y:S04]  /*3cdb0*/  LDL.LU R90, [R1+0x818] ;  /* 0x00081800015a7983 */ /* 0x000f280000300800 */
[----:B------:R-:W4:Y:S01]  /*3cdc0*/  LDL.LU R91, [R1+0x81c] ;  /* 0x00081c00015b7983 */ /* 0x000f220000300800 */
[----:B------:R-:W-:Y:S03]  /*3cdd0*/  HMMA.1688.F32.TF32 R68, R236, R52, R244 ;  /* 0x00000034ec44723c */ /* 0x000fe600000810f4 */
        /* <DEDUP_REMOVED lines=12> */
[----:B------:R-:W-:Y:S01]  /*3cea0*/  MOV R181, R68 ;  /* 0x0000004400b57202 */ /* 0x000fe20000000f00 */
[----:B------:R-:W-:Y:S01]  /*3ceb0*/  IMAD.MOV.U32 R182, RZ, RZ, R69 ;  /* 0x000000ffffb67224 */ /* 0x000fe200078e0045 */
[----:B------:R-:W-:Y:S01]  /*3cec0*/  MOV R176, R71 ;  /* 0x0000004700b07202 */ /* 0x000fe20000000f00 */
[----:B------:R-:W-:-:S02]  /*3ced0*/  IMAD.MOV.U32 R183, RZ, RZ, R70 ;  /* 0x000000ffffb77224 */ /* 0x000fc400078e0046 */
[----:B------:R-:W-:Y:S01]  /*3cee0*/  HMMA.1688.F32.TF32 R68, R236, R48, R248 ;  /* 0x00000030ec44723c */ /* 0x000fe200000810f8 */
        /* <DEDUP_REMOVED lines=16> */
[----:B------:R-:W-:Y:S01]  /*3cff0*/  IMAD.MOV.U32 R194, RZ, RZ, R68 ;  /* 0x000000ffffc27224 */ /* 0x000fe200078e0044 */
[----:B------:R-:W-:Y:S01]  /*3d000*/  MOV R192, R70 ;  /* 0x0000004600c07202 */ /* 0x000fe20000000f00 */
[----:B------:R-:W-:Y:S01]  /*3d010*/  IMAD.MOV.U32 R193, RZ, RZ, R69 ;  /* 0x000000ffffc17224 */ /* 0x000fe200078e0045 */
        /* <DEDUP_REMOVED lines=10> */
[----:B---3--:R-:W-:Y:S11]  /*3d0c0*/  HMMA.1688.F32.TF32 R108, R236, R20, R108 ;  /* 0x00000014ec6c723c */ /* 0x008ff6000008106c */
[----:B------:R-:W-:Y:S05]  /*3d0d0*/  @!UPT UIADD3 URZ, URZ, URZ, URZ ;  /* 0x0000003f3f3ff290 */ /* 0x000fea000fffe03f */
[----:B------:R-:W-:Y:S01]  /*3d0e0*/  IMAD.MOV.U32 R195, RZ, RZ, R72 ;  /* 0x000000ffffc37224 */ /* 0x000fe200078e0048 */
[----:B------:R-:W-:Y:S01]  /*3d0f0*/  MOV R197, R73 ;  /* 0x0000004900c57202 */ /* 0x000fe20000000f00 */
[----:B------:R-:W2:Y:S01]  /*3d100*/  LDL.LU R72, [R1+0x800] ;  /* 0x0008000001487983 */ /* 0x000ea20000300800 */
[----:B------:R-:W-:Y:S02]  /*3d110*/  IMAD.MOV.U32 R198, RZ, RZ, R74 ;  /* 0x000000ffffc67224 */ /* 0x000fe400078e004a */
[----:B------:R-:W-:Y:S01]  /*3d120*/  IMAD.MOV.U32 R199, RZ, RZ, R75 ;  /* 0x000000ffffc77224 */ /* 0x000fe200078e004b */
[----:B------:R-:W2:Y:S04]  /*3d130*/  LDL.LU R73, [R1+0x804] ;  /* 0x0008040001497983 */ /* 0x000ea80000300800 */
[----:B------:R-:W2:Y:S04]  /*3d140*/  LDL.LU R74, [R1+0x808] ;  /* 0x00080800014a7983 */ /* 0x000ea80000300800 */
[----:B------:R-:W2:Y:S01]  /*3d150*/  LDL.LU R75, [R1+0x80c] ;  /* 0x00080c00014b7983 */ /* 0x000ea20000300800 */
[----:B------:R-:W-:Y:S01]  /*3d160*/  MOV R203, R108 ;  /* 0x0000006c00cb7202 */ /* 0x000fe20000000f00 */
[----:B------:R-:W-:Y:S01]  /*3d170*/  IMAD.MOV.U32 R202, RZ, RZ, R109 ;  /* 0x000000ffffca7224 */ /* 0x000fe200078e006d */
[----:B------:R-:W-:Y:S01]  /*3d180*/  MOV R200, R111 ;  /* 0x0000006f00c87202 */ /* 0x000fe20000000f00 */
[----:B------:R-:W-:-:S02]  /*3d190*/  IMAD.MOV.U32 R201, RZ, RZ, R110 ;  /* 0x000000ffffc97224 */ /* 0x000fc400078e006e */
[C---:B----4-:R-:W-:Y:S08]  /*3d1a0*/  HMMA.1688.F32.TF32 R108, R236.reuse, R44, R104 ;  /* 0x0000002cec6c723c */ /* 0x050ff00000081068 */
[C---:B------:R-:W-:Y:S01]  /*3d1b0*/  HMMA.1688.F32.TF32 R104, R236.reuse, R40, R248 ;  /* 0x00000028ec68723c */ /* 0x040fe200000810f8 */
[----:B------:R-:W3:Y:S11]  /*3d1c0*/  LDL.LU R248, [R1+0x7e0] ;  /* 0x0007e00001f87983 */ /* 0x000ef60000300800 */
[----:B------:R-:W-:Y:S03]  /*3d1d0*/  @!UPT UIADD3 URZ, URZ, URZ, URZ ;  /* 0x0000003f3f3ff290 */ /* 0x000fe6000fffe03f */
        /* <DEDUP_REMOVED lines=8> */
[C---:B------:R-:W-:Y:S08]  /*3d260*/  HMMA.1688.F32.TF32 R100, R236.reuse, R32, R96 ;  /* 0x00000020ec64723c */ /* 0x040ff00000081060 */
[C---:B------:R-:W-:Y:S08]  /*3d270*/  HMMA.1688.F32.TF32 R96, R236.reuse, R28, R92 ;  /* 0x0000001cec60723c */ /* 0x040ff0000008105c */
[C---:B------:R-:W-:Y:S08]  /*3d280*/  HMMA.1688.F32.TF32 R92, R236.reuse, R16, R88 ;  /* 0x00000010ec5c723c */ /* 0x040ff00000081058 */
[C---:B------:R-:W-:Y:S08]  /*3d290*/  HMMA.1688.F32.TF32 R88, R236.reuse, R12, R84 ;  /* 0x0000000cec58723c */ /* 0x040ff00000081054 */
        /* <DEDUP_REMOVED lines=12> */
[----:B------:R-:W4:Y:S04]  /*3d360*/  LDL.LU R68, [R1+0x7c0] ;  /* 0x0007c00001447983 */ /* 0x000f280000300800 */
[----:B------:R-:W-:Y:S04]  /*3d370*/  STL.64 [R1+0x2c0], R84 ;  /* 0x0002c05401007387 */ /* 0x000fe80000100a00 */
[----:B------:R-:W-:Y:S04]  /*3d380*/  STL.64 [R1+0x2c8], R86 ;  /* 0x0002c85601007387 */ /* 0x000fe80000100a00 */
[----:B------:R-:W-:Y:S04]  /*3d390*/  STL.64 [R1+0x2b0], R76 ;  /* 0x0002b04c01007387 */ /* 0x000fe80000100a00 */
[----:B------:R1:W-:Y:S04]  /*3d3a0*/  STL.64 [R1+0x2b8], R78 ;  /* 0x0002b84e01007387 */ /* 0x0003e80000100a00 */
[----:B------:R-:W4:Y:S01]  /*3d3b0*/  LDL.LU R69, [R1+0x7c4] ;  /* 0x0007c40001457983 */ /* 0x000f220000300800 */
[----:B-1----:R-:W-:Y:S01]  /*3d3c0*/  HMMA.1688.F32.TF32 R76, R240, R64, R244 ;  /* 0x00000040f04c723c */ /* 0x002fe200000810f4 */
[----:B------:R-:W-:-:S02]  /*3d3d0*/  IMAD.MOV.U32 R70, RZ, RZ, R2 ;  /* 0x000000ffff467224 */ /* 0x000fc400078e0002 */
[----:B------:R-:W-:Y:S11]  /*3d3e0*/  IMAD.MOV.U32 R71, RZ, RZ, R0 ;  /* 0x000000ffff477224 */ /* 0x000ff600078e0000 */
[----:B------:R-:W-:Y:S09]  /*3d3f0*/  @!UPT UIADD3 URZ, URZ, URZ, URZ ;  /* 0x0000003f3f3ff290 */ /* 0x000ff2000fffe03f */
[----:B------:R-:W-:Y:S04]  /*3d400*/  STL.64 [R1+0x2d0], R76 ;  /* 0x0002d04c01007387 */ /* 0x000fe80000100a00 */
[----:B------:R-:W4:Y:S04]  /*3d410*/  LDL.LU R244, [R1+0x7a0] ;  /* 0x0007a00001f47983 */ /* 0x000f280000300800 */
[----:B------:R-:W4:Y:S04]  /*3d420*/  LDL.LU R245, [R1+0x7a4] ;  /* 0x0007a40001f57983 */ /* 0x000f280000300800 */
[----:B------:R-:W4:Y:S04]  /*3d430*/  LDL.LU R246, [R1+0x7a8] ;  /* 0x0007a80001f67983 */ /* 0x000f280000300800 */
[----:B------:R-:W4:Y:S01]  /*3d440*/  LDL.LU R247, [R1+0x7ac] ;  /* 0x0007ac0001f77983 */ /* 0x000f220000300800 */
[----:B------:R-:W-:Y:S01]  /*3d450*/  IMAD.MOV.U32 R2, RZ, RZ, R79 ;  /* 0x000000ffff027224 */ /* 0x000fe200078e004f */
[----:B------:R-:W-:Y:S01]  /*3d460*/  MOV R0, R78 ;  /* 0x0000004e00007202 */ /* 0x000fe20000000f00 */
[C---:B------:R-:W-:Y:S03]  /*3d470*/  HMMA.1688.F32.TF32 R232, R236.reuse, R60, R232 ;  /* 0x0000003cece8723c */ /* 0x040fe600000810e8 */
[----:B------:R1:W-:Y:S05]  /*3d480*/  STL [R1+0x1dac], R2 ;  /* 0x001dac0201007387 */ /* 0x0003ea0000100800 */
[----:B------:R-:W-:Y:S01]  /*3d490*/  HMMA.1688.F32.TF32 R228, R236, R64, R228 ;  /* 0x00000040ece4723c */ /* 0x000fe200000810e4 */
[----:B------:R1:W-:Y:S04]  /*3d4a0*/  STL [R1+0x1da8], R0 ;  /* 0x001da80001007387 */ /* 0x0003e80000100800 */
[----:B------:R-:W4:Y:S04]  /*3d4b0*/  LDL.LU R204, [R1+0x934] ;  /* 0x0009340001cc7983 */ /* 0x000f280000300800 */
[----:B------:R-:W-:Y:S04]  /*3d4c0*/  LDS R237, [R3+0x7000] ;  /* 0x0070000003ed7984 */ /* 0x000fe80000000800 */
[----:B------:R-:W-:Y:S01]  /*3d4d0*/  LDS R239, [R3+0x7800] ;  /* 0x0078000003ef7984 */ /* 0x000fe20000000800 */
[C---:B--2---:R-:W-:Y:S11]  /*3d4e0*/  HMMA.1688.F32.TF32 R72, R240.reuse, R60, R72 ;  /* 0x0000003cf048723c */ /* 0x044ff60000081048 */
[----:B------:R-:W-:Y:S11]  /*3d4f0*/  @!UPT UIADD3 URZ, URZ, URZ, URZ ;  /* 0x0000003f3f3ff290 */ /* 0x000ff6000fffe03f */
[----:B------:R-:W-:Y:S02]  /*3d500*/  @!UPT UIADD3 URZ, URZ, URZ, URZ ;  /* 0x0000003f3f3ff290 */ /* 0x000fe4000fffe03f */
[----:B------:R-:W-:Y:S01]  /*3d510*/  IMAD.MOV.U32 R60, RZ, RZ, R75 ;  /* 0x000000ffff3c7224 */ /* 0x000fe200078e004b */
[----:B------:R-:W-:Y:S01]  /*3d520*/  MOV R64, R73 ;  /* 0x0000004900407202 */ /* 0x000fe20000000f00 */
[----:B------:R-:W-:Y:S02]  /*3d530*/  IMAD.MOV.U32 R61, RZ, RZ, R74 ;  /* 0x000000ffff3d7224 */ /* 0x000fe400078e004a */
[----:B------:R-:W-:Y:S01]  /*3d540*/  IMAD.MOV.U32 R65, RZ, RZ, R72 ;  /* 0x000000ffff417224 */ /* 0x000fe200078e0048 */
[----:B------:R2:W-:Y:S04]  /*3d550*/  STL [R1+0x1dbc], R60 ;  /* 0x001dbc3c01007387 */ /* 0x0005e80000100800 */
[----:B------:R-:W-:Y:S04]  /*3d560*/  STL [R1+0x1db8], R61 ;  /* 0x001db83d01007387 */ /* 0x000fe80000100800 */
[----:B------:R1:W-:Y:S04]  /*3d570*/  STL [R1+0x1db4], R64 ;  /* 0x001db44001007387 */ /* 0x0003e80000100800 */
[----:B------:R1:W-:Y:S01]  /*3d580*/  STL [R1+0x1db0], R65 ;  /* 0x001db04101007387 */ /* 0x0003e20000100800 */
[----:B---3--:R-:W-:Y:S03]  /*3d590*/  HMMA.1688.F32.TF32 R72, R240, R56, R248 ;  /* 0x00000038f048723c */ /* 0x008fe600000810f8 */
[----:B------:R-:W3:Y:S04]  /*3d5a0*/  LDL.LU R248, [R1+0x790] ;  /* 0x0007900001f87983 */ /* 0x000ee80000300800 */
[----:B------:R-:W3:Y:S04]  /*3d5b0*/  LDL.LU R249, [R1+0x794] ;  /* 0x0007940001f97983 */ /* 0x000ee80000300800 */
[----:B------:R-:W3:Y:S04]  /*3d5c0*/  LDL.LU R250, [R1+0x798] ;  /* 0x0007980001fa7983 */ /* 0x000ee80000300800 */
[----:B------:R-:W3:Y:S09]  /*3d5d0*/  LDL.LU R251, [R1+0x79c] ;  /* 0x00079c0001fb7983 */ /* 0x000ef20000300800 */
[----:B------:R-:W-:Y:S01]  /*3d5e0*/  MOV R56, R75 ;  /* 0x0000004b00387202 */ /* 0x000fe20000000f00 */
[----:B------:R-:W-:Y:S01]  /*3d5f0*/  IMAD.MOV.U32 R57, RZ, RZ, R74 ;  /* 0x000000ffff397224 */ /* 0x000fe200078e004a */
[----:B-1----:R-:W-:Y:S01]  /*3d600*/  MOV R2, R72 ;  /* 0x0000004800027202 */ /* 0x002fe20000000f00 */
[----:B------:R-:W-:-:S02]  /*3d610*/  IMAD.MOV.U32 R0, RZ, RZ, R73 ;  /* 0x000000ffff007224 */ /* 0x000fc400078e0049 */
[----:B------:R1:W-:Y:S04]  /*3d620*/  STL [R1+0x1dcc], R56 ;  /* 0x001dcc3801007387 */ /* 0x0003e80000100800 */
[----:B------:R1:W-:Y:S04]  /*3d630*/  STL [R1+0x1dc8], R57 ;  /* 0x001dc83901007387 */ /* 0x0003e80000100800 */
[----:B------:R1:W-:Y:S04]  /*3d640*/  STL [R1+0x1dc4], R2 ;  /* 0x001dc40201007387 */ /* 0x0003e80000100800 */
[----:B------:R1:W-:Y:S01]  /*3d650*/  STL [R1+0x1dc0], R0 ;  /* 0x001dc00001007387 */ /* 0x0003e20000100800 */
[C---:B----4-:R-:W-:Y:S11]  /*3d660*/  HMMA.1688.F32.TF32 R68, R240.reuse, R52, R68 ;  /* 0x00000034f044723c */ /* 0x050ff60000081044 */
[----:B------:R-:W-:Y:S11]  /*3d670*/  @!UPT UIADD3 URZ, URZ, URZ, URZ ;  /* 0x0000003f3f3ff290 */ /* 0x000ff6000fffe03f */
[----:B------:R-:W-:Y:S02]  /*3d680*/  @!UPT UIADD3 URZ, URZ, URZ, URZ ;  /* 0x0000003f3f3ff290 */ /* 0x000fe4000fffe03f */
[----:B--2---:R-:W-:Y:S01]  /*3d690*/  IMAD.MOV.U32 R60, RZ, RZ, R68 ;  /* 0x000000ffff3c7224 */ /* 0x004fe200078e0044 */
[----:B------:R-:W-:Y:S01]  /*3d6a0*/  MOV R64, R70 ;  /* 0x0000004600407202 */ /* 0x000fe20000000f00 */
[----:B------:R-:W-:Y:S02]  /*3d6b0*/  IMAD.MOV.U32 R61, RZ, RZ, R69 ;  /* 0x000000ffff3d7224 */ /* 0x000fe400078e0045 */
[----:B------:R-:W-:Y:S02]  /*3d6c0*/  IMAD.MOV.U32 R65, RZ, RZ, R71 ;  /* 0x000000ffff417224 */ /* 0x000fe400078e0047 */
[----:B------:R-:W-:Y:S03]  /*3d6d0*/  HMMA.1688.F32.TF32 R68, R240, R48, R244 ;  /* 0x00000030f044723c */ /* 0x000fe600000810f4 */
[----:B------:R-:W-:Y:S04]  /*3d6e0*/  STL [R1+0x1ddc], R65 ;  /* 0x001ddc4101007387 */ /* 0x000fe80000100800 */
[----:B------:R-:W-:Y:S04]  /*3d6f0*/  STL [R1+0x1dd8], R64 ;  /* 0x001dd84001007387 */ /* 0x000fe80000100800 */
[----:B------:R-:W-:Y:S04]  /*3d700*/  STL [R1+0x1dd4], R60 ;  /* 0x001dd43c01007387 */ /* 0x000fe80000100800 */
[----:B------:R-:W-:Y:S04]  /*3d710*/  STL [R1+0x1dd0], R61 ;  /* 0x001dd03d01007387 */ /* 0x000fe80000100800 */
[----:B------:R-:W2:Y:S04]  /*3d720*/  LDL.LU R76, [R1+0x750] ;  /* 0x00075000014c7983 */ /* 0x000ea80000300800 */
[----:B------:R-:W2:Y:S01]  /*3d730*/  LDL.LU R77, [R1+0x754] ;  /* 0x00075400014d7983 */ /* 0x000ea20000300800 */
[----:B------:R-:W-:Y:S01]  /*3d740*/  IMAD.MOV.U32 R53, RZ, RZ, R68 ;  /* 0x000000ffff357224 */ /* 0x000fe200078e0044 */
[----:B------:R-:W-:Y:S01]  /*3d750*/  MOV R52, R69 ;  /* 0x0000004500347202 */ /* 0x000fe20000000f00 */
[----:B------:R-:W-:Y:S01]  /*3d760*/  IMAD.MOV.U32 R49, RZ, RZ, R70 ;  /* 0x000000ffff317224 */ /* 0x000fe200078e0046 */
[----:B------:R-:W2:Y:S01]  /*3d770*/  LDL.LU R78, [R1+0x758] ;  /* 0x00075800014e7983 */ /* 0x000ea20000300800 */
[----:B------:R-:W-:-:S03]  /*3d780*/  IMAD.MOV.U32 R48, RZ, RZ, R71 ;  /* 0x000000ffff307224 */ /* 0x000fc600078e0047 */
[----:B------:R-:W2:Y:S04]  /*3d790*/  LDL.LU R79, [R1+0x75c] ;  /* 0x00075c00014f7983 */ /* 0x000ea80000300800 */
[----:B------:R-:W4:Y:S04]  /*3d7a0*/  LDL.LU R84, [R1+0x770] ;  /* 0x0007700001547983 */ /* 0x000f280000300800 */
[----:B------:R-:W4:Y:S04]  /*3d7b0*/  LDL.LU R85, [R1+0x774] ;  /* 0x0007740001557983 */ /* 0x000f280000300800 */
[----:B------:R-:W4:Y:S04]  /*3d7c0*/  LDL.LU R86, [R1+0x778] ;  /* 0x0007780001567983 */ /* 0x000f280000300800 */
[----:B------:R-:W4:Y:S04]  /*3d7d0*/  LDL.LU R87, [R1+0x77c] ;  /* 0x00077c0001577983 */ /* 0x000f280000300800 */
[----:B------:R-:W-:Y:S04]  /*3d7e0*/  STL [R1+0x1dec], R48 ;  /* 0x001dec3001007387 */ /* 0x000fe80000100800 */
[----:B------:R1:W-:Y:S04]  /*3d7f0*/  STL [R1+0x1de8], R49 ;  /* 0x001de83101007387 */ /* 0x0003e80000100800 */
[----:B------:R-:W-:Y:S04]  /*3d800*/  STL [R1+0x1de4], R52 ;  /* 0x001de43401007387 */ /* 0x000fe80000100800 */
[----:B------:R-:W-:Y:S04]  /*3d810*/  STL [R1+0x1de0], R53 ;  /* 0x001de03501007387 */ /* 0x000fe80000100800 */
[----:B------:R-:W4:Y:S04]  /*3d820*/  LDL.LU R72, [R1+0x730] ;  /* 0x0007300001487983 */ /* 0x000f280000300800 */
[----:B------:R-:W4:Y:S04]  /*3d830*/  LDL.LU R73, [R1+0x734] ;  /* 0x0007340001497983 */ /* 0x000f280000300800 */
[----:B------:R-:W4:Y:S04]  /*3d840*/  LDL.LU R74, [R1+0x738] ;  /* 0x00073800014a7983 */ /* 0x000f280000300800 */
[----:B------:R-:W4:Y:S04]  /*3d850*/  LDL.LU R75, [R1+0x73c] ;  /* 0x00073c00014b7983 */ /* 0x000f280000300800 */
[----:B------:R-:W-:Y:S04]  /*3d860*/  LDS R236, [R204+0x7000] ;  /* 0x00700000ccec7984 */ /* 0x000fe80000000800 */
[----:B------:R-:W1:Y:S01]  /*3d870*/  LDS R238, [R204+0x7800] ;  /* 0x00780000ccee7984 */ /* 0x000e620000000800 */
[C---:B---3--:R-:W-:Y:S11]  /*3d880*/  HMMA.1688.F32.TF32 R68, R240.reuse, R24, R248 ;  /* 0x00000018f044723c */ /* 0x048ff600000810f8 */
[----:B------:R-:W-:Y:S11]  /*3d890*/  @!UPT UIADD3 URZ, URZ, URZ, URZ ;  /* 0x0000003f3f3ff290 */ /* 0x000ff6000fffe03f */
[----:B------:R-:W-:Y:S02]  /*3d8a0*/  @!UPT UIADD3 URZ, URZ, URZ, URZ ;  /* 0x0000003f3f3ff290 */ /* 0x000fe4000fffe03f */
[----:B-1----:R-:W-:Y:S01]  /*3d8b0*/  MOV R56, R68 ;  /* 0x0000004400387202 */ /* 0x002fe20000000f00 */
[----:B------:R-:W-:Y:S01]  /*3d8c0*/  IMAD.MOV.U32 R57, RZ, RZ, R69 ;  /* 0x000000ffff397224 */ /* 0x000fe200078e0045 */
[----:B------:R-:W3:Y:S01]  /*3d8d0*/  LDL.LU R68, [R1+0x710] ;  /* 0x0007100001447983 */ /* 0x000ee20000300800 */
[----:B------:R-:W-:Y:S01]  /*3d8e0*/  IMAD.MOV.U32 R2, RZ, RZ, R70 ;  /* 0x000000ffff027224 */ /* 0x000fe200078e0046 */
[----:B------:R-:W-:Y:S02]  /*3d8f0*/  MOV R0, R71 ;  /* 0x0000004700007202 */ /* 0x000fe40000000f00 */
        /* <DEDUP_REMOVED lines=13> */
[----:B------:R1:W-:Y:S04]  /*3d9d0*/  STL [R1+0x1df4], R57 ;  /* 0x001df43901007387 */ /* 0x0003e80000100800 */
[----:B------:R1:W-:Y:S01]  /*3d9e0*/  STL [R1+0x1df0], R56 ;  /* 0x001df03801007387 */ /* 0x0003e20000100800 */
[C---:B--2---:R-:W-:Y:S08]  /*3d9f0*/  HMMA.1688.F32.TF32 R76, R240.reuse, R44, R76 ;  /* 0x0000002cf04c723c */ /* 0x044ff0000008104c */
[----:B----4-:R-:W-:Y:S11]  /*3da00*/  HMMA.1688.F32.TF32 R84, R240, R20, R84 ;  /* 0x00000014f054723c */ /* 0x010ff60000081054 */
[----:B------:R-:W-:Y:S05]  /*3da10*/  @!UPT UIADD3 URZ, URZ, URZ, URZ ;  /* 0x0000003f3f3ff290 */ /* 0x000fea000fffe03f */
[----:B------:R-:W-:Y:S01]  /*3da20*/  MOV R49, R77 ;  /* 0x0000004d00317202 */ /* 0x000fe20000000f00 */
[----:B------:R-:W-:-:S07]  /*3da30*/  IMAD.MOV.U32 R48, RZ, RZ, R76 ;  /* 0x000000ffff307224 */ /* 0x000fce00078e004c */
        /* <DEDUP_REMOVED lines=8> */
[----:B------:R2:W-:Y:S04]  /*3dac0*/  STL [R1+0x1e14], R49 ;  /* 0x001e143101007387 */ /* 0x0005e80000100800 */
[----:B------:R4:W-:Y:S04]  /*3dad0*/  STL [R1+0x1e10], R48 ;  /* 0x001e103001007387 */ /* 0x0009e80000100800 */
[----:B------:R-:W2:Y:S01]  /*3dae0*/  LDL.LU R215, [R1+0x930] ;  /* 0x0009300001d77983 */ /* 0x000ea20000300800 */
[C---:B---3--:R-:W-:Y:S11]  /*3daf0*/  HMMA.1688.F32.TF32 R68, R240.reuse, R36, R68 ;  /* 0x00000024f044723c */ /* 0x048ff60000081044 */
[----:B------:R-:W-:Y:S11]  /*3db00*/  @!UPT UIADD3 URZ, URZ, URZ, URZ ;  /* 0x0000003f3f3ff290 */ /* 0x000ff6000fffe03f */
[----:B------:R-:W-:Y:S02]  /*3db10*/  @!UPT UIADD3 URZ, URZ, URZ, URZ ;  /* 0x0000003f3f3ff290 */ /* 0x000fe4000fffe03f */
[----:B-1----:R-:W-:Y:S01]  /*3db20*/  IMAD.MOV.U32 R57, RZ, RZ, R68 ;  /* 0x000000ffff397224 */ /* 0x002fe200078e0044 */
        /* <DEDUP_REMOVED lines=10> */
[----:B------:R-:W-:Y:S07]  /*3dbd0*/  HMMA.1688.F32.TF32 R68, R240, R28, R248 ;  /* 0x0000001cf044723c */ /* 0x000fee00000810f8 */
[----:B------:R-:W-:-:S02]  /*3dbe0*/  IMAD.MOV.U32 R248, RZ, RZ, R26 ;  /* 0x000000fffff87224 */ /* 0x000fc400078e001a */
[----:B------:R-:W3:Y:S01]  /*3dbf0*/  LDL.LU R26, [R1+0x216c] ;  /* 0x00216c00011a7983 */ /* 0x000ee20000300800 */
[----:B------:R-:W-:-:S03]  /*3dc00*/  IMAD.MOV.U32 R249, RZ, RZ, R27 ;  /* 0x000000fffff97224 */ /* 0x000fc600078e001b */
[----:B------:R-:W2:Y:S01]  /*3dc10*/  LDL.LU R27, [R1+0x2168] ;  /* 0x00216800011b7983 */ /* 0x000ea20000300800 */
[----:B------:R-:W-:Y:S01]  /*3dc20*/  MOV R250, R43 ;  /* 0x0000002b00fa7202 */ /* 0x000fe20000000f00 */
[----:B------:R-:W-:Y:S02]  /*3dc30*/  IMAD.MOV.U32 R251, RZ, RZ, R42 ;  /* 0x000000fffffb7224 */ /* 0x000fe400078e002a */
[----:B------:R-:W4:Y:S01]  /*3dc40*/  LDL.LU R43, [R1+0x2164] ;  /* 0x00216400012b7983 */ /* 0x000f220000300800 */
[----:B------:R-:W-:Y:S01]  /*3dc50*/  IMAD.MOV.U32 R244, RZ, RZ, R39 ;  /* 0x000000fffff47224 */ /* 0x000fe200078e0027 */
[----:B------:R-:W-:Y:S02]  /*3dc60*/  MOV R245, R38 ;  /* 0x0000002600f57202 */ /* 0x000fe40000000f00 */
[----:B------:R-:W4:Y:S01]  /*3dc70*/  LDL.LU R42, [R1+0x2160] ;  /* 0x00216000012a7983 */ /* 0x000f220000300800 */
[----:B------:R-:W-:Y:S03]  /*3dc80*/  HMMA.1688.F32.TF32 R72, R240, R40, R72 ;  /* 0x00000028f048723c */ /* 0x000fe60000081048 */
[----:B------:R-:W4:Y:S04]  /*3dc90*/  LDL.LU R39, [R1+0x215c] ;  /* 0x00215c0001277983 */ /* 0x000f280000300800 */
[----:B------:R-:W4:Y:S01]  /*3dca0*/  LDL.LU R38, [R1+0x2158] ;  /* 0x0021580001267983 */ /* 0x000f220000300800 */
[----:B------:R-:W-:Y:S01]  /*3dcb0*/  IMAD.MOV.U32 R246, RZ, RZ, R23 ;  /* 0x000000fffff67224 */ /* 0x000fe200078e0017 */
[----:B------:R-:W-:Y:S01]  /*3dcc0*/  MOV R0, R68 ;  /* 0x0000004400007202 */ /* 0x000fe20000000f00 */
[----:B------:R-:W-:Y:S01]  /*3dcd0*/  IMAD.MOV.U32 R247, RZ, RZ, R22 ;  /* 0x000000fffff77224 */ /* 0x000fe200078e0016 */
[----:B------:R-:W4:Y:S01]  /*3dce0*/  LDL.LU R23, [R1+0x2154] ;  /* 0x0021540001177983 */ /* 0x000f220000300800 */
[----:B------:R-:W-:Y:S01]  /*3dcf0*/  IMAD.MOV.U32 R2, RZ, RZ, R69 ;  /* 0x000000ffff027224 */ /* 0x000fe200078e0045 */
[----:B------:R-:W-:Y:S01]  /*3dd00*/  MOV R68, R47 ;  /* 0x0000002f00447202 */ /* 0x000fe20000000f00 */
[----:B------:R-:W-:Y:S01]  /*3dd10*/  IMAD.MOV.U32 R69, RZ, RZ, R46 ;  /* 0x000000ffff457224 */ /* 0x000fe200078e002e */
[----:B------:R-:W4:Y:S04]  /*3dd20*/  LDL.LU R22, [R1+0x2150] ;  /* 0x0021500001167983 */ /* 0x000f280000300800 */
[----:B------:R-:W4:Y:S04]  /*3dd30*/  LDL.LU R47, [R1+0x214c] ;  /* 0x00214c00012f7983 */ /* 0x000f280000300800 */
[----:B------:R-:W4:Y:S01]  /*3dd40*/  LDL.LU R46, [R1+0x2148] ;  /* 0x00214800012e7983 */ /* 0x000f220000300800 */
[----:B------:R-:W-:Y:S01]  /*3dd50*/  IMAD.MOV.U32 R29, RZ, RZ, R70 ;  /* 0x000000ffff1d7224 */ /* 0x000fe200078e0046 */
[----:B------:R-:W-:Y:S01]  /*3dd60*/  MOV R28, R71 ;  /* 0x00000047001c7202 */ /* 0x000fe20000000f00 */
[----:B------:R-:W-:Y:S01]  /*3dd70*/  IMAD.MOV.U32 R70, RZ, RZ, R59 ;  /* 0x000000ffff467224 */ /* 0x000fe200078e003b */
[----:B------:R-:W-:Y:S01]  /*3dd80*/  MOV R45, R72 ;  /* 0x00000048002d7202 */ /* 0x000fe20000000f00 */
[----:B------:R-:W4:Y:S01]  /*3dd90*/  LDL.LU R59, [R1+0x2144] ;  /* 0x00214400013b7983 */ /* 0x000f220000300800 */
[----:B------:R-:W-:Y:S01]  /*3dda0*/  MOV R71, R58 ;  /* 0x0000003a00477202 */ /* 0x000fe20000000f00 */
[----:B------:R-:W-:-:S02]  /*3ddb0*/  IMAD.MOV.U32 R44, RZ, RZ, R73 ;  /* 0x000000ffff2c7224 */ /* 0x000fc400078e0049 */
        /* <DEDUP_REMOVED lines=11> */
[----:B---3--:R-:W-:Y:S01]  /*3de70*/  MOV R85, R26 ;  /* 0x0000001a00557202 */ /* 0x008fe20000000f00 */
[----:B--2---:R-:W-:-:S02]  /*3de80*/  IMAD.MOV.U32 R84, RZ, RZ, R27 ;  /* 0x000000ffff547224 */ /* 0x004fc400078e001b */
[----:B------:R-:W2:Y:S04]  /*3de90*/  LDL.LU R27, [R1+0x212c] ;  /* 0x00212c00011b7983 */ /* 0x000ea80000300800 */
[----:B------:R-:W3:Y:S01]  /*3dea0*/  LDL.LU R26, [R1+0x2128] ;  /* 0x00212800011a7983 */ /* 0x000ee20000300800 */
[----:B------:R-:W-:Y:S02]  /*3deb0*/  IMAD.MOV.U32 R86, RZ, RZ, R34 ;  /* 0x000000ffff567224 */ /* 0x000fe400078e0022 */
[----:B------:R-:W-:Y:S01]  /*3dec0*/  IMAD.MOV.U32 R87, RZ, RZ, R35 ;  /* 0x000000ffff577224 */ /* 0x000fe200078e0023 */
[----:B------:R-:W3:Y:S01]  /*3ded0*/  LDL.LU R34, [R1+0x2124] ;  /* 0x0021240001227983 */ /* 0x000ee20000300800 */
[----:B----4-:R-:W-:Y:S02]  /*3dee0*/  IMAD.MOV.U32 R90, RZ, RZ, R42 ;  /* 0x000000ffff5a7224 */ /* 0x010fe400078e002a */
[----:B------:R-:W-:Y:S01]  /*3def0*/  IMAD.MOV.U32 R89, RZ, RZ, R39 ;  /* 0x000000ffff597224 */ /* 0x000fe200078e0027 */
[----:B------:R-:W4:Y:S01]  /*3df00*/  LDL.LU R35, [R1+0x2120] ;  /* 0x0021200001237983 */ /* 0x000f220000300800 */
[----:B------:R-:W-:-:S03]  /*3df10*/  MOV R88, R38 ;  /* 0x0000002600587202 */ /* 0x000fc60000000f00 */
[----:B------:R-:W4:Y:S01]  /*3df20*/  LDL.LU R38, [R1+0x211c] ;  /* 0x00211c0001267983 */ /* 0x000f220000300800 */
[----:B------:R-:W-:-:S03]  /*3df30*/  MOV R91, R43 ;  /* 0x0000002b005b7202 */ /* 0x000fc60000000f00 */
        /* <DEDUP_REMOVED lines=29> */
[----:B------:R-:W-:Y:S01]  /*3e110*/  MOV R96, R54 ;  /* 0x0000003600607202 */ /* 0x000fe20000000f00 */
[----:B------:R-:W-:Y:S01]  /*3e120*/  IMAD.MOV.U32 R97, RZ, RZ, R55 ;  /* 0x000000ffff617224 */ /* 0x000fe200078e0037 */
[----:B------:R-:W-:Y:S01]  /*3e130*/  MOV R99, R59 ;  /* 0x0000003b00637202 */ /* 0x000fe20000000f00 */
[----:B------:R-:W-:Y:S02]  /*3e140*/  IMAD.MOV.U32 R98, RZ, RZ, R58 ;  /* 0x000000ffff627224 */ /* 0x000fe400078e003a */
[----:B------:R-:W-:Y:S02]  /*3e150*/  IMAD.MOV.U32 R76, RZ, RZ, R62 ;  /* 0x000000ffff4c7224 */ /* 0x000fe400078e003e */
[----:B------:R-:W-:Y:S01]  /*3e160*/  IMAD.MOV.U32 R52, RZ, RZ, R78 ;  /* 0x000000ffff347224 */ /* 0x000fe200078e004e */
[----:B------:R-:W-:Y:S01]  /*3e170*/  MOV R78, R66 ;  /* 0x00000042004e7202 */ /* 0x000fe20000000f00 */
[----:B------:R-:W-:-:S02]  /*3e180*/  IMAD.MOV.U32 R77, RZ, RZ, R63 ;  /* 0x000000ffff4d7224 */ /* 0x000fc400078e003f */
[----:B------:R-:W-:Y:S02]  /*3e190*/  IMAD.MOV.U32 R53, RZ, RZ, R79 ;  /* 0x000000ffff357224 */ /* 0x000fe400078e004f */
[----:B------:R-:W-:Y:S01]  /*3e1a0*/  IMAD.MOV.U32 R79, RZ, RZ, R67 ;  /* 0x000000ffff4f7224 */ /* 0x000fe200078e0043 */
[----:B--2---:R-:W-:Y:S01]  /*3e1b0*/  MOV R101, R27 ;  /* 0x0000001b00657202 */ /* 0x004fe20000000f00 */
[----:B---3--:R-:W-:Y:S02]  /*3e1c0*/  IMAD.MOV.U32 R100, RZ, RZ, R26 ;  /* 0x000000ffff647224 */ /* 0x008fe400078e001a */
[----:B------:R-:W2:Y:S04]  /*3e1d0*/  LDL.LU R26, [R1+0x20fc] ;  /* 0x0020fc00011a7983 */ /* 0x000ea80000300800 */
[----:B------:R-:W2:Y:S04]  /*3e1e0*/  LDL.LU R27, [R1+0x20f8] ;  /* 0x0020f800011b7983 */ /* 0x000ea80000300800 */
        /* <DEDUP_REMOVED lines=13> */
[----:B------:R-:W3:Y:S01]  /*3e2c0*/  LDL.LU R67, [R1+0x20d0] ;  /* 0x0020d00001437983 */ /* 0x000ee20000300800 */
[C---:B----4-:R-:W-:Y:S08]  /*3e2d0*/  HMMA.1688.F32.TF32 R112, R240.reuse, R8, R112 ;  /* 0x00000008f070723c */ /* 0x050ff00000081070 */
[----:B------:R-:W-:Y:S11]  /*3e2e0*/  HMMA.1688.F32.TF32 R108, R240, R4, R108 ;  /* 0x00000004f06c723c */ /* 0x000ff6000008106c */
[----:B------:R-:W-:Y:S05]  /*3e2f0*/  @!UPT UIADD3 URZ, URZ, URZ, URZ ;  /* 0x0000003f3f3ff290 */ /* 0x000fea000fffe03f */
[----:B------:R-:W-:Y:S01]  /*3e300*/  IMAD.MOV.U32 R49, RZ, RZ, R112 ;  /* 0x000000ffff317224 */ /* 0x000fe200078e0070 */
[----:B------:R-:W-:Y:S01]  /*3e310*/  MOV R61, R114 ;  /* 0x00000072003d7202 */ /* 0x000fe20000000f00 */
[----:B------:R-:W-:Y:S02]  /*3e320*/  IMAD.MOV.U32 R48, RZ, RZ, R113 ;  /* 0x000000ffff307224 */ /* 0x000fe400078e0071 */
[----:B------:R-:W-:-:S04]  /*3e330*/  IMAD.MOV.U32 R60, RZ, RZ, R115 ;  /* 0x000000ffff3c7224 */ /* 0x000fc800078e0073 */
[----:B------:R-:W-:Y:S01]  /*3e340*/  IMAD.MOV.U32 R9, RZ, RZ, R108 ;  /* 0x000000ffff097224 */ /* 0x000fe200078e006c */
[----:B------:R-:W-:Y:S01]  /*3e350*/  MOV R8, R109 ;  /* 0x0000006d00087202 */ /* 0x000fe20000000f00 */
[----:B------:R-:W-:Y:S02]  /*3e360*/  IMAD.MOV.U32 R5, RZ, RZ, R110 ;  /* 0x000000ffff057224 */ /* 0x000fe400078e006e */
[----:B------:R-:W-:Y:S02]  /*3e370*/  IMAD.MOV.U32 R4, RZ, RZ, R111 ;  /* 0x000000ffff047224 */ /* 0x000fe400078e006f */
[C---:B--2---:R-:W-:Y:S08]  /*3e380*/  HMMA.1688.F32.TF32 R108, R236.reuse, R62, R100 ;  /* 0x0000003eec6c723c */ /* 0x044ff00000081064 */
[C---:B---3--:R-:W-:Y:S08]  /*3e390*/  HMMA.1688.F32.TF32 R112, R236.reuse, R66, R104 ;  /* 0x00000042ec70723c */ /* 0x048ff00000081068 */
        /* <DEDUP_REMOVED lines=28> */
[----:B------:R-:W-:Y:S01]  /*3e560*/  STL.64 [R1+0x8b0], R72 ;  /* 0x0008b04801007387 */ /* 0x000fe20000100a00 */
[----:B------:R-:W-:-:S03]  /*3e570*/  MOV R246, R7 ;  /* 0x0000000700f67202 */ /* 0x000fc60000000f00 */
[----:B------:R-:W-:Y:S01]  /*3e580*/  STL.64 [R1+0x8b8], R74 ;  /* 0x0008b84a01007387 */ /* 0x000fe20000100a00 */
[----:B------:R-:W-:-:S03]  /*3e590*/  IMAD.MOV.U32 R247, RZ, RZ, R6 ;  /* 0x000000fffff77224 */ /* 0x000fc600078e0006 */
[----:B------:R1:W-:Y:S04]  /*3e5a0*/  STL.64 [R1+0x8a0], R68 ;  /* 0x0008a04401007387 */ /* 0x0003e80000100a00 */
[----:B------:R3:W-:Y:S04]  /*3e5b0*/  STL.64 [R1+0x8a8], R70 ;  /* 0x0008a84601007387 */ /* 0x0007e80000100a00 */
[----:B------:R-:W2:Y:S04]  /*3e5c0*/  LDL.LU R245, [R1+0x14] ;  /* 0x0000140001f57983 */ /* 0x000ea80000300800 */
[----:B------:R-:W4:Y:S04]  /*3e5d0*/  LDL.LU R7, [R1+0x20cc] ;  /* 0x0020cc0001077983 */ /* 0x000f280000300800 */
[----:B------:R-:W2:Y:S01]  /*3e5e0*/  LDL.LU R6, [R1+0x20c8] ;  /* 0x0020c80001067983 */ /* 0x000ea20000300800 */
[----:B-1----:R-:W-:Y:S01]  /*3e5f0*/  IMAD.MOV.U32 R68, RZ, RZ, R18 ;  /* 0x000000ffff447224 */ /* 0x002fe200078e0012 */
[----:B------:R-:W-:Y:S01]  /*3e600*/  MOV R69, R31 ;  /* 0x0000001f00457202 */ /* 0x000fe20000000f00 */
[----:B---3--:R-:W-:Y:S01]  /*3e610*/  IMAD.MOV.U32 R70, RZ, RZ, R30 ;  /* 0x000000ffff467224 */ /* 0x008fe200078e001e */
[----:B------:R-:W3:Y:S01]  /*3e620*/  LDL.LU R18, [R1+0x20c4] ;  /* 0x0020c40001127983 */ /* 0x000ee20000300800 */
[----:B------:R-:W-:-:S03]  /*3e630*/  IMAD.MOV.U32 R71, RZ, RZ, R10 ;  /* 0x000000ffff477224 */ /* 0x000fc600078e000a */
[----:B------:R-:W3:Y:S04]  /*3e640*/  LDL.LU R31, [R1+0x20c0] ;  /* 0x0020c000011f7983 */ /* 0x000ee80000300800 */
[----:B------:R-:W3:Y:S04]  /*3e650*/  LDL.LU R30, [R1+0x20bc] ;  /* 0x0020bc00011e7983 */ /* 0x000ee80000300800 */
[----:B------:R-:W3:Y:S04]  /*3e660*/  LDL.LU R10, [R1+0x20b8] ;  /* 0x0020b800010a7983 */ /* 0x000ee80000300800 */
[----:B------:R-:W3:Y:S04]  /*3e670*/  LDL.LU R84, [R1+0x30] ;  /* 0x0000300001547983 */ /* 0x000ee80000300800 */
[----:B------:R-:W3:Y:S01]  /*3e680*/  LDL.LU R85, [R1+0x34] ;  /* 0x0000340001557983 */ /* 0x000ee20000300800 */
[----:B----4-:R-:W-:Y:S01]  /*3e690*/  IMAD.MOV.U32 R87, RZ, RZ, R7 ;  /* 0x000000ffff577224 */ /* 0x010fe200078e0007 */
[----:B--2---:R-:W-:-:S02]  /*3e6a0*/  MOV R86, R6 ;  /* 0x0000000600567202 */ /* 0x004fc40000000f00 */
[----:B------:R-:W2:Y:S04]  /*3e6b0*/  LDL.LU R6, [R1+0x20b4] ;  /* 0x0020b40001067983 */ /* 0x000ea80000300800 */
        /* <DEDUP_REMOVED lines=9> */
[----:B---3--:R-:W-:Y:S01]  /*3e750*/  MOV R88, R10 ;  /* 0x0000000a00587202 */ /* 0x008fe20000000f00 */
[----:B------:R-:W-:Y:S01]  /*3e760*/  IMAD.MOV.U32 R89, RZ, RZ, R30 ;  /* 0x000000ffff597224 */ /* 0x000fe200078e001e */
[----:B------:R-:W-:Y:S01]  /*3e770*/  MOV R91, R18 ;  /* 0x00000012005b7202 */ /* 0x000fe20000000f00 */
[----:B------:R-:W-:-:S02]  /*3e780*/  IMAD.MOV.U32 R90, RZ, RZ, R31 ;  /* 0x000000ffff5a7224 */ /* 0x000fc400078e001f */
[----:B------:R-:W-:Y:S01]  /*3e790*/  IMAD.MOV.U32 R248, RZ, RZ, R19 ;  /* 0x000000fffff87224 */ /* 0x000fe200078e0013 */
[----:B------:R-:W-:Y:S01]  /*3e7a0*/  MOV R250, R14 ;  /* 0x0000000e00fa7202 */ /* 0x000fe20000000f00 */
[----:B------:R-:W-:Y:S01]  /*3e7b0*/  IMAD.MOV.U32 R249, RZ, RZ, R11 ;  /* 0x000000fffff97224 */ /* 0x000fe200078e000b */
[----:B------:R-:W-:Y:S01]  /*3e7c0*/  LDS R240, [R252+0x7000] ;  /* 0x00700000fcf07984 */ /* 0x000fe20000000800 */
[----:B------:R-:W-:-:S03]  /*3e7d0*/  IMAD.MOV.U32 R251, RZ, RZ, R15 ;  /* 0x000000fffffb7224 */ /* 0x000fc600078e000f */
[----:B------:R-:W-:Y:S01]  /*3e7e0*/  LDS R242, [R252+0x7800] ;  /* 0x00780000fcf27984 */ /* 0x000fe20000000800 */
[----:B--2---:R-:W-:Y:S01]  /*3e7f0*/  MOV R99, R6 ;  /* 0x0000000600637202 */ /* 0x004fe20000000f00 */
[----:B----4-:R-:W-:Y:S01]  /*3e800*/  IMAD.MOV.U32 R98, RZ, RZ, R7 ;  /* 0x000000ffff627224 */ /* 0x010fe200078e0007 */
[----:B------:R-:W-:Y:S01]  /*3e810*/  MOV R20, R121 ;  /* 0x0000007900147202 */ /* 0x000fe20000000f00 */
[----:B------:R-:W2:Y:S04]  /*3e820*/  LDL.LU R7, [R1+0x20ac] ;  /* 0x0020ac0001077983 */ /* 0x000ea80000300800 */
[----:B------:R-:W3:Y:S04]  /*3e830*/  LDL.LU R6, [R1+0x20a8] ;  /* 0x0020a80001067983 */ /* 0x000ee80000300800 */
        /* <DEDUP_REMOVED lines=54> */
[----:B------:R-:W4:Y:S01]  /*3eba0*/  LDS R243, [R215+0x7800] ;  /* 0x00780000d7f37984 */ /* 0x000f220000000800 */
[----:B--2---:R-:W-:-:S02]  /*3ebb0*/  IMAD.MOV.U32 R107, RZ, RZ, R7 ;  /* 0x000000ffff6b7224 */ /* 0x004fc400078e0007 */
[----:B---3--:R-:W-:Y:S02]  /*3ebc0*/  IMAD.MOV.U32 R106, RZ, RZ, R6 ;  /* 0x000000ffff6a7224 */ /* 0x008fe400078e0006 */
[----:B------:R-:W2:Y:S04]  /*3ebd0*/  LDL.LU R6, [R1+0x20a4] ;  /* 0x0020a40001067983 */ /* 0x000ea80000300800 */
[----:B------:R-:W2:Y:S04]  /*3ebe0*/  LDL.LU R7, [R1+0x20a0] ;  /* 0x0020a00001077983 */ /* 0x000ea80000300800 */
[----:B------:R-:W3:Y:S04]  /*3ebf0*/  LDL.LU R10, [R1+0x209c] ;  /* 0x00209c00010a7983 */ /* 0x000ee80000300800 */
[----:B------:R-:W2:Y:S04]  /*3ec00*/  LDL.LU R30, [R1+0x2098] ;  /* 0x00209800011e7983 */ /* 0x000ea80000300800 */
[----:B------:R-:W2:Y:S04]  /*3ec10*/  LDL.LU R31, [R1+0x2094] ;  /* 0x00209400011f7983 */ /* 0x000ea80000300800 */
[----:B------:R-:W3:Y:S04]  /*3ec20*/  LDL.LU R18, [R1+0x2090] ;  /* 0x0020900001127983 */ /* 0x000ee80000300800 */
[----:B------:R-:W3:Y:S04]  /*3ec30*/  LDL.LU R19, [R1+0x208c] ;  /* 0x00208c0001137983 */ /* 0x000ee80000300800 */
[----:B------:R-:W3:Y:S04]  /*3ec40*/  LDL.LU R11, [R1+0x2088] ;  /* 0x00208800010b7983 */ /* 0x000ee80000300800 */
[----:B------:R-:W3:Y:S04]  /*3ec50*/  LDL.LU R14, [R1+0x2084] ;  /* 0x00208400010e7983 */ /* 0x000ee80000300800 */
[----:B------:R-:W3:Y:S01]  /*3ec60*/  LDL.LU R15, [R1+0x2080] ;  /* 0x00208000010f7983 */ /* 0x000ee20000300800 */
        /* <DEDUP_REMOVED lines=11> */
[C---:B--2---:R-:W-:Y:S08]  /*3ed20*/  HMMA.1688.F32.TF32 R136, R236.reuse, R30, R136 ;  /* 0x0000001eec88723c */ /* 0x044ff00000081088 */
[C---:B---3--:R-:W-:Y:S08]  /*3ed30*/  HMMA.1688.F32.TF32 R132, R236.reuse, R18, R132 ;  /* 0x00000012ec84723c */ /* 0x048ff00000081084 */
[C---:B------:R-:W-:Y:S08]  /*3ed40*/  HMMA.1688.F32.TF32 R124, R236.reuse, R10, R124 ;  /* 0x0000000aec7c723c */ /* 0x040ff0000008107c */
[C---:B------:R-:W-:Y:S01]  /*3ed50*/  HMMA.1688.F32.TF32 R128, R236.reuse, R14, R128 ;  /* 0x0000000eec80723c */ /* 0x040fe20000081080 */
[----:B------:R-:W-:Y:S07]  /*3ed60*/  STL.64 [R1+0x890], R136 ;  /* 0x0008908801007387 */ /* 0x000fee0000100a00 */
[----:B------:R-:W-:Y:S01]  /*3ed70*/  HMMA.1688.F32.TF32 R236, R236, R6, R120 ;  /* 0x00000006ecec723c */ /* 0x000fe20000081078 */
        /* <DEDUP_REMOVED lines=15> */
[----:B------:R-:W2:Y:S04]  /*3ee70*/  LDL.LU.64 R122, [R1+0x2038] ;  /* 0x00203800017a7983 */ /* 0x000ea80000300a00 */
[----:B------:R-:W2:Y:S04]  /*3ee80*/  LDL.LU.64 R120, [R1+0x2030] ;  /* 0x0020300001787983 */ /* 0x000ea80000300a00 */
[----:B------:R-:W-:Y:S04]  /*3ee90*/  STL.64 [R1+0x850], R236 ;  /* 0x000850ec01007387 */ /* 0x000fe80000100a00 */
[----:B------:R-:W-:Y:S04]  /*3eea0*/  STL.64 [R1+0x858], R238 ;  /* 0x000858ee01007387 */ /* 0x000fe80000100a00 */
[----:B------:R-:W-:Y:S04]  /*3eeb0*/  STL.64 [R1+0x3b0], R116 ;  /* 0x0003b07401007387 */ /* 0x000fe80000100a00 */
[----:B------:R1:W-:Y:S01]  /*3eec0*/  STL.64 [R1+0x3b8], R118 ;  /* 0x0003b87601007387 */ /* 0x0003e20000100a00 */
[C---:B------:R-:W-:Y:S03]  /*3eed0*/  HMMA.1688.F32.TF32 R68, R240.reuse, R30, R68 ;  /* 0x0000001ef044723c */ /* 0x040fe60000081044 */
[----:B------:R-:W-:Y:S04]  /*3eee0*/  LDS R236, [R204+0x7080] ;  /* 0x00708000ccec7984 */ /* 0x000fe80000000800 */
[----:B------:R-:W-:Y:S04]  /*3eef0*/  LDS R238, [R204+0x7880] ;  /* 0x00788000ccee7984 */ /* 0x000fe80000000800 */
[----:B-1----:R-:W2:Y:S04]  /*3ef00*/  LDL.LU.64 R118, [R1+0x2028] ;  /* 0x0020280001767983 */ /* 0x002ea80000300a00 */
[----:B------:R-:W2:Y:S04]  /*3ef10*/  LDL.LU.64 R116, [R1+0x2020] ;  /* 0x0020200001747983 */ /* 0x000ea80000300a00 */
[----:B------:R-:W-:Y:S04]  /*3ef20*/  STL.64 [R1+0x420], R112 ;  /* 0x0004207001007387 */ /* 0x000fe80000100a00 */
[----:B------:R1:W-:Y:S01]  /*3ef30*/  STL.64 [R1+0x428], R114 ;  /* 0x0004287201007387 */ /* 0x0003e20000100a00 */
[C---:B------:R-:W-:Y:S03]  /*3ef40*/  HMMA.1688.F32.TF32 R244, R240.reuse, R18, R244 ;  /* 0x00000012f0f4723c */ /* 0x040fe600000810f4 */
[----:B------:R-:W-:Y:S04]  /*3ef50*/  LDS R237, [R3+0x7080] ;  /* 0x0070800003ed7984 */ /* 0x000fe80000000800 */
[----:B------:R-:W2:Y:S04]  /*3ef60*/  LDS R239, [R3+0x7880] ;  /* 0x0078800003ef7984 */ /* 0x000ea80000000800 */
[----:B-1----:R-:W2:Y:S04]  /*3ef70*/  LDL.LU.64 R114, [R1+0x2018] ;  /* 0x0020180001727983 */ /* 0x002ea80000300a00 */
[----:B------:R-:W2:Y:S04]  /*3ef80*/  LDL.LU.64 R112, [R1+0x2010] ;  /* 0x0020100001707983 */ /* 0x000ea80000300a00 */
[----:B------:R1:W-:Y:S04]  /*3ef90*/  STL.64 [R1+0x450], R76 ;  /* 0x0004504c01007387 */ /* 0x0003e80000100a00 */
[----:B------:R1:W-:Y:S04]  /*3efa0*/  STL.64 [R1+0x458], R78 ;  /* 0x0004584e01007387 */ /* 0x0003e80000100a00 */
[----:B-1----:R-:W2:Y:S04]  /*3efb0*/  LDL.LU R76, [R1+0x60] ;  /* 0x00006000014c7983 */ /* 0x002ea80000300800 */
[----:B------:R1:W-:Y:S04]  /*3efc0*/  STL.64 [R1+0x460], R72 ;  /* 0x0004604801007387 */ /* 0x0003e80000100a00 */
[----:B------:R1:W-:Y:S04]  /*3efd0*/  STL.64 [R1+0x468], R74 ;  /* 0x0004684a01007387 */ /* 0x0003e80000100a00 */
[----:B------:R-:W2:Y:S04]  /*3efe0*/  LDL.LU R77, [R1+0x64] ;  /* 0x00006400014d7983 */ /* 0x000ea80000300800 */
[----:B------:R-:W2:Y:S04]  /*3eff0*/  LDL.LU R78, [R1+0x68] ;  /* 0x00006800014e7983 */ /* 0x000ea80000300800 */
[----:B------:R-:W2:Y:S04]  /*3f000*/  LDL.LU R79, [R1+0x6c] ;  /* 0x00006c00014f7983 */ /* 0x000ea80000300800 */
[----:B-1----:R-:W3:Y:S04]  /*3f010*/  LDL.LU R72, [R1+0x50] ;  /* 0x0000500001487983 */ /* 0x002ee80000300800 */
[----:B------:R-:W3:Y:S04]  /*3f020*/  LDL.LU R73, [R1+0x54] ;  /* 0x0000540001497983 */ /* 0x000ee80000300800 */
[----:B------:R-:W3:Y:S04]  /*3f030*/  LDL.LU R74, [R1+0x58] ;  /* 0x00005800014a7983 */ /* 0x000ee80000300800 */
[----:B------:R-:W3:Y:S04]  /*3f040*/  LDL.LU R75, [R1+0x5c] ;  /* 0x00005c00014b7983 */ /* 0x000ee80000300800 */
        /* <DEDUP_REMOVED lines=41> */
[C---:B--2---:R-:W-:Y:S08]  /*3f2e0*/  HMMA.1688.F32.TF32 R76, R236.reuse, R62, R76 ;  /* 0x0000003eec4c723c */ /* 0x044ff0000008104c */
[C---:B---3--:R-:W-:Y:S08]  /*3f2f0*/  HMMA.1688.F32.TF32 R72, R236.reuse, R58, R72 ;  /* 0x0000003aec48723c */ /* 0x048ff00000081048 */
[----:B----4-:R-:W-:Y:S08]  /*3f300*/  HMMA.1688.F32.TF32 R68, R236, R66, R68 ;  /* 0x00000042ec44723c */ /* 0x010ff00000081044 */
[C---:B------:R-:W-:Y:S08]  /*3f310*/  HMMA.1688.F32.TF32 R244, R240.reuse, R6, R244 ;  /* 0x00000006f0f4723c */ /* 0x040ff000000810f4 */
[----:B------:R-:W-:Y:S01]  /*3f320*/  HMMA.1688.F32.TF32 R248, R240, R10, R248 ;  /* 0x0000000af0f8723c */ /* 0x000fe200000810f8 */
[----:B------:R-:W-:Y:S04]  /*3f330*/  LDS R240, [R252+0x7080] ;  /* 0x00708000fcf07984 */ /* 0x000fe80000000800 */
[----:B------:R-:W-:Y:S04]  /*3f340*/  LDS R242, [R252+0x7880] ;  /* 0x00788000fcf27984 */ /* 0x000fe80000000800 */
[----:B------:R-:W-:Y:S04]  /*3f350*/  LDS R241, [R215+0x7080] ;  /* 0x00708000d7f17984 */ /* 0x000fe80000000800 */
[----:B------:R-:W1:Y:S10]  /*3f360*/  LDS R243, [R215+0x7880] ;  /* 0x00788000d7f37984 */ /* 0x000e740000000800 */
[----:B------:R2:W-:Y:S04]  /*3f370*/  STL.64 [R1+0x2f0], R248 ;  /* 0x0002f0f801007387 */ /* 0x0005e80000100a00 */
[----:B------:R3:W-:Y:S04]  /*3f380*/  STL.64 [R1+0x2f8], R250 ;  /* 0x0002f8fa01007387 */ /* 0x0007e80000100a00 */
[----:B------:R4:W-:Y:S04]  /*3f390*/  STL.64 [R1+0x7a0], R244 ;  /* 0x0007a0f401007387 */ /* 0x0009e80000100a00 */
[----:B------:R1:W-:Y:S01]  /*3f3a0*/  STL.64 [R1+0x7a8], R246 ;  /* 0x0007a8f601007387 */ /* 0x0003e20000100a00 */
[----:B--2---:R-:W-:Y:S01]  /*3f3b0*/  IMAD.MOV.U32 R248, RZ, RZ, R80 ;  /* 0x000000fffff87224 */ /* 0x004fe200078e0050 */
[----:B------:R-:W-:-:S02]  /*3f3c0*/  MOV R249, R81 ;  /* 0x0000005100f97202 */ /* 0x000fc40000000f00 */
[----:B------:R-:W2:Y:S01]  /*3f3d0*/  LDL.LU R80, [R1+0x1f6c] ;  /* 0x001f6c0001507983 */ /* 0x000ea20000300800 */
[----:B---3--:R-:W-:-:S03]  /*3f3e0*/  IMAD.MOV.U32 R250, RZ, RZ, R82 ;  /* 0x000000fffffa7224 */ /* 0x008fc600078e0052 */
[----:B------:R-:W-:Y:S01]  /*3f3f0*/  STL.64 [R1], R68 ;  /* 0x0000004401007387 */ /* 0x000fe20000100a00 */
[----:B------:R-:W-:-:S03]  /*3f400*/  IMAD.MOV.U32 R251, RZ, RZ, R83 ;  /* 0x000000fffffb7224 */ /* 0x000fc600078e0053 */
[----:B------:R-:W-:Y:S04]  /*3f410*/  STL.64 [R1+0x8], R70 ;  /* 0x0000084601007387 */ /* 0x000fe80000100a00 */
[----:B------:R-:W2:Y:S04]  /*3f420*/  LDL.LU R81, [R1+0x1f68] ;  /* 0x001f680001517983 */ /* 0x000ea80000300800 */
[----:B------:R-:W2:Y:S04]  /*3f430*/  LDL.LU R82, [R1+0x1f64] ;  /* 0x001f640001527983 */ /* 0x000ea80000300800 */
[----:B------:R-:W2:Y:S04]  /*3f440*/  LDL.LU R83, [R1+0x1f60] ;  /* 0x001f600001537983 */ /* 0x000ea80000300800 */
[----:B----4-:R-:W3:Y:S04]  /*3f450*/  LDL.LU R244, [R1+0xd0] ;  /* 0x0000d00001f47983 */ /* 0x010ee80000300800 */
[----:B------:R-:W3:Y:S04]  /*3f460*/  LDL.LU R245, [R1+0xd4] ;  /* 0x0000d40001f57983 */ /* 0x000ee80000300800 */
[----:B-1----:R-:W3:Y:S04]  /*3f470*/  LDL.LU R246, [R1+0xd8] ;  /* 0x0000d80001f67983 */ /* 0x002ee80000300800 */
[----:B------:R-:W3:Y:S04]  /*3f480*/  LDL.LU R247, [R1+0xdc] ;  /* 0x0000dc0001f77983 */ /* 0x000ee80000300800 */
[----:B------:R-:W-:Y:S04]  /*3f490*/  STL.64 [R1+0x10], R76 ;  /* 0x0000104c01007387 */ /* 0x000fe80000100a00 */
[----:B------:R1:W-:Y:S01]  /*3f4a0*/  STL.64 [R1+0x18], R78 ;  /* 0x0000184e01007387 */ /* 0x0003e20000100a00 */
[C---:B------:R-:W-:Y:S03]  /*3f4b0*/  HMMA.1688.F32.TF32 R124, R240.reuse, R66, R124 ;  /* 0x00000042f07c723c */ /* 0x040fe6000008107c */
[----:B------:R-:W-:Y:S04]  /*3f4c0*/  LDS R68, [R204+0x7100] ;  /* 0x00710000cc447984 */ /* 0x000fe80000000800 */
[----:B------:R-:W-:Y:S04]  /*3f4d0*/  LDS R70, [R204+0x7900] ;  /* 0x00790000cc467984 */ /* 0x000fe80000000800 */
[----:B-1----:R-:W4:Y:S04]  /*3f4e0*/  LDL.LU.64 R78, [R1+0x1f58] ;  /* 0x001f5800014e7983 */ /* 0x002f280000300a00 */
[----:B------:R-:W4:Y:S04]  /*3f4f0*/  LDL.LU.64 R76, [R1+0x1f50] ;  /* 0x001f5000014c7983 */ /* 0x000f280000300a00 */
[----:B------:R-:W-:Y:S04]  /*3f500*/  STL.64 [R1+0x20], R72 ;  /* 0x0000204801007387 */ /* 0x000fe80000100a00 */
[----:B------:R1:W-:Y:S01]  /*3f510*/  STL.64 [R1+0x28], R74 ;  /* 0x0000284a01007387 */ /* 0x0003e20000100a00 */
[C---:B------:R-:W-:Y:S03]  /*3f520*/  HMMA.1688.F32.TF32 R128, R240.reuse, R62, R128 ;  /* 0x0000003ef080723c */ /* 0x040fe60000081080 */
[----:B------:R-:W-:Y:S04]  /*3f530*/  LDS R69, [R3+0x7100] ;  /* 0x0071000003457984 */ /* 0x000fe80000000800 */
[----:B------:R-:W2:Y:S04]  /*3f540*/  LDS R71, [R3+0x7900] ;  /* 0x0079000003477984 */ /* 0x000ea80000000800 */
[----:B-1----:R-:W2:Y:S04]  /*3f550*/  LDL.LU.64 R74, [R1+0x1f48] ;  /* 0x001f4800014a7983 */ /* 0x002ea80000300a00 */
[----:B------:R-:W2:Y:S01]  /*3f560*/  LDL.LU.64 R72, [R1+0x1f40] ;  /* 0x001f400001487983 */ /* 0x000ea20000300a00 */
[C---:B------:R-:W-:Y:S08]  /*3f570*/  HMMA.1688.F32.TF32 R132, R240.reuse, R58, R132 ;  /* 0x0000003af084723c */ /* 0x040ff00000081084 */
[-C--:B------:R-:W-:Y:S08]  /*3f580*/  HMMA.1688.F32.TF32 R136, R240, R54.reuse, R136 ;  /* 0x00000036f088723c */ /* 0x080ff00000081088 */
[C---:B--2---:R-:W-:Y:S11]  /*3f590*/  HMMA.1688.F32.TF32 R72, R236.reuse, R54, R72 ;  /* 0x00000036ec48723c */ /* 0x044ff60000081048 */
[----:B------:R-:W-:Y:S11]  /*3f5a0*/  @!UPT UIADD3 URZ, URZ, URZ, URZ ;  /* 0x0000003f3f3ff290 */ /* 0x000ff6000fffe03f */
[----:B------:R-:W-:Y:S01]  /*3f5b0*/  @!UPT UIADD3 URZ, URZ, URZ, URZ ;  /* 0x0000003f3f3ff290 */ /* 0x000fe2000fffe03f */
[----:B------:R-:W-:Y:S04]  /*3f5c0*/  STL.64 [R1+0x30], R72 ;  /* 0x0000304801007387 */ /* 0x000fe80000100a00 */
[----:B------:R4:W-:Y:S02]  /*3f5d0*/  STL.64 [R1+0x38], R74 ;  /* 0x0000384a01007387 */ /* 0x0009e40000100a00 */
[C---:B----4-:R-:W-:Y:S08]  /*3f5e0*/  HMMA.1688.F32.TF32 R72, R236.reuse, R50, R76 ;  /* 0x00000032ec48723c */ /* 0x050ff0000008104c */
[C---:B------:R-:W-:Y:S11]  /*3f5f0*/  HMMA.1688.F32.TF32 R76, R236.reuse, R26, R80 ;  /* 0x0000001aec4c723c */ /* 0x040ff60000081050 */
[----:B------:R-:W-:Y:S04]  /*3f600*/  @!UPT UIADD3 URZ, URZ, URZ, URZ ;  /* 0x0000003f3f3ff290 */ /* 0x000fe8000fffe03f */
[----:B------:R-:W-:Y:S04]  /*3f610*/  STL.64 [R1+0x790], R72 ;  /* 0x0007904801007387 */ /* 0x000fe80000100a00 */
[----:B------:R1:W-:Y:S02]  /*3f620*/  STL.64 [R1+0x798], R74 ;  /* 0x0007984a01007387 */ /* 0x0003e40000100a00 */
[C---:B-1----:R-:W-:Y:S02]  /*3f630*/  HMMA.1688.F32.TF32 R72, R236.reuse, R22, R84 ;  /* 0x00000016ec48723c */ /* 0x042fe40000081054 */
[----:B------:R-:W-:Y:S04]  /*3f640*/  STL.64 [R1+0x780], R76 ;  /* 0x0007804c01007387 */ /* 0x000fe80000100a00 */
[----:B------:R1:W-:Y:S02]  /*3f650*/  STL.64 [R1+0x788], R78 ;  /* 0x0007884e01007387 */ /* 0x0003e40000100a00 */
[C---:B------:R-:W-:Y:S08]  /*3f660*/  HMMA.1688.F32.TF32 R80, R236.reuse, R46, R88 ;  /* 0x0000002eec50723c */ /* 0x040ff00000081058 */
[C---:B-1----:R-:W-:Y:S07]  /*3f670*/  HMMA.1688.F32.TF32 R76, R236.reuse, R42, R92 ;  /* 0x0000002aec4c723c */ /* 0x042fee000008105c */
        /* <DEDUP_REMOVED lines=20> */
[----:B-1----:R-:W-:Y:S07]  /*3f7c0*/  HMMA.1688.F32.TF32 R72, R236, R6, R120 ;  /* 0x00000006ec48723c */ /* 0x002fee0000081078 */
[----:B------:R-:W-:Y:S04]  /*3f7d0*/  STL.64 [R1+0x700], R80 ;  /* 0x0007005001007387 */ /* 0x000fe80000100a00 */
[----:B------:R-:W-:Y:S04]  /*3f7e0*/  STL.64 [R1+0x708], R82 ;  /* 0x0007085201007387 */ /* 0x000fe80000100a00 */
[----:B------:R-:W-:Y:S04]  /*3f7f0*/  STL.64 [R1+0x6f0], R76 ;  /* 0x0006f04c01007387 */ /* 0x000fe80000100a00 */
[----:B------:R3:W-:Y:S04]  /*3f800*/  STL.64 [R1+0x6f8], R78 ;  /* 0x0006f84e01007387 */ /* 0x0007e80000100a00 */
[----:B------:R-:W-:Y:S04]  /*3f810*/  STL.64 [R1+0x1d58], R126 ;  /* 0x001d587e01007387 */ /* 0x000fe80000100a00 */
[----:B------:R-:W-:Y:S01]  /*3f820*/  STL.64 [R1+0x6e0], R72 ;  /* 0x0006e04801007387 */ /* 0x000fe20000100a00 */
[C---:B---3--:R-:W-:Y:S03]  /*3f830*/  HMMA.1688.F32.TF32 R76, R240.reuse, R50, R244 ;  /* 0x00000032f04c723c */ /* 0x048fe600000810f4 */
[----:B------:R1:W-:Y:S05]  /*3f840*/  STL.64 [R1+0x6e8], R74 ;  /* 0x0006e84a01007387 */ /* 0x0003ea0000100a00 */
[----:B-1----:R-:W-:Y:S01]  /*3f850*/  HMMA.1688.F32.TF32 R72, R240, R26, R248 ;  /* 0x0000001af048723c */ /* 0x002fe200000810f8 */
        /* <DEDUP_REMOVED lines=8> */
[----:B------:R-:W-:Y:S04]  /*3f8e0*/  STL.64 [R1+0x6d0], R76 ;  /* 0x0006d04c01007387 */ /* 0x000fe80000100a00 */
[----:B------:R-:W-:Y:S04]  /*3f8f0*/  STL.64 [R1+0x6d8], R78 ;  /* 0x0006d84e01007387 */ /* 0x000fe80000100a00 */
        /* <DEDUP_REMOVED lines=13> */
[----:B------:R-:W4:Y:S04]  /*3f9d0*/  LDL.LU R108, [R1+0xb0] ;  /* 0x0000b000016c7983 */ /* 0x000f280000300800 */
[----:B------:R-:W4:Y:S04]  /*3f9e0*/  LDL.LU R109, [R1+0xb4] ;  /* 0x0000b400016d7983 */ /* 0x000f280000300800 */
[----:B------:R-:W4:Y:S04]  /*3f9f0*/  LDL.LU R110, [R1+0xb8] ;  /* 0x0000b800016e7983 */ /* 0x000f280000300800 */
[----:B------:R-:W4:Y:S01]  /*3fa00*/  LDL.LU R111, [R1+0xbc] ;  /* 0x0000bc00016f7983 */ /* 0x000f220000300800 */
[----:B-1----:R-:W-:-:S03]  /*3fa10*/  MOV R72, R160 ;  /* 0x000000a000487202 */ /* 0x002fc60000000f00 */
[----:B------:R-:W4:Y:S01]  /*3fa20*/  LDL.LU R100, [R1+0x90] ;  /* 0x0000900001647983 */ /* 0x000f220000300800 */
[----:B------:R-:W-:-:S03]  /*3fa30*/  IMAD.MOV.U32 R73, RZ, RZ, R161 ;  /* 0x000000ffff497224 */ /* 0x000fc600078e00a1 */
[----:B------:R-:W4:Y:S01]  /*3fa40*/  LDL.LU R101, [R1+0x94] ;  /* 0x0000940001657983 */ /* 0x000f220000300800 */
[----:B---3--:R-:W-:-:S03]  /*3fa50*/  IMAD.MOV.U32 R74, RZ, RZ, R162 ;  /* 0x000000ffff4a7224 */ /* 0x008fc600078e00a2 */
        /* <DEDUP_REMOVED lines=51> */
[C---:B------:R-:W-:Y:S08]  /*3fd90*/  HMMA.1688.F32.TF32 R76, R68.reuse, R46, R76 ;  /* 0x0000002e444c723c */ /* 0x040ff0000008104c */
[----:B------:R-:W-:Y:S08]  /*3fda0*/  HMMA.1688.F32.TF32 R72, R68, R42, R72 ;  /* 0x0000002a4448723c */ /* 0x000ff00000081048 */
[C---:B--2---:R-:W-:Y:S08]  /*3fdb0*/  HMMA.1688.F32.TF32 R112, R240.reuse, R46, R104 ;  /* 0x0000002ef070723c */ /* 0x044ff00000081068 */
[C---:B----4-:R-:W-:Y:S08]  /*3fdc0*/  HMMA.1688.F32.TF32 R104, R240.reuse, R38, R96 ;  /* 0x00000026f068723c */ /* 0x050ff00000081060 */
[C---:B------:R-:W-:Y:S08]  /*3fdd0*/  HMMA.1688.F32.TF32 R116, R240.reuse, R22, R108 ;  /* 0x00000016f074723c */ /* 0x040ff0000008106c */
[C---:B---3--:R-:W-:Y:S08]  /*3fde0*/  HMMA.1688.F32.TF32 R108, R240.reuse, R42, R100 ;  /* 0x0000002af06c723c */ /* 0x048ff00000081064 */
[----:B------:R-:W-:Y:S07]  /*3fdf0*/  HMMA.1688.F32.TF32 R100, R240, R34, R92 ;  /* 0x00000022f064723c */ /* 0x000fee000008105c */
        /* <DEDUP_REMOVED lines=9> */
[----:B------:R1:W-:Y:S01]  /*3fe90*/  STL.64 [R1+0x678], R102 ;  /* 0x0006786601007387 */ /* 0x0003e20000100a00 */
[C---:B------:R-:W-:Y:S08]  /*3fea0*/  HMMA.1688.F32.TF32 R160, R68.reuse, R66, R160 ;  /* 0x0000004244a0723c */ /* 0x040ff000000810a0 */
[----:B------:R-:W-:Y:S08]  /*3feb0*/  HMMA.1688.F32.TF32 R88, R68, R50, R88 ;  /* 0x000000324458723c */ /* 0x000ff00000081058 */
[C---:B------:R-:W-:Y:S08]  /*3fec0*/  HMMA.1688.F32.TF32 R92, R240.reuse, R18, R144 ;  /* 0x00000012f05c723c */ /* 0x040ff00000081090 */
[C---:B------:R-:W-:Y:S08]  /*3fed0*/  HMMA.1688.F32.TF32 R96, R240.reuse, R30, R140 ;  /* 0x0000001ef060723c */ /* 0x040ff0000008108c */
[C---:B-1----:R-:W-:Y:S11]  /*3fee0*/  HMMA.1688.F32.TF32 R100, R240.reuse, R14, R148 ;  /* 0x0000000ef064723c */ /* 0x042ff60000081094 */
[----:B------:R-:W-:Y:S04]  /*3fef0*/  @!UPT UIADD3 URZ, URZ, URZ, URZ ;  /* 0x0000003f3f3ff290 */ /* 0x000fe8000fffe03f */
[----:B------:R-:W-:Y:S04]  /*3ff00*/  STL.64 [R1+0x660], R96 ;  /* 0x0006606001007387 */ /* 0x000fe80000100a00 */
[----:B------:R1:W-:Y:S04]  /*3ff10*/  STL.64 [R1+0x668], R98 ;  /* 0x0006686201007387 */ /* 0x0003e80000100a00 */
[----:B------:R-:W-:Y:S04]  /*3ff20*/  STL.64 [R1+0x650], R92 ;  /* 0x0006505c01007387 */ /* 0x000fe80000100a00 */
[----:B------:R2:W-:Y:S01]  /*3ff30*/  STL.64 [R1+0x658], R94 ;  /* 0x0006585e01007387 */ /* 0x0005e20000100a00 */
[C---:B-1----:R-:W-:Y:S08]  /*3ff40*/  HMMA.1688.F32.TF32 R96, R240.reuse, R10, R152 ;  /* 0x0000000af060723c */ /* 0x042ff00000081098 */
[----:B--2---:R-:W-:Y:S01]  /*3ff50*/  HMMA.1688.F32.TF32 R92, R240, R6, R156 ;  /* 0x00000006f05c723c */ /* 0x004fe2000008109c */
[----:B------:R-:W-:Y:S04]  /*3ff60*/  STL.64 [R1+0x640], R100 ;  /* 0x0006406401007387 */ /* 0x000fe80000100a00 */
[----:B------:R-:W-:Y:S10]  /*3ff70*/  STL.64 [R1+0x648], R102 ;  /* 0x0006486601007387 */ /* 0x000ff40000100a00 */
        /* <DEDUP_REMOVED lines=12> */
[----:B------:R-:W-:Y:S04]  /*40040*/  LDS R88, [R204+0x7180] ;  /* 0x00718000cc587984 */ /* 0x000fe80000000800 */
[----:B------:R2:W-:Y:S01]  /*40050*/  LDS R90, [R204+0x7980] ;  /* 0x00798000cc5a7984 */ /* 0x0005e20000000800 */
[----:B-1----:R-:W-:Y:S01]  /*40060*/  HMMA.1688.F32.TF32 R72, R68, R38, R244 ;  /* 0x000000264448723c */ /* 0x002fe200000810f4 */
[----:B------:R-:W-:Y:S01]  /*40070*/  IMAD.MOV.U32 R100, RZ, RZ, R194 ;  /* 0x000000ffff647224 */ /* 0x000fe200078e00c2 */
[----:B------:R-:W-:Y:S01]  /*40080*/  MOV R102, R192 ;  /* 0x000000c000667202 */ /* 0x000fe20000000f00 */
[----:B------:R-:W-:Y:S01]  /*40090*/  IMAD.MOV.U32 R101, RZ, RZ, R193 ;  /* 0x000000ffff657224 */ /* 0x000fe200078e00c1 */
[----:B--2---:R-:W2:Y:S01]  /*400a0*/  LDL.LU R204, [R1+0x1edc] ;  /* 0x001edc0001cc7983 */ /* 0x004ea20000300800 */
[----:B------:R-:W-:Y:S01]  /*400b0*/  IMAD.MOV.U32 R103, RZ, RZ, R196 ;  /* 0x000000ffff677224 */ /* 0x000fe200078e00c4 */
[----:B------:R-:W-:Y:S01]  /*400c0*/  MOV R109, R190 ;  /* 0x000000be006d7202 */ /* 0x000fe20000000f00 */
[----:B------:R-:W-:-:S02]  /*400d0*/  IMAD.MOV.U32 R108, RZ, RZ, R191 ;  /* 0x000000ffff6c7224 */ /* 0x000fc400078e00bf */
[----:B------:R-:W-:Y:S02]  /*400e0*/  IMAD.MOV.U32 R110, RZ, RZ, R189 ;  /* 0x000000ffff6e7224 */ /* 0x000fe400078e00bd */
[----:B------:R-:W-:Y:S01]  /*400f0*/  IMAD.MOV.U32 R111, RZ, RZ, R188 ;  /* 0x000000ffff6f7224 */ /* 0x000fe200078e00bc */
[----:B------:R-:W-:Y:S01]  /*40100*/  MOV R112, R208 ;  /* 0x000000d000707202 */ /* 0x000fe20000000f00 */
        /* <DEDUP_REMOVED lines=9> */
[----:B------:R-:W-:Y:S04]  /*401a0*/  STL.64 [R1+0x5e0], R72 ;  /* 0x0005e04801007387 */ /* 0x000fe80000100a00 */
        /* <DEDUP_REMOVED lines=8> */
[----:B------:R-:W-:Y:S01]  /*40230*/  IMAD.MOV.U32 R97, RZ, RZ, R178 ;  /* 0x000000ffff617224 */ /* 0x000fe200078e00b2 */
[C---:B------:R-:W-:Y:S01]  /*40240*/  HMMA.1688.F32.TF32 R164, R68.reuse, R62, R164 ;  /* 0x0000003e44a4723c */ /* 0x040fe200000810a4 */
[----:B------:R-:W-:Y:S01]  /*40250*/  IMAD.MOV.U32 R99, RZ, RZ, R187 ;  /* 0x000000ffff637224 */ /* 0x000fe200078e00bb */
[----:B------:R-:W-:Y:S04]  /*40260*/  LDS R93, [R215+0x7180] ;  /* 0x00718000d75d7984 */ /* 0x000fe80000000800 */
[----:B------:R-:W-:Y:S02]  /*40270*/  LDS R95, [R215+0x7980] ;  /* 0x00798000d75f7984 */ /* 0x000fe40000000800 */
[----:B-1----:R-:W-:Y:S02]  /*40280*/  HMMA.1688.F32.TF32 R72, R68, R34, R248 ;  /* 0x000000224448723c */ /* 0x002fe400000810f8 */
[----:B------:R-:W-:Y:S04]  /*40290*/  LDS R89, [R3+0x7180] ;  /* 0x0071800003597984 */ /* 0x000fe80000000800 */
[----:B------:R-:W-:Y:S01]  /*402a0*/  LDS R91, [R3+0x7980] ;  /* 0x00798000035b7984 */ /* 0x000fe20000000800 */
[----:B------:R-:W-:Y:S01]  /*402b0*/  MOV R248, R203 ;  /* 0x000000cb00f87202 */ /* 0x000fe20000000f00 */
[----:B------:R-:W-:-:S02]  /*402c0*/  IMAD.MOV.U32 R249, RZ, RZ, R202 ;  /* 0x000000fffff97224 */ /* 0x000fc400078e00ca */
[----:B------:R-:W3:Y:S01]  /*402d0*/  LDL.LU R203, [R1+0x1ed8] ;  /* 0x001ed80001cb7983 */ /* 0x000ee20000300800 */
[----:B------:R-:W-:Y:S01]  /*402e0*/  IMAD.MOV.U32 R250, RZ, RZ, R201 ;  /* 0x000000fffffa7224 */ /* 0x000fe200078e00c9 */
[----:B------:R-:W-:Y:S01]  /*402f0*/  MOV R251, R200 ;  /* 0x000000c800fb7202 */ /* 0x000fe20000000f00 */
[C---:B------:R-:W-:Y:S08]  /*40300*/  HMMA.1688.F32.TF32 R168, R68.reuse, R58, R168 ;  /* 0x0000003a44a8723c */ /* 0x040ff000000810a8 */
[C---:B------:R-:W-:Y:S01]  /*40310*/  HMMA.1688.F32.TF32 R172, R68.reuse, R54, R172 ;  /* 0x0000003644ac723c */ /* 0x040fe200000810ac */
[----:B------:R-:W-:Y:S01]  /*40320*/  MOV R146, R52 ;  /* 0x0000003400927202 */ /* 0x000fe20000000f00 */
[----:B------:R-:W-:Y:S04]  /*40330*/  STL.64 [R1+0x5d0], R72 ;  /* 0x0005d04801007387 */ /* 0x000fe80000100a00 */
        /* <DEDUP_REMOVED lines=17> */
[C---:B------:R-:W-:Y:S08]  /*40450*/  HMMA.1688.F32.TF32 R152, R68.reuse, R26, R84 ;  /* 0x0000001a4498723c */ /* 0x040ff00000081054 */
[----:B------:R-:W-:Y:S01]  /*40460*/  HMMA.1688.F32.TF32 R156, R68, R22, R80 ;  /* 0x00000016449c723c */ /* 0x000fe20000081050 */
[----:B------:R-:W-:Y:S01]  /*40470*/  MOV R245, R197 ;  /* 0x000000c500f57202 */ /* 0x000fe20000000f00 */
[----:B------:R-:W-:Y:S01]  /*40480*/  IMAD.MOV.U32 R246, RZ, RZ, R198 ;  /* 0x000000fffff67224 */ /* 0x000fe200078e00c6 */
[----:B------:R-:W-:Y:S01]  /*40490*/  LDS R85, [R215+0x7100] ;  /* 0x00710000d7557984 */ /* 0x000fe20000000800 */
[----:B------:R-:W-:-:S03]  /*404a0*/  IMAD.MOV.U32 R247, RZ, RZ, R199 ;  /* 0x000000fffff77224 */ /* 0x000fc600078e00c7 */
[----:B------:R-:W-:Y:S04]  /*404b0*/  LDS R87, [R215+0x7900] ;  /* 0x00790000d7577984 */ /* 0x000fe80000000800 */
[----:B------:R-:W-:Y:S04]  /*404c0*/  LDS R84, [R252+0x7100] ;  /* 0x00710000fc547984 */ /* 0x000fe80000000800 */
[----:B------:R-:W1:Y:S01]  /*404d0*/  LDS R86, [R252+0x7900] ;  /* 0x00790000fc567984 */ /* 0x000e620000000800 */
[----:B------:R-:W-:-:S03]  /*404e0*/  IMAD.MOV.U32 R147, RZ, RZ, R53 ;  /* 0x000000ffff937224 */ /* 0x000fc600078e0035 */
[----:B------:R-:W-:Y:S04]  /*404f0*/  LDS R92, [R252+0x7180] ;  /* 0x00718000fc5c7984 */ /* 0x000fe80000000800 */
[----:B------:R-:W1:Y:S01]  /*40500*/  LDS R94, [R252+0x7980] ;  /* 0x00798000fc5e7984 */ /* 0x000e620000000800 */
[----:B--2---:R-:W-:-:S03]  /*40510*/  IMAD.MOV.U32 R120, RZ, RZ, R204 ;  /* 0x000000ffff787224 */ /* 0x004fc600078e00cc */
[----:B------:R-:W2:Y:S04]  /*40520*/  LDL.LU R204, [R1+0x1e98] ;  /* 0x001e980001cc7983 */ /* 0x000ea80000300800 */
[----:B------:R-:W2:Y:S04]  /*40530*/  LDL.LU R205, [R1+0x1e94] ;  /* 0x001e940001cd7983 */ /* 0x000ea80000300800 */
[----:B------:R-:W2:Y:S04]  /*40540*/  LDL.LU R206, [R1+0x1e90] ;  /* 0x001e900001ce7983 */ /* 0x000ea80000300800 */
[----:B------:R-:W2:Y:S01]  /*40550*/  LDL.LU R207, [R1+0x1e8c] ;  /* 0x001e8c0001cf7983 */ /* 0x000ea20000300800 */
[----:B---3--:R-:W-:-:S02]  /*40560*/  IMAD.MOV.U32 R239, RZ, RZ, R203 ;  /* 0x000000ffffef7224 */ /* 0x008fc400078e00cb */
[----:B----4-:R-:W-:Y:S01]  /*40570*/  IMAD.MOV.U32 R238, RZ, RZ, R202 ;  /* 0x000000ffffee7224 */ /* 0x010fe200078e00ca */
[----:B------:R-:W-:Y:S01]  /*40580*/  MOV R237, R201 ;  /* 0x000000c900ed7202 */ /* 0x000fe20000000f00 */
[----:B------:R-:W-:Y:S02]  /*40590*/  IMAD.MOV.U32 R236, RZ, RZ, R200 ;  /* 0x000000ffffec7224 */ /* 0x000fe400078e00c8 */
[----:B------:R-:W3:Y:S04]  /*405a0*/  LDL.LU R200, [R1+0x1e88] ;  /* 0x001e880001c87983 */ /* 0x000ee80000300800 */
[----:B------:R-:W3:Y:S04]  /*405b0*/  LDL.LU R201, [R1+0x1e84] ;  /* 0x001e840001c97983 */ /* 0x000ee80000300800 */
[----:B------:R-:W3:Y:S01]  /*405c0*/  LDL.LU R202, [R1+0x1e80] ;  /* 0x001e800001ca7983 */ /* 0x000ee20000300800 */
[----:B------:R-:W-:-:S02]  /*405d0*/  IMAD.MOV.U32 R126, RZ, RZ, R193 ;  /* 0x000000ffff7e7224 */ /* 0x000fc400078e00c1 */
[----:B------:R-:W-:Y:S01]  /*405e0*/  IMAD.MOV.U32 R125, RZ, RZ, R192 ;  /* 0x000000ffff7d7224 */ /* 0x000fe200078e00c0 */
[----:B------:R-:W3:Y:S01]  /*405f0*/  LDL.LU R203, [R1+0x1e7c] ;  /* 0x001e7c0001cb7983 */ /* 0x000ee20000300800 */
[----:B------:R-:W-:-:S03]  /*40600*/  MOV R124, R196 ;  /* 0x000000c4007c7202 */ /* 0x000fc60000000f00 */
[----:B------:R-:W4:Y:S01]  /*40610*/  LDL.LU R196, [R1+0x1e78] ;  /* 0x001e780001c47983 */ /* 0x000f220000300800 */
[----:B------:R-:W-:-:S03]  /*40620*/  MOV R127, R194 ;  /* 0x000000c2007f7202 */ /* 0x000fc60000000f00 */
        /* <DEDUP_REMOVED lines=31> */
[C---:B-1----:R-:W-:Y:S08]  /*40820*/  HMMA.1688.F32.TF32 R116, R84.reuse, R38, R116 ;  /* 0x000000265474723c */ /* 0x042ff00000081074 */
[C---:B------:R-:W-:Y:S08]  /*40830*/  HMMA.1688.F32.TF32 R112, R84.reuse, R34, R112 ;  /* 0x000000225470723c */ /* 0x040ff00000081070 */
[----:B------:R-:W-:Y:S08]  /*40840*/  HMMA.1688.F32.TF32 R108, R84, R30, R108 ;  /* 0x0000001e546c723c */ /* 0x000ff0000008106c */
[C---:B------:R-:W-:Y:S08]  /*40850*/  HMMA.1688.F32.TF32 R228, R88.reuse, R66, R228 ;  /* 0x0000004258e4723c */ /* 0x040ff000000810e4 */
[C---:B------:R-:W-:Y:S08]  /*40860*/  HMMA.1688.F32.TF32 R232, R88.reuse, R62, R232 ;  /* 0x0000003e58e8723c */ /* 0x040ff000000810e8 */
[----:B------:R-:W-:Y:S08]  /*40870*/  HMMA.1688.F32.TF32 R96, R88, R58, R96 ;  /* 0x0000003a5860723c */ /* 0x000ff00000081060 */
[C---:B--2---:R-:W-:Y:S08]  /*40880*/  HMMA.1688.F32.TF32 R188, R68.reuse, R10, R188 ;  /* 0x0000000a44bc723c */ /* 0x044ff000000810bc */
[C---:B---3--:R-:W-:Y:S08]  /*40890*/  HMMA.1688.F32.TF32 R180, R68.reuse, R18, R180 ;  /* 0x0000001244b4723c */ /* 0x048ff000000810b4 */
[C---:B----4-:R-:W-:Y:S08]  /*408a0*/  HMMA.1688.F32.TF32 R176, R68.reuse, R30, R176 ;  /* 0x0000001e44b0723c */ /* 0x050ff000000810b0 */
[C---:B------:R-:W-:Y:S08]  /*408b0*/  HMMA.1688.F32.TF32 R184, R68.reuse, R14, R184 ;  /* 0x0000000e44b8723c */ /* 0x040ff000000810b8 */
[----:B------:R-:W-:Y:S11]  /*408c0*/  HMMA.1688.F32.TF32 R68, R68, R6, R192 ;  /* 0x000000064444723c */ /* 0x000ff600000810c0 */
[----:B------:R-:W-:Y:S11]  /*408d0*/  @!UPT UIADD3 URZ, URZ, URZ, URZ ;  /* 0x0000003f3f3ff290 */ /* 0x000ff6000fffe03f */
[----:B------:R-:W-:Y:S01]  /*408e0*/  @!UPT UIADD3 URZ, URZ, URZ, URZ ;  /* 0x0000003f3f3ff290 */ /* 0x000fe2000fffe03f */
[----:B------:R-:W-:Y:S04]  /*408f0*/  STL.64 [R1+0x5c0], R68 ;  /* 0x0005c04401007387 */ /* 0x000fe80000100a00 */
[----:B------:R-:W-:Y:S04]  /*40900*/  STL.64 [R1+0x5c8], R70 ;  /* 0x0005c84601007387 */ /* 0x000fe80000100a00 */
[----:B------:R-:W2:Y:S01]  /*40910*/  LDL.LU R215, [R1+0x1e18] ;  /* 0x001e180001d77983 */ /* 0x000ea20000300800 */
        /* <DEDUP_REMOVED lines=19> */
[C---:B------:R-:W-:Y:S03]  /*40a50*/  HMMA.1688.F32.TF32 R76, R84.reuse, R66, R196 ;  /* 0x00000042544c723c */ /* 0x040fe600000810c4 */
[----:B------:R-:W-:Y:S04]  /*40a60*/  STL.64 [R1+0x4f0], R108 ;  /* 0x0004f06c01007387 */ /* 0x000fe80000100a00 */
[----:B------:R3:W-:Y:S01]  /*40a70*/  STL.64 [R1+0x4f8], R110 ;  /* 0x0004f86e01007387 */ /* 0x0007e20000100a00 */
[C---:B------:R-:W-:Y:S08]  /*40a80*/  HMMA.1688.F32.TF32 R80, R84.reuse, R62, R200 ;  /* 0x0000003e5450723c */ /* 0x040ff000000810c8 */
[C---:B-1----:R-:W-:Y:S08]  /*40a90*/  HMMA.1688.F32.TF32 R112, R84.reuse, R14, R216 ;  /* 0x0000000e5470723c */ /* 0x042ff000000810d8 */
[C---:B---3--:R-:W-:Y:S08]  /*40aa0*/  HMMA.1688.F32.TF32 R108, R84.reuse, R10, R220 ;  /* 0x0000000a546c723c */ /* 0x048ff000000810dc */
[C---:B------:R-:W-:Y:S08]  /*40ab0*/  HMMA.1688.F32.TF32 R72, R84.reuse, R58, R204 ;  /* 0x0000003a5448723c */ /* 0x040ff000000810cc */
[----:B------:R-:W-:Y:S08]  /*40ac0*/  HMMA.1688.F32.TF32 R68, R84, R54, R208 ;  /* 0x000000365444723c */ /* 0x000ff000000810d0 */
[----:B------:R-:W-:Y:S07]  /*40ad0*/  HMMA.1688.F32.TF32 R196, R88, R50, R100 ;  /* 0x0000003258c4723c */ /* 0x000fee0000081064 */
[----:B------:R-:W-:Y:S01]  /*40ae0*/  MOV R100, R49 ;  /* 0x0000003100647202 */ /* 0x000fe20000000f00 */
[----:B------:R-:W-:Y:S01]  /*40af0*/  IMAD.MOV.U32 R101, RZ, RZ, R48 ;  /* 0x000000ffff657224 */ /* 0x000fe200078e0030 */
[----:B------:R-:W-:Y:S01]  /*40b00*/  MOV R103, R60 ;  /* 0x0000003c00677202 */ /* 0x000fe20000000f00 */
[----:B------:R-:W-:Y:S01]  /*40b10*/  IMAD.MOV.U32 R102, RZ, RZ, R61 ;  /* 0x000000ffff667224 */ /* 0x000fe200078e003d */
[----:B------:R-:W-:Y:S01]  /*40b20*/  MOV R120, R57 ;  /* 0x0000003900787202 */ /* 0x000fe20000000f00 */
[----:B------:R-:W-:Y:S01]  /*40b30*/  IMAD.MOV.U32 R121, RZ, RZ, R56 ;  /* 0x000000ffff797224 */ /* 0x000fe200078e0038 */
[C---:B--2---:R-:W-:Y:S08]  /*40b40*/  HMMA.1688.F32.TF32 R116, R84.reuse, R18, R212 ;  /* 0x000000125474723c */ /* 0x044ff000000810d4 */
[----:B------:R-:W-:Y:S11]  /*40b50*/  HMMA.1688.F32.TF32 R84, R84, R6, R224 ;  /* 0x000000065454723c */ /* 0x000ff600000810e0 */
[----:B------:R-:W-:Y:S04]  /*40b60*/  @!UPT UIADD3 URZ, URZ, URZ, URZ ;  /* 0x0000003f3f3ff290 */ /* 0x000fe8000fffe03f */
[----:B------:R-:W-:Y:S04]  /*40b70*/  STL.64 [R1+0x500], R116 ;  /* 0x0005007401007387 */ /* 0x000fe80000100a00 */
[----:B------:R-:W-:Y:S04]  /*40b80*/  STL.64 [R1+0x508], R118 ;  /* 0x0005087601007387 */ /* 0x000fe80000100a00 */
[----:B------:R1:W-:Y:S04]  /*40b90*/  STL.64 [R1+0x3a0], R112 ;  /* 0x0003a07001007387 */ /* 0x0003e80000100a00 */
[----:B------:R-:W-:Y:S04]  /*40ba0*/  STL.64 [R1+0x3a8], R114 ;  /* 0x0003a87201007387 */ /* 0x000fe80000100a00 */
[----:B------:R-:W-:Y:S04]  /*40bb0*/  STL.64 [R1+0x390], R108 ;  /* 0x0003906c01007387 */ /* 0x000fe80000100a00 */
[----:B------:R-:W-:Y:S04]  /*40bc0*/  STL.64 [R1+0x398], R110 ;  /* 0x0003986e01007387 */ /* 0x000fe80000100a00 */
[----:B------:R-:W-:Y:S04]  /*40bd0*/  STL.64 [R1+0x310], R84 ;  /* 0x0003105401007387 */ /* 0x000fe80000100a00 */
[----:B------:R2:W-:Y:S04]  /*40be0*/  STL.64 [R1+0x318], R86 ;  /* 0x0003185601007387 */ /* 0x0005e80000100a00 */
[----:B------:R-:W3:Y:S04]  /*40bf0*/  LDL.LU R49, [R1+0x1e14] ;  /* 0x001e140001317983 */ /* 0x000ee80000300800 */
[----:B------:R-:W4:Y:S01]  /*40c00*/  LDL.LU R48, [R1+0x1e10] ;  /* 0x001e100001307983 */ /* 0x000f220000300800 */
[----:B-1----:R-:W-:Y:S01]  /*40c10*/  IMAD.MOV.U32 R112, RZ, RZ, R0 ;  /* 0x000000ffff707224 */ /* 0x002fe200078e0000 */
[----:B--2---:R-:W-:Y:S02]  /*40c20*/  HMMA.1688.F32.TF32 R84, R88, R54, R104 ;  /* 0x000000365854723c */ /* 0x004fe40000081068 */
[----:B------:R-:W2:Y:S01]  /*40c30*/  LDL.LU R61, [R1+0x1e0c] ;  /* 0x001e0c00013d7983 */ /* 0x000ea20000300800 */
[----:B------:R-:W-:-:S03]  /*40c40*/  MOV R113, R2 ;  /* 0x0000000200717202 */ /* 0x000fc60000000f00 */
[----:B------:R-:W2:Y:S01]  /*40c50*/  LDL.LU R60, [R1+0x1e08] ;  /* 0x001e0800013c7983 */ /* 0x000ea20000300800 */
[----:B------:R-:W-:-:S03]  /*40c60*/  IMAD.MOV.U32 R104, RZ, RZ, R64 ;  /* 0x000000ffff687224 */ /* 0x000fc600078e0040 */
[----:B------:R-:W2:Y:S01]  /*40c70*/  LDL.LU R64, [R1+0x1e04] ;  /* 0x001e040001407983 */ /* 0x000ea20000300800 */
[----:B------:R-:W-:-:S03]  /*40c80*/  IMAD.MOV.U32 R105, RZ, RZ, R65 ;  /* 0x000000ffff697224 */ /* 0x000fc600078e0041 */
[----:B------:R-:W2:Y:S04]  /*40c90*/  LDL.LU R65, [R1+0x1e00] ;  /* 0x001e000001417983 */ /* 0x000ea80000300800 */
[----:B------:R-:W2:Y:S04]  /*40ca0*/  LDL.LU R0, [R1+0x1dfc] ;  /* 0x001dfc0001007983 */ /* 0x000ea80000300800 */
[----:B------:R-:W2:Y:S04]  /*40cb0*/  LDL.LU R2, [R1+0x1df8] ;  /* 0x001df80001027983 */ /* 0x000ea80000300800 */
[----:B------:R-:W2:Y:S04]  /*40cc0*/  LDL.LU R57, [R1+0x1df4] ;  /* 0x001df40001397983 */ /* 0x000ea80000300800 */
[----:B------:R-:W2:Y:S01]  /*40cd0*/  LDL.LU R56, [R1+0x1df0] ;  /* 0x001df00001387983 */ /* 0x000ea20000300800 */
[----:B------:R-:W-:Y:S01]  /*40ce0*/  HMMA.1688.F32.TF32 R204, R88, R26, R244 ;  /* 0x0000001a58cc723c */ /* 0x000fe200000810f4 */
[----:B------:R-:W-:Y:S01]  /*40cf0*/  MOV R140, R45 ;  /* 0x0000002d008c7202 */ /* 0x000fe20000000f00 */
[----:B------:R-:W-:Y:S01]  /*40d00*/  IMAD.MOV.U32 R141, RZ, RZ, R44 ;  /* 0x000000ffff8d7224 */ /* 0x000fe200078e002c */
[----:B------:R-:W-:Y:S01]  /*40d10*/  MOV R143, R40 ;  /* 0x00000028008f7202 */ /* 0x000fe20000000f00 */
[----:B------:R-:W-:Y:S01]  /*40d20*/  IMAD.MOV.U32 R142, RZ, RZ, R41 ;  /* 0x000000ffff8e7224 */ /* 0x000fe200078e0029 */
[----:B------:R-:W-:Y:S01]  /*40d30*/  BAR.SYNC.DEFER_BLOCKING 0x0 ;  /* 0x0000000000007b1d */ /* 0x000fe20000010000 */
[----:B---3--:R-:W-:-:S02]  /*40d40*/  IMAD.MOV.U32 R145, RZ, RZ, R49 ;  /* 0x000000ffff917224 */ /* 0x008fc400078e0031 */
[----:B----4-:R-:W-:-:S03]  /*40d50*/  IMAD.MOV.U32 R144, RZ, RZ, R48 ;  /* 0x000000ffff907224 */ /* 0x010fc600078e0030 */
[----:B------:R-:W3:Y:S04]  /*40d60*/  LDL.LU R48, [R1+0x1dec] ;  /* 0x001dec0001307983 */ /* 0x000ee80000300800 */
[----:B------:R-:W4:Y:S04]  /*40d70*/  LDL.LU R49, [R1+0x1de8] ;  /* 0x001de80001317983 */ /* 0x000f280000300800 */
[----:B------:R-:W3:Y:S01]  /*40d80*/  LDL.LU R52, [R1+0x1de4] ;  /* 0x001de40001347983 */ /* 0x000ee20000300800 */
[----:B--2---:R-:W-:Y:S01]  /*40d90*/  IMAD.MOV.U32 R150, RZ, RZ, R60 ;  /* 0x000000ffff967224 */ /* 0x004fe200078e003c */
[----:B------:R-:W-:-:S02]  /*40da0*/  MOV R149, R64 ;  /* 0x0000004000957202 */ /* 0x000fc40000000f00 */
[----:B------:R-:W2:Y:S01]  /*40db0*/  LDL.LU R53, [R1+0x1de0] ;  /* 0x001de00001357983 */ /* 0x000ea20000300800 */
[----:B------:R-:W-:-:S03]  /*40dc0*/  IMAD.MOV.U32 R148, RZ, RZ, R65 ;  /* 0x000000ffff947224 */ /* 0x000fc600078e0041 */
[----:B------:R-:W2:Y:S01]  /*40dd0*/  LDL.LU R65, [R1+0x1ddc] ;  /* 0x001ddc0001417983 */ /* 0x000ea20000300800 */
[----:B------:R-:W-:-:S03]  /*40de0*/  IMAD.MOV.U32 R151, RZ, RZ, R61 ;  /* 0x000000ffff977224 */ /* 0x000fc600078e003d */
[----:B------:R-:W3:Y:S04]  /*40df0*/  LDL.LU R64, [R1+0x1dd8] ;  /* 0x001dd80001407983 */ /* 0x000ee80000300800 */
[----:B------:R-:W4:Y:S01]  /*40e00*/  LDL.LU R60, [R1+0x1dd4] ;  /* 0x001dd400013c7983 */ /* 0x000f220000300800 */
[----:B------:R-:W-:Y:S02]  /*40e10*/  IMAD.MOV.U32 R246, RZ, RZ, R2 ;  /* 0x000000fffff67224 */ /* 0x000fe400078e0002 */
[----:B------:R-:W-:Y:S01]  /*40e20*/  IMAD.MOV.U32 R245, RZ, RZ, R57 ;  /* 0x000000fffff57224 */ /* 0x000fe200078e0039 */
[----:B------:R-:W4:Y:S01]  /*40e30*/  LDL.LU R61, [R1+0x1dd0] ;  /* 0x001dd000013d7983 */ /* 0x000f220000300800 */
[----:B------:R-:W-:-:S03]  /*40e40*/  MOV R244, R56 ;  /* 0x0000003800f47202 */ /* 0x000fc60000000f00 */
[----:B------:R-:W4:Y:S01]  /*40e50*/  LDL.LU R56, [R1+0x1dcc] ;  /* 0x001dcc0001387983 */ /* 0x000f220000300800 */
[----:B------:R-:W-:-:S03]  /*40e60*/  MOV R247, R0 ;  /* 0x0000000000f77202 */ /* 0x000fc60000000f00 */
[----:B------:R-:W4:Y:S04]  /*40e70*/  LDL.LU R57, [R1+0x1dc8] ;  /* 0x001dc80001397983 */ /* 0x000f280000300800 */
[----:B------:R-:W4:Y:S04]  /*40e80*/  LDL.LU R2, [R1+0x1dc4] ;  /* 0x001dc40001027983 */ /* 0x000f280000300800 */
[----:B------:R-:W4:Y:S01]  /*40e90*/  LDL.LU R0, [R1+0x1dc0] ;  /* 0x001dc00001007983 */ /* 0x000f220000300800 */
[----:B--2---:R-:W-:Y:S01]  /*40ea0*/  IMAD.MOV.U32 R195, RZ, RZ, R65 ;  /* 0x000000ffffc37224 */ /* 0x004fe200078e0041 */
[----:B---3--:R-:W-:Y:S01]  /*40eb0*/  MOV R194, R64 ;  /* 0x0000004000c27202 */ /* 0x008fe20000000f00 */
[----:B----4-:R-:W-:-:S02]  /*40ec0*/  IMAD.MOV.U32 R192, RZ, RZ, R60 ;  /* 0x000000ffffc07224 */ /* 0x010fc400078e003c */
[----:B------:R-:W2:Y:S01]  /*40ed0*/  LDL.LU R60, [R1+0x1dbc] ;  /* 0x001dbc00013c7983 */ /* 0x000ea20000300800 */
[----:B------:R-:W-:-:S03]  /*40ee0*/  IMAD.MOV.U32 R193, RZ, RZ, R61 ;  /* 0x000000ffffc17224 */ /* 0x000fc600078e003d */
[----:B------:R-:W3:Y:S04]  /*40ef0*/  LDL.LU R61, [R1+0x1db8] ;  /* 0x001db800013d7983 */ /* 0x000ee80000300800 */
[----:B------:R-:W4:Y:S04]  /*40f00*/  LDL.LU R64, [R1+0x1db4] ;  /* 0x001db40001407983 */ /* 0x000f280000300800 */
[----:B------:R-:W2:Y:S01]  /*40f10*/  LDL.LU R65, [R1+0x1db0] ;  /* 0x001db00001417983 */ /* 0x000ea20000300800 */
[----:B------:R-:W-:-:S03]  /*40f20*/  IMAD.MOV.U32 R200, RZ, RZ, R2 ;  /* 0x000000ffffc87224 */ /* 0x000fc600078e0002 */
[----:B------:R-:W2:Y:S01]  /*40f30*/  LDL.LU R2, [R1+0x1dac] ;  /* 0x001dac0001027983 */ /* 0x000ea20000300800 */
[----:B------:R-:W-:-:S03]  /*40f40*/  MOV R201, R0 ;  /* 0x0000000000c97202 */ /* 0x000fc60000000f00 */
        /* <DEDUP_REMOVED lines=39> */
[----:B------:R-:W-:Y:S01]  /*411c0*/  HMMA.1688.F32.TF32 R208, R88, R22, R248 ;  /* 0x0000001658d0723c */ /* 0x000fe200000810f8 */
[----:B------:R-:W-:Y:S01]  /*411d0*/  IMAD.MOV.U32 R240, RZ, RZ, R53 ;  /* 0x000000fffff07224 */ /* 0x000fe200078e0035 */
[----:B------:R-:W-:Y:S01]  /*411e0*/  MOV R241, R52 ;  /* 0x0000003400f17202 */ /* 0x000fe20000000f00 */
[----:B------:R-:W-:-:S02]  /*411f0*/  IMAD.MOV.U32 R242, RZ, RZ, R49 ;  /* 0x000000fffff27224 */ /* 0x000fc400078e0031 */
[----:B------:R-:W-:Y:S01]  /*41200*/  IMAD.MOV.U32 R243, RZ, RZ, R48 ;  /* 0x000000fffff37224 */ /* 0x000fe200078e0030 */
[----:B------:R-:W-:Y:S01]  /*41210*/  MOV R109, R20 ;  /* 0x00000014006d7202 */ /* 0x000fe20000000f00 */
[----:B------:R-:W-:Y:S02]  /*41220*/  IMAD.MOV.U32 R108, RZ, RZ, R21 ;  /* 0x000000ffff6c7224 */ /* 0x000fe400078e0015 */
[C---:B------:R-:W-:Y:S08]  /*41230*/  HMMA.1688.F32.TF32 R20, R92.reuse, R22, R148 ;  /* 0x000000165c14723c */ /* 0x040ff00000081094 */
[----:B------:R-:W-:Y:S01]  /*41240*/  HMMA.1688.F32.TF32 R48, R92, R50, R240 ;  /* 0x000000325c30723c */ /* 0x000fe200000810f0 */
[----:B------:R-:W-:Y:S01]  /*41250*/  MOV R118, R25 ;  /* 0x0000001900767202 */ /* 0x000fe20000000f00 */
[----:B------:R-:W-:Y:S01]  /*41260*/  IMAD.MOV.U32 R119, RZ, RZ, R24 ;  /* 0x000000ffff777224 */ /* 0x000fe200078e0018 */
[----:B------:R-:W-:Y:S01]  /*41270*/  MOV R123, R36 ;  /* 0x00000024007b7202 */ /* 0x000fe20000000f00 */
[----:B------:R-:W-:-:S04]  /*41280*/  IMAD.MOV.U32 R122, RZ, RZ, R37 ;  /* 0x000000ffff7a7224 */ /* 0x000fc800078e0025 */
[C---:B------:R-:W-:Y:S08]  /*41290*/  HMMA.1688.F32.TF32 R244, R92.reuse, R26, R244 ;  /* 0x0000001a5cf4723c */ /* 0x040ff000000810f4 */
[----:B------:R-:W-:Y:S01]  /*412a0*/  HMMA.1688.F32.TF32 R24, R92, R46, R144 ;  /* 0x0000002e5c18723c */ /* 0x000fe20000081090 */
[----:B------:R-:W-:Y:S02]  /*412b0*/  IMAD.MOV.U32 R116, RZ, RZ, R33 ;  /* 0x000000ffff747224 */ /* 0x000fe400078e0021 */
[----:B------:R-:W-:-:S02]  /*412c0*/  IMAD.MOV.U32 R117, RZ, RZ, R32 ;  /* 0x000000ffff757224 */ /* 0x000fc400078e0020 */
[----:B------:R-:W-:Y:S02]  /*412d0*/  IMAD.MOV.U32 R114, RZ, RZ, R29 ;  /* 0x000000ffff727224 */ /* 0x000fe400078e001d */
[----:B------:R-:W-:Y:S02]  /*412e0*/  IMAD.MOV.U32 R115, RZ, RZ, R28 ;  /* 0x000000ffff737224 */ /* 0x000fe400078e001c */
[----:B--2---:R-:W-:Y:S01]  /*412f0*/  IMAD.MOV.U32 R127, RZ, RZ, R2 ;  /* 0x000000ffff7f7224 */ /* 0x004fe200078e0002 */
[----:B---3--:R-:W-:Y:S02]  /*41300*/  MOV R126, R0 ;  /* 0x00000000007e7202 */ /* 0x008fe40000000f00 */
[----:B------:R-:W2:Y:S04]  /*41310*/  LDL.LU R0, [R1+0x1da4] ;  /* 0x001da40001007983 */ /* 0x000ea80000300800 */
[----:B------:R-:W3:Y:S01]  /*41320*/  LDL.LU R2, [R1+0x1da0] ;  /* 0x001da00001027983 */ /* 0x000ee20000300800 */
[C---:B----4-:R-:W-:Y:S08]  /*41330*/  HMMA.1688.F32.TF32 R132, R88.reuse, R10, R132 ;  /* 0x0000000a5884723c */ /* 0x050ff00000081084 */
[C---:B------:R-:W-:Y:S08]  /*41340*/  HMMA.1688.F32.TF32 R160, R88.reuse, R18, R160 ;  /* 0x0000001258a0723c */ /* 0x040ff000000810a0 */
[C---:B------:R-:W-:Y:S08]  /*41350*/  HMMA.1688.F32.TF32 R236, R88.reuse, R30, R236 ;  /* 0x0000001e58ec723c */ /* 0x040ff000000810ec */
[C---:B------:R-:W-:Y:S07]  /*41360*/  HMMA.1688.F32.TF32 R224, R88.reuse, R34, R224 ;  /* 0x0000002258e0723c */ /* 0x040fee00000810e0 */
[----:B------:R-:W-:Y:S04]  /*41370*/  STL.64 [R1+0x1a0], R160 ;  /* 0x0001a0a001007387 */ /* 0x000fe80000100a00 */
[----:B------:R1:W-:Y:S01]  /*41380*/  STL.64 [R1+0x1a8], R162 ;  /* 0x0001a8a201007387 */ /* 0x0003e20000100a00 */
[C---:B------:R-:W-:Y:S03]  /*41390*/  HMMA.1688.F32.TF32 R216, R88.reuse, R42, R216 ;  /* 0x0000002a58d8723c */ /* 0x040fe600000810d8 */
[----:B-1----:R1:W5:Y:S04]  /*413a0*/  LDL.LU.64 R162, [R1+0x1d98] ;  /* 0x001d980001a27983 */ /* 0x0023680000300a00 */
[----:B------:R1:W5:Y:S01]  /*413b0*/  LDL.LU.64 R160, [R1+0x1d90] ;  /* 0x001d900001a07983 */ /* 0x0003620000300a00 */
[C---:B------:R-:W-:Y:S08]  /*413c0*/  HMMA.1688.F32.TF32 R212, R88.reuse, R46, R212 ;  /* 0x0000002e58d4723c */ /* 0x040ff000000810d4 */
[C---:B------:R-:W-:Y:S08]  /*413d0*/  HMMA.1688.F32.TF32 R220, R88.reuse, R38, R220 ;  /* 0x0000002658dc723c */ /* 0x040ff000000810dc */
[C---:B------:R-:W-:Y:S08]  /*413e0*/  HMMA.1688.F32.TF32 R136, R88.reuse, R14, R136 ;  /* 0x0000000e5888723c */ /* 0x040ff00000081088 */
[----:B------:R-:W-:Y:S11]  /*413f0*/  HMMA.1688.F32.TF32 R88, R88, R6, R128 ;  /* 0x000000065858723c */ /* 0x000ff60000081080 */
[----:B------:R-:W-:Y:S04]  /*41400*/  @!UPT UIADD3 URZ, URZ, URZ, URZ ;  /* 0x0000003f3f3ff290 */ /* 0x000fe8000fffe03f */
[----:B------:R-:W-:Y:S04]  /*41410*/  STL.64 [R1+0x1c0], R136 ;  /* 0x0001c08801007387 */ /* 0x000fe80000100a00 */
[----:B------:R4:W-:Y:S04]  /*41420*/  STL.64 [R1+0x1c8], R138 ;  /* 0x0001c88a01007387 */ /* 0x0009e80000100a00 */
[----:B----4-:R1:W5:Y:S04]  /*41430*/  LDL.LU.64 R138, [R1+0x1d88] ;  /* 0x001d8800018a7983 */ /* 0x0103680000300a00 */
[----:B------:R1:W5:Y:S04]  /*41440*/  LDL.LU.64 R136, [R1+0x1d80] ;  /* 0x001d800001887983 */ /* 0x0003680000300a00 */
[----:B------:R-:W-:Y:S04]  /*41450*/  STL.64 [R1+0x200], R132 ;  /* 0x0002008401007387 */ /* 0x000fe80000100a00 */
[----:B------:R4:W-:Y:S01]  /*41460*/  STL.64 [R1+0x208], R134 ;  /* 0x0002088601007387 */ /* 0x0009e20000100a00 */
[----:B------:R-:W-:Y:S03]  /*41470*/  HMMA.1688.F32.TF32 R40, R92, R42, R140 ;  /* 0x0000002a5c28723c */ /* 0x000fe6000008108c */
[----:B----4-:R1:W5:Y:S04]  /*41480*/  LDL.LU.64 R134, [R1+0x1d78] ;  /* 0x001d780001867983 */ /* 0x0103680000300a00 */
[----:B------:R1:W5:Y:S04]  /*41490*/  LDL.LU.64 R132, [R1+0x1d70] ;  /* 0x001d700001847983 */ /* 0x0003680000300a00 */
[----:B------:R1:W5:Y:S04]  /*414a0*/  LDL.LU.64 R130, [R1+0x1d68] ;  /* 0x001d680001827983 */ /* 0x0003680000300a00 */
[----:B------:R1:W5:Y:S04]  /*414b0*/  LDL.LU.64 R128, [R1+0x1d60] ;  /* 0x001d600001807983 */ /* 0x0003680000300a00 */
[----:B------:R4:W-:Y:S04]  /*414c0*/  STL.64 [R1+0x1e0], R88 ;  /* 0x0001e05801007387 */ /* 0x0009e80000100a00 */
[----:B------:R-:W-:Y:S01]  /*414d0*/  STL.64 [R1+0x1e8], R90 ;  /* 0x0001e85a01007387 */ /* 0x000fe20000100a00 */
[----:B----4-:R-:W-:-:S02]  /*414e0*/  IMAD.MOV.U32 R88, RZ, RZ, R65 ;  /* 0x000000ffff587224 */ /* 0x010fc400078e0041 */
[----:B------:R-:W-:Y:S02]  /*414f0*/  IMAD.MOV.U32 R89, RZ, RZ, R64 ;  /* 0x000000ffff597224 */ /* 0x000fe400078e0040 */
[C---:B------:R-:W-:Y:S01]  /*41500*/  HMMA.1688.F32.TF32 R64, R92.reuse, R66, R124 ;  /* 0x000000425c40723c */ /* 0x040fe2000008107c */
[----:B------:R1:W5:Y:S04]  /*41510*/  LDL.LU.64 R126, [R1+0x1d58] ;  /* 0x001d5800017e7983 */ /* 0x0003680000300a00 */
[----:B------:R1:W5:Y:S04]  /*41520*/  LDL.LU.64 R124, [R1+0x1d50] ;  /* 0x001d5000017c7983 */ /* 0x0003680000300a00 */
[----:B------:R-:W4:Y:S04]  /*41530*/  LDL.LU R36, [R1+0xa40] ;  /* 0x000a400001247983 */ /* 0x000f280000300800 */
[----:B------:R-:W-:Y:S04]  /*41540*/  STL.64 [R1+0x180], R48 ;  /* 0x0001803001007387 */ /* 0x000fe80000100a00 */
[----:B------:R-:W-:Y:S04]  /*41550*/  STL.64 [R1+0x188], R50 ;  /* 0x0001883201007387 */ /* 0x000fe80000100a00 */
[----:B------:R-:W-:Y:S04]  /*41560*/  STL.64 [R1+0x160], R20 ;  /* 0x0001601401007387 */ /* 0x000fe80000100a00 */
[----:B------:R1:W-:Y:S01]  /*41570*/  STL.64 [R1+0x168], R22 ;  /* 0x0001681601007387 */ /* 0x0003e20000100a00 */
[C---:B------:R-:W-:Y:S08]  /*41580*/  HMMA.1688.F32.TF32 R32, R92.reuse, R34, R116 ;  /* 0x000000225c20723c */ /* 0x040ff00000081074 */
[C---:B-1----:R-:W-:Y:S01]  /*41590*/  HMMA.1688.F32.TF32 R20, R92.reuse, R38, R120 ;  /* 0x000000265c14723c */ /* 0x042fe20000081078 */
[----:B------:R1:W-:Y:S04]  /*415a0*/  STL.64 [R1+0x150], R24 ;  /* 0x0001501801007387 */ /* 0x0003e80000100a00 */
[----:B------:R2:W-:Y:S04]  /*415b0*/  STL.64 [R1+0x158], R26 ;  /* 0x0001581a01007387 */ /* 0x0005e80000100a00 */
[----:B-1----:R-:W3:Y:S04]  /*415c0*/  LDL.LU R24, [R1+0x940] ;  /* 0x0009400001187983 */ /* 0x002ee80000300800 */
[----:B------:R1:W-:Y:S04]  /*415d0*/  STL.64 [R1+0x120], R40 ;  /* 0x0001202801007387 */ /* 0x0003e80000100a00 */
[----:B------:R-:W-:Y:S04]  /*415e0*/  STL.64 [R1+0x128], R42 ;  /* 0x0001282a01007387 */ /* 0x000fe80000100a00 */
[----:B--2---:R-:W2:Y:S04]  /*415f0*/  LDL.LU R26, [R1+0x1958] ;  /* 0x00195800011a7983 */ /* 0x004ea80000300800 */
[----:B------:R-:W-:Y:S04]  /*41600*/  STL.64 [R1+0xf0], R20 ;  /* 0x0000f01401007387 */ /* 0x000fe80000100a00 */
[----:B------:R1:W-:Y:S04]  /*41610*/  STL.64 [R1+0xf8], R22 ;  /* 0x0000f81601007387 */ /* 0x0003e80000100a00 */
[----:B------:R-:W2:Y:S04]  /*41620*/  LDL.LU R27, [R1+0x1954] ;  /* 0x00195400011b7983 */ /* 0x000ea80000300800 */
[----:B------:R1:W-:Y:S04]  /*41630*/  STL.64 [R1+0xb0], R32 ;  /* 0x0000b02001007387 */ /* 0x0003e80000100a00 */
[----:B------:R2:W-:Y:S04]  /*41640*/  STL.64 [R1+0xb8], R34 ;  /* 0x0000b82201007387 */ /* 0x0005e80000100a00 */
[----:B-1----:R-:W2:Y:S04]  /*41650*/  LDL.LU R41, [R1+0x1960] ;  /* 0x0019600001297983 */ /* 0x002ea80000300800 */
[----:B------:R-:W2:Y:S01]  /*41660*/  LDL.LU R28, [R1+0x1968] ;  /* 0x00196800011c7983 */ /* 0x000ea20000300800 */
[----:B------:R-:W-:Y:S03]  /*41670*/  HMMA.1688.F32.TF32 R20, R92, R30, R112 ;  /* 0x0000001e5c14723c */ /* 0x000fe60000081070 */
[----:B------:R-:W2:Y:S04]  /*41680*/  LDL.LU R42, [R1+0x195c] ;  /* 0x00195c00012a7983 */ /* 0x000ea80000300800 */
[----:B------:R-:W2:Y:S04]  /*41690*/  LDL.LU R31, [R1+0x1964] ;  /* 0x00196400011f7983 */ /* 0x000ea80000300800 */
[----:B------:R-:W2:Y:S04]  /*416a0*/  LDL.LU R39, [R1+0x196c] ;  /* 0x00196c0001277983 */ /* 0x000ea80000300800 */
[----:B------:R-:W2:Y:S04]  /*416b0*/  LDL.LU R38, [R1+0x1970] ;  /* 0x0019700001267983 */ /* 0x000ea80000300800 */
[----:B------:R-:W2:Y:S04]  /*416c0*/  LDL.LU R33, [R1+0x18d8] ;  /* 0x0018d80001217983 */ /* 0x000ea80000300800 */
[----:B------:R-:W2:Y:S01]  /*416d0*/  LDL.LU R29, [R1+0x18dc] ;  /* 0x0018dc00011d7983 */ /* 0x000ea20000300800 */
[----:B------:R-:W-:Y:S01]  /*416e0*/  MOV R49, 0x3f ;  /* 0x0000003f00317802 */ /* 0x000fe20000000f00 */
[----:B------:R-:W-:-:S03]  /*416f0*/  IMAD.MOV.U32 R48, RZ, RZ, c[0x0][0x180] ;  /* 0x00006000ff307624 */ /* 0x000fc600078e00ff */
[----:B------:R-:W-:Y:S01]  /*41700*/  IADD3 R49, R49, c[0x0][0x180], RZ ;  /* 0x0000600031317a10 */ /* 0x000fe20007ffe0ff */
[----:B------:R-:W1:Y:S03]  /*41710*/  S2R R40, SR_TID.X ;  /* 0x0000000000287919 */ /* 0x000e660000002100 */
[----:B------:R-:W-:Y:S02]  /*41720*/  SHF.R.S32.HI R25, RZ, 0x1f, R49 ;  /* 0x0000001fff197819 */ /* 0x000fe40000011431 */
[----:B------:R-:W-:Y:S01]  /*41730*/  IADD3 R3, R48, -0x80, RZ ;  /* 0xffffff8030037810 */ /* 0x000fe20007ffe0ff */
[----:B------:R-:W-:Y:S01]  /*41740*/  IMAD.MOV.U32 R32, RZ, RZ, c[0x0][0x188] ;  /* 0x00006200ff207624 */ /* 0x000fe200078e00ff */
[----:B------:R-:W-:-:S03]  /*41750*/  LEA.HI R25, R25, R49, RZ, 0x6 ;  /* 0x0000003119197211 */ /* 0x000fc600078f30ff */
[----:B------:R-:W-:Y:S01]  /*41760*/  IMAD.SHL.U32 R32, R32, 0x40, RZ ;  /* 0x0000004020207824 */ /* 0x000fe200078e00ff */
[----:B------:R-:W-:Y:S01]  /*41770*/  SHF.R.S32.HI R25, RZ, 0x6, R25 ;  /* 0x00000006ff197819 */ /* 0x000fe20000011419 */
[----:B------:R-:W-:-:S03]  /*41780*/  IMAD.MOV.U32 R249, RZ, RZ, R8 ;  /* 0x000000fffff97224 */ /* 0x000fc600078e0008 */
[----:B------:R-:W-:Y:S01]  /*41790*/  IADD3 R25, R25, -0x2, RZ ;  /* 0xfffffffe19197810 */ /* 0x000fe20007ffe0ff */
[----:B------:R-:W-:Y:S01]  /*417a0*/  IMAD.MOV.U32 R250, RZ, RZ, R5 ;  /* 0x000000fffffa7224 */ /* 0x000fe200078e0005 */
[----:B------:R-:W-:Y:S02]  /*417b0*/  SHF.L.U32 R32, R32, 0x2, RZ ;  /* 0x0000000220207819 */ /* 0x000fe400000006ff */
[----:B------:R-:W-:Y:S02]  /*417c0*/  MOV R248, R9 ;  /* 0x0000000900f87202 */ /* 0x000fe40000000f00 */
[----:B------:R-:W-:-:S07]  /*417d0*/  MOV R251, R4 ;  /* 0x0000000400fb7202 */ /* 0x000fce0000000f00 */
[----:B------:R-:W-:Y:S07]  /*417e0*/  HMMA.1688.F32.TF32 R4, R92, R6, R248 ;  /* 0x000000065c04723c */ /* 0x000fee00000810f8 */
[----:B-1----:R-:W-:-:S05]  /*417f0*/  LOP3.LUT R251, R40, 0x1f, RZ, 0xc0, !PT ;  /* 0x0000001f28fb7812 */ /* 0x002fca00078ec0ff */
[----:B------:R-:W-:Y:S02]  /*41800*/  IMAD.SHL.U32 R45, R251, 0x4, RZ ;  /* 0x00000004fb2d7824 */ /* 0x000fe400078e00ff */
[C---:B----4-:R-:W-:Y:S01]  /*41810*/  IMAD R3, R36.reuse, -0x40, R3 ;  /* 0xffffffc024037824 */ /* 0x050fe200078e0203 */
[----:B------:R-:W-:-:S04]  /*41820*/  ISETP.GE.AND P0, PT, R36, R25, PT ;  /* 0x000000192400720c */ /* 0x000fc80003f06270 */
[----:B------:R-:W-:-:S04]  /*41830*/  ISETP.GT.AND P1, PT, R3, RZ, PT ;  /* 0x000000ff0300720c */ /* 0x000fc80003f24270 */
[----:B------:R-:W-:-:S04]  /*41840*/  SEL R25, RZ, 0x4, !P1 ;  /* 0x00000004ff197807 */ /* 0x000fc80004800000 */
[----:B------:R-:W-:-:S04]  /*41850*/  SEL R25, R25, RZ, !P0 ;  /* 0x000000ff19197207 */ /* 0x000fc80004000000 */
[----:B------:R-:W-:Y:S02]  /*41860*/  ISETP.NE.U32.AND P1, PT, R25, RZ, PT ;  /* 0x000000ff1900720c */ /* 0x000fe40003f25070 */
[----:B---3--:R-:W-:-:S04]  /*41870*/  IADD3 R24, R24, 0x1, RZ ;  /* 0x0000000118187810 */ /* 0x008fc80007ffe0ff */
[----:B------:R-:W-:-:S04]  /*41880*/  ISETP.GT.AND P2, PT, R24, 0x1, PT ;  /* 0x000000011800780c */ /* 0x000fc80003f44270 */
[----:B------:R-:W-:Y:S02]  /*41890*/  SEL R44, R24, RZ, !P2 ;  /* 0x000000ff182c7207 */ /* 0x000fe40005000000 */
[----:B--2---:R-:W-:-:S05]  /*418a0*/  IADD3 R26, P3, R26, R32, RZ ;  /* 0x000000201a1a7210 */ /* 0x004fca0007f7e0ff */
[----:B------:R1:W-:Y:S01]  /*418b0*/  STL [R1+0x1958], R26 ;  /* 0x0019581a01007387 */ /* 0x0003e20000100800 */
[----:B------:R-:W-:-:S03]  /*418c0*/  IMAD.X R27, R27, 0x1, R0, P3 ;  /* 0x000000011b1b7824 */ /* 0x000fc600018e0600 */
[----:B------:R-:W-:Y:S04]  /*418d0*/  STL [R1+0x940], R44 ;  /* 0x0009402c01007387 */ /* 0x000fe80000100800 */
[----:B------:R2:W-:Y:S04]  /*418e0*/  STL [R1+0x1954], R27 ;  /* 0x0019541b01007387 */ /* 0x0005e80000100800 */
[----:B------:R-:W3:Y:S01]  /*418f0*/  LDL.LU R37, [R1+0x18e0] ;  /* 0x0018e00001257983 */ /* 0x000ee20000300800 */
[----:B------:R-:W-:-:S03]  /*41900*/  IADD3 R41, P2, R41, R32, RZ ;  /* 0x0000002029297210 */ /* 0x000fc60007f5e0ff */
[----:B------:R-:W4:Y:S01]  /*41910*/  LDL.LU R35, [R1+0x18e4] ;  /* 0x0018e40001237983 */ /* 0x000f220000300800 */
[----:B------:R-:W-:Y:S02]  /*41920*/  LEA R24, R44, R45, 0xf ;  /* 0x0000002d2c187211 */ /* 0x000fe400078e78ff */
[----:B------:R-:W-:Y:S01]  /*41930*/  IADD3 R28, P3, R28, R32, RZ ;  /* 0x000000201c1c7210 */ /* 0x000fe20007f7e0ff */
[----:B------:R-:W3:Y:S04]  /*41940*/  LDL.LU R34, [R1+0x18e8] ;  /* 0x0018e80001227983 */ /* 0x000ee80000300800 */
[----:B------:R-:W3:Y:S01]  /*41950*/  LDL.LU R30, [R1+0x18ec] ;  /* 0x0018ec00011e7983 */ /* 0x000ee20000300800 */
[--C-:B------:R-:W-:Y:S02]  /*41960*/  IMAD.X R42, R42, 0x1, R0.reuse, P2 ;  /* 0x000000012a2a7824 */ /* 0x100fe400010e0600 */
[----:B------:R-:W-:Y:S01]  /*41970*/  IMAD.X R31, R31, 0x1, R0, P3 ;  /* 0x000000011f1f7824 */ /* 0x000fe200018e0600 */
[----:B------:R-:W-:Y:S01]  /*41980*/  @!PT LDS RZ, [RZ] ;  /* 0x00000000fffff984 */ /* 0x000fe20000000800 */
[----:B------:R-:W-:Y:S01]  /*41990*/  @!PT LDS RZ, [RZ] ;  /* 0x00000000fffff984 */ /* 0x000fe20000000800 */
[----:B------:R-:W-:Y:S01]  /*419a0*/  @!PT LDS RZ, [RZ] ;  /* 0x00000000fffff984 */ /* 0x000fe20000000800 */
[----:B------:R1:W-:Y:S04]  /*419b0*/  LDGSTS.E [R24], [R26.64], P1 ;  /* 0x000000001a187fae */ /* 0x0003e80008921844 */
[----:B------:R-:W-:Y:S04]  /*419c0*/  STL [R1+0x1960], R41 ;  /* 0x0019602901007387 */ /* 0x000fe80000100800 */
[----:B------:R2:W-:Y:S01]  /*419d0*/  STL [R1+0x195c], R42 ;  /* 0x00195c2a01007387 */ /* 0x0005e20000100800 */
[----:B-1----:R-:W-:Y:S01]  /*419e0*/  MOV R26, R41 ;  /* 0x00000029001a7202 */ /* 0x002fe20000000f00 */
[----:B--2---:R-:W-:-:S02]  /*419f0*/  IMAD.MOV.U32 R27, RZ, RZ, R42 ;  /* 0x000000ffff1b7224 */ /* 0x004fc400078e002a */
[----:B------:R-:W-:Y:S01]  /*41a00*/  STL [R1+0x1968], R28 ;  /* 0x0019681c01007387 */ /* 0x000fe20000100800 */
[----:B------:R-:W-:-:S03]  /*41a10*/  IADD3 R38, P3, R38, R32, RZ ;  /* 0x0000002026267210 */ /* 0x000fc60007f7e0ff */
[----:B------:R1:W-:Y:S04]  /*41a20*/  STL [R1+0x1964], R31 ;  /* 0x0019641f01007387 */ /* 0x0003e80000100800 */
[----:B------:R-:W2:Y:S01]  /*41a30*/  LDL.LU R42, [R1+0x18f0] ;  /* 0x0018f000012a7983 */ /* 0x000ea20000300800 */
[----:B------:R-:W-:-:S03]  /*41a40*/  IADD3 R29, P4, R29, R32, RZ ;  /* 0x000000201d1d7210 */ /* 0x000fc60007f9e0ff */
[----:B------:R1:W-:Y:S04]  /*41a50*/  LDGSTS.E [R24+0x80], [R26.64], P1 ;  /* 0x000800001a187fae */ /* 0x0003e80008921844 */
[----:B------:R-:W2:Y:S01]  /*41a60*/  LDL.LU R41, [R1+0x18f4] ;  /* 0x0018f40001297983 */ /* 0x000ea20000300800 */
[----:B------:R-:W-:Y:S01]  /*41a70*/  IMAD.X R39, R39, 0x1, R0, P3 ;  /* 0x0000000127277824 */ /* 0x000fe200018e0600 */
[----:B-1----:R-:W-:Y:S01]  /*41a80*/  MOV R27, R31 ;  /* 0x0000001f001b7202 */ /* 0x002fe20000000f00 */
[----:B------:R-:W-:Y:S01]  /*41a90*/  IMAD.MOV.U32 R26, RZ, RZ, R28 ;  /* 0x000000ffff1a7224 */ /* 0x000fe200078e001c */
[----:B------:R-:W2:Y:S04]  /*41aa0*/  LDL.LU R31, [R1+0x1858] ;  /* 0x00185800011f7983 */ /* 0x000ea80000300800 */
[----:B------:R-:W2:Y:S01]  /*41ab0*/  LDL.LU R28, [R1+0x185c] ;  /* 0x00185c00011c7983 */ /* 0x000ea20000300800 */
[----:B------:R-:W-:-:S03]  /*41ac0*/  IMAD.X R33, R33, 0x1, R0, P4 ;  /* 0x0000000121217824 */ /* 0x000fc600020e0600 */
[----:B------:R1:W-:Y:S04]  /*41ad0*/  LDGSTS.E [R24+0x100], [R26.64], P1 ;  /* 0x001000001a187fae */ /* 0x0003e80008921844 */
[----:B------:R-:W-:Y:S04]  /*41ae0*/  STL [R1+0x1970], R38 ;  /* 0x0019702601007387 */ /* 0x000fe80000100800 */
[----:B------:R1:W-:Y:S02]  /*41af0*/  STL [R1+0x196c], R39 ;  /* 0x00196c2701007387 */ /* 0x0003e40000100800 */
[----:B-1----:R-:W-:Y:S01]  /*41b00*/  MOV R26, R38 ;  /* 0x00000026001a7202 */ /* 0x002fe20000000f00 */
[----:B------:R-:W-:Y:S01]  /*41b10*/  IMAD.MOV.U32 R27, RZ, RZ, R39 ;  /* 0x000000ffff1b7224 */ /* 0x000fe200078e0027 */
[----:B------:R-:W-:Y:S04]  /*41b20*/  STL [R1+0x18dc], R29 ;  /* 0x0018dc1d01007387 */ /* 0x000fe80000100800 */
[----:B------:R1:W-:Y:S04]  /*41b30*/  STL [R1+0x18d8], R33 ;  /* 0x0018d82101007387 */ /* 0x0003e80000100800 */
[----:B------:R-:W2:Y:S04]  /*41b40*/  LDL.LU R39, [R1+0x1860] ;  /* 0x0018600001277983 */ /* 0x000ea80000300800 */
[----:B------:R1:W-:Y:S04]  /*41b50*/  LDGSTS.E [R24+0x180], [R26.64], P1 ;  /* 0x001800001a187fae */ /* 0x0003e80008921844 */
[----:B------:R-:W2:Y:S01]  /*41b60*/  LDL.LU R38, [R1+0x1864] ;  /* 0x0018640001267983 */ /* 0x000ea20000300800 */
[----:B-1----:R-:W-:Y:S01]  /*41b70*/  MOV R27, R33 ;  /* 0x00000021001b7202 */ /* 0x002fe20000000f00 */
[----:B------:R-:W-:-:S02]  /*41b80*/  IMAD.MOV.U32 R26, RZ, RZ, R29 ;  /* 0x000000ffff1a7224 */ /* 0x000fc400078e001d */
[----:B------:R-:W2:Y:S04]  /*41b90*/  LDL.LU R33, [R1+0x1868] ;  /* 0x0018680001217983 */ /* 0x000ea80000300800 */
[----:B------:R-:W2:Y:S01]  /*41ba0*/  LDL.LU R29, [R1+0x186c] ;  /* 0x00186c00011d7983 */ /* 0x000ea20000300800 */
[----:B------:R-:W-:-:S04]  /*41bb0*/  ISETP.GT.AND P2, PT, R3, 0x4, PT ;  /* 0x000000040300780c */ /* 0x000fc80003f44270 */
[----:B------:R-:W-:-:S04]  /*41bc0*/  SEL R25, RZ, 0x4, !P2 ;  /* 0x00000004ff197807 */ /* 0x000fc80005000000 */
[----:B------:R-:W-:-:S04]  /*41bd0*/  SEL R25, R25, RZ, !P0 ;  /* 0x000000ff19197207 */ /* 0x000fc80004000000 */
[----:B------:R-:W-:Y:S11]  /*41be0*/  ISETP.NE.U32.AND P2, PT, R25, RZ, PT ;  /* 0x000000ff1900720c */ /* 0x000ff60003f45070 */
[----:B------:R-:W-:Y:S02]  /*41bf0*/  @!UPT UIADD3 URZ, URZ, URZ, URZ ;  /* 0x0000003f3f3ff290 */ /* 0x000fe4000fffe03f */
[----:B------:R1:W-:Y:S01]  /*41c00*/  LDGSTS.E [R24+0x800], [R26.64], P2 ;  /* 0x008000001a187fae */ /* 0x0003e20009121844 */
[----:B----4-:R-:W-:-:S05]  /*41c10*/  IADD3 R35, P1, R35, R32, RZ ;  /* 0x0000002023237210 */ /* 0x010fca0007f3e0ff */
[--C-:B---3--:R-:W-:Y:S01]  /*41c20*/  IMAD.X R37, R37, 0x1, R0.reuse, P1 ;  /* 0x0000000125257824 */ /* 0x108fe200008e0600 */
[----:B------:R-:W-:Y:S01]  /*41c30*/  IADD3 R30, P3, R30, R32, RZ ;  /* 0x000000201e1e7210 */ /* 0x000fe20007f7e0ff */
[----:B------:R-:W-:Y:S01]  /*41c40*/  STL [R1+0x18e4], R35 ;  /* 0x0018e42301007387 */ /* 0x000fe20000100800 */
[----:B-1----:R-:W-:Y:S01]  /*41c50*/  MOV R26, R35 ;  /* 0x00000023001a7202 */ /* 0x002fe20000000f00 */
[----:B------:R-:W-:Y:S02]  /*41c60*/  IMAD.MOV.U32 R27, RZ, RZ, R37 ;  /* 0x000000ffff1b7224 */ /* 0x000fe400078e0025 */
[----:B------:R-:W-:Y:S01]  /*41c70*/  IMAD.X R34, R34, 0x1, R0, P3 ;  /* 0x0000000122227824 */ /* 0x000fe200018e0600 */
[----:B------:R1:W-:Y:S01]  /*41c80*/  STL [R1+0x18e0], R37 ;  /* 0x0018e02501007387 */ /* 0x0003e20000100800 */
[----:B------:R-:W-:-:S03]  /*41c90*/  ISETP.GT.AND P1, PT, R3, 0x8, PT ;  /* 0x000000080300780c */ /* 0x000fc60003f24270 */
[----:B------:R-:W-:Y:S04]  /*41ca0*/  STL [R1+0x18ec], R30 ;  /* 0x0018ec1e01007387 */ /* 0x000fe80000100800 */
[----:B------:R3:W-:Y:S01]  /*41cb0*/  STL [R1+0x18e8], R34 ;  /* 0x0018e82201007387 */ /* 0x0007e20000100800 */
[----:B------:R-:W-:-:S03]  /*41cc0*/  SEL R25, RZ, 0x4, !P1 ;  /* 0x00000004ff197807 */ /* 0x000fc60004800000 */
[----:B-1----:R-:W4:Y:S04]  /*41cd0*/  LDL.LU R37, [R1+0x1870] ;  /* 0x0018700001257983 */ /* 0x002f280000300800 */
[----:B------:R1:W-:Y:S04]  /*41ce0*/  LDGSTS.E [R24+0x880], [R26.64], P2 ;  /* 0x008800001a187fae */ /* 0x0003e80009121844 */
[----:B------:R-:W4:Y:S01]  /*41cf0*/  LDL.LU R35, [R1+0x1874] ;  /* 0x0018740001237983 */ /* 0x000f220000300800 */
[----:B------:R-:W-:Y:S02]  /*41d00*/  SEL R25, R25, RZ, !P0 ;  /* 0x000000ff19197207 */ /* 0x000fe40004000000 */
[----:B--2---:R-:W-:Y:S01]  /*41d10*/  IADD3 R41, P3, R41, R32, RZ ;  /* 0x0000002029297210 */ /* 0x004fe20007f7e0ff */
[----:B-1----:R-:W-:Y:S01]  /*41d20*/  IMAD.MOV.U32 R26, RZ, RZ, R30 ;  /* 0x000000ffff1a7224 */ /* 0x002fe200078e001e */
[----:B------:R-:W-:-:S02]  /*41d30*/  MOV R27, R34 ;  /* 0x00000022001b7202 */ /* 0x000fc40000000f00 */
[----:B---3--:R-:W2:Y:S01]  /*41d40*/  LDL.LU R34, [R1+0x17b8] ;  /* 0x0017b80001227983 */ /* 0x008ea20000300800 */
[----:B------:R-:W-:-:S03]  /*41d50*/  IMAD.X R42, R42, 0x1, R0, P3 ;  /* 0x000000012a2a7824 */ /* 0x000fc600018e0600 */
[----:B------:R-:W3:Y:S01]  /*41d60*/  LDL.LU R30, [R1+0x17bc] ;  /* 0x0017bc00011e7983 */ /* 0x000ee20000300800 */
[----:B------:R-:W-:-:S03]  /*41d70*/  IADD3 R28, P4, R28, R32, RZ ;  /* 0x000000201c1c7210 */ /* 0x000fc60007f9e0ff */
[----:B------:R1:W-:Y:S01]  /*41d80*/  LDGSTS.E [R24+0x900], [R26.64], P2 ;  /* 0x009000001a187fae */ /* 0x0003e20009121844 */
[----:B------:R-:W-:Y:S01]  /*41d90*/  ISETP.NE.U32.AND P1, PT, R25, RZ, PT ;  /* 0x000000ff1900720c */ /* 0x000fe20003f25070 */
[----:B------:R-:W-:Y:S02]  /*41da0*/  IMAD.X R31, R31, 0x1, R0, P4 ;  /* 0x000000011f1f7824 */ /* 0x000fe400020e0600 */
[----:B------:R-:W-:Y:S04]  /*41db0*/  STL [R1+0x18f4], R41 ;  /* 0x0018f42901007387 */ /* 0x000fe80000100800 */
[----:B------:R1:W-:Y:S02]  /*41dc0*/  STL [R1+0x18f0], R42 ;  /* 0x0018f02a01007387 */ /* 0x0003e40000100800 */
[----:B-1----:R-:W-:Y:S01]  /*41dd0*/  MOV R26, R41 ;  /* 0x00000029001a7202 */ /* 0x002fe20000000f00 */
[----:B------:R-:W-:Y:S01]  /*41de0*/  IMAD.MOV.U32 R27, RZ, RZ, R42 ;  /* 0x000000ffff1b7224 */ /* 0x000fe200078e002a */
[----:B------:R-:W-:Y:S04]  /*41df0*/  STL [R1+0x185c], R28 ;  /* 0x00185c1c01007387 */ /* 0x000fe80000100800 */
[----:B------:R1:W-:Y:S04]  /*41e00*/  STL [R1+0x1858], R31 ;  /* 0x0018581f01007387 */ /* 0x0003e80000100800 */
[----:B------:R1:W-:Y:S04]  /*41e10*/  LDGSTS.E [R24+0x980], [R26.64], P2 ;  /* 0x009800001a187fae */ /* 0x0003e80009121844 */
[----:B------:R-:W2:Y:S04]  /*41e20*/  LDL.LU R42, [R1+0x17c0] ;  /* 0x0017c000012a7983 */ /* 0x000ea80000300800 */
[----:B------:R-:W2:Y:S01]  /*41e30*/  LDL.LU R41, [R1+0x17c4] ;  /* 0x0017c40001297983 */ /* 0x000ea20000300800 */
[----:B------:R-:W-:Y:S01]  /*41e40*/  IADD3 R38, P2, R38, R32, RZ ;  /* 0x0000002026267210 */ /* 0x000fe20007f5e0ff */
[----:B-1----:R-:W-:Y:S01]  /*41e50*/  IMAD.MOV.U32 R26, RZ, RZ, R28 ;  /* 0x000000ffff1a7224 */ /* 0x002fe200078e001c */
[----:B------:R-:W-:-:S02]  /*41e60*/  MOV R27, R31 ;  /* 0x0000001f001b7202 */ /* 0x000fc40000000f00 */
[----:B------:R-:W2:Y:S01]  /*41e70*/  LDL.LU R31, [R1+0x17c8] ;  /* 0x0017c800011f7983 */ /* 0x000ea20000300800 */
[----:B------:R-:W-:-:S03]  /*41e80*/  IMAD.X R39, R39, 0x1, R0, P2 ;  /* 0x0000000127277824 */ /* 0x000fc600010e0600 */
[----:B------:R-:W2:Y:S04]  /*41e90*/  LDL.LU R28, [R1+0x17cc] ;  /* 0x0017cc00011c7983 */ /* 0x000ea80000300800 */
[----:B------:R1:W-:Y:S01]  /*41ea0*/  LDGSTS.E [R24+0x1000], [R26.64], P1 ;  /* 0x010000001a187fae */ /* 0x0003e20008921844 */
[----:B------:R-:W-:-:S03]  /*41eb0*/  IADD3 R29, P3, R29, R32, RZ ;  /* 0x000000201d1d7210 */ /* 0x000fc60007f7e0ff */
[----:B------:R-:W-:Y:S02]  /*41ec0*/  STL [R1+0x1864], R38 ;  /* 0x0018642601007387 */ /* 0x000fe40000100800 */
[----:B------:R-:W-:Y:S02]  /*41ed0*/  IMAD.X R33, R33, 0x1, R0, P3 ;  /* 0x0000000121217824 */ /* 0x000fe400018e0600 */
        /* <DEDUP_REMOVED lines=8> */
[----:B-1----:R-:W-:Y:S01]  /*41f60*/  MOV R27, R33 ;  /* 0x00000021001b7202 */ /* 0x002fe20000000f00 */
[----:B------:R-:W-:-:S02]  /*41f70*/  IMAD.MOV.U32 R26, RZ, RZ, R29 ;  /* 0x000000ffff1a7224 */ /* 0x000fc400078e001d */
[----:B------:R-:W2:Y:S04]  /*41f80*/  LDL.LU R33, [R1+0x1738] ;  /* 0x0017380001217983 */ /* 0x000ea80000300800 */
[----:B------:R-:W2:Y:S01]  /*41f90*/  LDL.LU R29, [R1+0x173c] ;  /* 0x00173c00011d7983 */ /* 0x000ea20000300800 */
[----:B------:R-:W-:-:S03]  /*41fa0*/  ISETP.GT.AND P2, PT, R3, 0xc, PT ;  /* 0x0000000c0300780c */ /* 0x000fc60003f44270 */
[----:B------:R1:W-:Y:S01]  /*41fb0*/  LDGSTS.E [R24+0x1100], [R26.64], P1 ;  /* 0x011000001a187fae */ /* 0x0003e20008921844 */
[----:B------:R-:W-:-:S04]  /*41fc0*/  SEL R25, RZ, 0x4, !P2 ;  /* 0x00000004ff197807 */ /* 0x000fc80005000000 */
[----:B------:R-:W-:-:S04]  /*41fd0*/  SEL R25, R25, RZ, !P0 ;  /* 0x000000ff19197207 */ /* 0x000fc80004000000 */
[----:B------:R-:W-:Y:S02]  /*41fe0*/  ISETP.NE.U32.AND P2, PT, R25, RZ, PT ;  /* 0x000000ff1900720c */ /* 0x000fe40003f45070 */
[----:B----4-:R-:W-:-:S05]  /*41ff0*/  IADD3 R35, P3, R35, R32, RZ ;  /* 0x0000002023237210 */ /* 0x010fca0007f7e0ff */
[--C-:B------:R-:W-:Y:S01]  /*42000*/  IMAD.X R37, R37, 0x1, R0.reuse, P3 ;  /* 0x0000000125257824 */ /* 0x100fe200018e0600 */
[----:B-1----:R-:W-:Y:S01]  /*42010*/  MOV R26, R35 ;  /* 0x00000023001a7202 */ /* 0x002fe20000000f00 */
[----:B------:R-:W-:Y:S02]  /*42020*/  STL [R1+0x1874], R35 ;  /* 0x0018742301007387 */ /* 0x000fe40000100800 */
[----:B------:R-:W-:Y:S01]  /*42030*/  IMAD.MOV.U32 R27, RZ, RZ, R37 ;  /* 0x000000ffff1b7224 */ /* 0x000fe200078e0025 */
[----:B---3--:R-:W-:Y:S01]  /*42040*/  IADD3 R30, P4, R30, R32, RZ ;  /* 0x000000201e1e7210 */ /* 0x008fe20007f9e0ff */
[----:B------:R1:W-:Y:S04]  /*42050*/  STL [R1+0x1870], R37 ;  /* 0x0018702501007387 */ /* 0x0003e80000100800 */
[----:B--2---:R-:W-:Y:S01]  /*42060*/  IMAD.X R34, R34, 0x1, R0, P4 ;  /* 0x0000000122227824 */ /* 0x004fe200020e0600 */
[----:B------:R-:W-:Y:S04]  /*42070*/  STL [R1+0x17bc], R30 ;  /* 0x0017bc1e01007387 */ /* 0x000fe80000100800 */
[----:B------:R2:W-:Y:S04]  /*42080*/  STL [R1+0x17b8], R34 ;  /* 0x0017b82201007387 */ /* 0x0005e80000100800 */
[----:B------:R3:W-:Y:S04]  /*42090*/  LDGSTS.E [R24+0x1180], [R26.64], P1 ;  /* 0x011800001a187fae */ /* 0x0007e80008921844 */
[----:B-1----:R-:W4:Y:S04]  /*420a0*/  LDL.LU R37, [R1+0x1740] ;  /* 0x0017400001257983 */ /* 0x002f280000300800 */
[----:B------:R-:W4:Y:S01]  /*420b0*/  LDL.LU R35, [R1+0x1744] ;  /* 0x0017440001237983 */ /* 0x000f220000300800 */
[----:B---3--:R-:W-:Y:S01]  /*420c0*/  MOV R27, R34 ;  /* 0x00000022001b7202 */ /* 0x008fe20000000f00 */
[----:B------:R-:W-:-:S02]  /*420d0*/  IMAD.MOV.U32 R26, RZ, RZ, R30 ;  /* 0x000000ffff1a7224 */ /* 0x000fc400078e001e */
[----:B--2---:R-:W2:Y:S04]  /*420e0*/  LDL.LU R34, [R1+0x1748] ;  /* 0x0017480001227983 */ /* 0x004ea80000300800 */
[----:B------:R-:W3:Y:S04]  /*420f0*/  LDL.LU R30, [R1+0x174c] ;  /* 0x00174c00011e7983 */ /* 0x000ee80000300800 */
[----:B------:R1:W-:Y:S01]  /*42100*/  LDGSTS.E [R24+0x1800], [R26.64], P2 ;  /* 0x018000001a187fae */ /* 0x0003e20009121844 */
[----:B------:R-:W-:-:S05]  /*42110*/  IADD3 R41, P1, R41, R32, RZ ;  /* 0x0000002029297210 */ /* 0x000fca0007f3e0ff */
[----:B------:R-:W-:Y:S01]  /*42120*/  IMAD.X R42, R42, 0x1, R0, P1 ;  /* 0x000000012a2a7824 */ /* 0x000fe200008e0600 */
[-C--:B------:R-:W-:Y:S01]  /*42130*/  IADD3 R28, P3, R28, R32.reuse, RZ ;  /* 0x000000201c1c7210 */ /* 0x080fe20007f7e0ff */
[----:B------:R-:W-:Y:S01]  /*42140*/  STL [R1+0x17c4], R41 ;  /* 0x0017c42901007387 */ /* 0x000fe20000100800 */
[----:B-1----:R-:W-:Y:S01]  /*42150*/  MOV R26, R41 ;  /* 0x00000029001a7202 */ /* 0x002fe20000000f00 */
[----:B------:R-:W-:Y:S02]  /*42160*/  IMAD.MOV.U32 R27, RZ, RZ, R42 ;  /* 0x000000ffff1b7224 */ /* 0x000fe400078e002a */
[----:B------:R-:W-:Y:S01]  /*42170*/  IMAD.X R31, R31, 0x1, R0, P3 ;  /* 0x000000011f1f7824 */ /* 0x000fe200018e0600 */
[----:B------:R1:W-:Y:S04]  /*42180*/  STL [R1+0x17c0], R42 ;  /* 0x0017c02a01007387 */ /* 0x0003e80000100800 */
[----:B------:R-:W-:Y:S04]  /*42190*/  STL [R1+0x17cc], R28 ;  /* 0x0017cc1c01007387 */ /* 0x000fe80000100800 */
[----:B------:R1:W-:Y:S04]  /*421a0*/  STL [R1+0x17c8], R31 ;  /* 0x0017c81f01007387 */ /* 0x0003e80000100800 */
[----:B-1----:R-:W2:Y:S04]  /*421b0*/  LDL.LU R42, [R1+0x1750] ;  /* 0x00175000012a7983 */ /* 0x002ea80000300800 */
[----:B------:R1:W-:Y:S04]  /*421c0*/  LDGSTS.E [R24+0x1880], [R26.64], P2 ;  /* 0x018800001a187fae */ /* 0x0003e80009121844 */
[----:B------:R-:W2:Y:S01]  /*421d0*/  LDL.LU R41, [R1+0x1754] ;  /* 0x0017540001297983 */ /* 0x000ea20000300800 */
[----:B-1----:R-:W-:Y:S01]  /*421e0*/  MOV R27, R31 ;  /* 0x0000001f001b7202 */ /* 0x002fe20000000f00 */
[----:B------:R-:W-:Y:S01]  /*421f0*/  IMAD.MOV.U32 R26, RZ, RZ, R28 ;  /* 0x000000ffff1a7224 */ /* 0x000fe200078e001c */
[-C--:B------:R-:W-:Y:S01]  /*42200*/  IADD3 R38, P3, R38, R32.reuse, RZ ;  /* 0x0000002026267210 */ /* 0x080fe20007f7e0ff */
[----:B------:R-:W2:Y:S04]  /*42210*/  LDL.LU R31, [R1+0x1698] ;  /* 0x00169800011f7983 */ /* 0x000ea80000300800 */
[----:B------:R-:W2:Y:S01]  /*42220*/  LDL.LU R28, [R1+0x169c] ;  /* 0x00169c00011c7983 */ /* 0x000ea20000300800 */
[----:B------:R-:W-:Y:S01]  /*42230*/  IADD3 R29, P4, R29, R32, RZ ;  /* 0x000000201d1d7210 */ /* 0x000fe20007f9e0ff */
[----:B------:R-:W-:-:S02]  /*42240*/  IMAD.X R39, R39, 0x1, R0, P3 ;  /* 0x0000000127277824 */ /* 0x000fc400018e0600 */
[----:B------:R1:W-:Y:S02]  /*42250*/  LDGSTS.E [R24+0x1900], [R26.64], P2 ;  /* 0x019000001a187fae */ /* 0x0003e40009121844 */
[----:B------:R-:W-:Y:S02]  /*42260*/  IMAD.X R33, R33, 0x1, R0, P4 ;  /* 0x0000000121217824 */ /* 0x000fe400020e0600 */
        /* <DEDUP_REMOVED lines=20> */
[--C-:B------:R-:W-:Y:S01]  /*423b0*/  IMAD.X R37, R37, 0x1, R0.reuse, P2 ;  /* 0x0000000125257824 */ /* 0x100fe200010e0600 */
[----:B---3--:R-:W-:Y:S01]  /*423c0*/  IADD3 R30, P3, R30, R32, RZ ;  /* 0x000000201e1e7210 */ /* 0x008fe20007f7e0ff */
[----:B------:R-:W-:Y:S01]  /*423d0*/  STL [R1+0x1744], R35 ;  /* 0x0017442301007387 */ /* 0x000fe20000100800 */
[----:B-1----:R-:W-:Y:S01]  /*423e0*/  MOV R26, R35 ;  /* 0x00000023001a7202 */ /* 0x002fe20000000f00 */
[----:B------:R-:W-:Y:S02]  /*423f0*/  IMAD.MOV.U32 R27, RZ, RZ, R37 ;  /* 0x000000ffff1b7224 */ /* 0x000fe400078e0025 */
[----:B--2---:R-:W-:Y:S01]  /*42400*/  IMAD.X R34, R34, 0x1, R0, P3 ;  /* 0x0000000122227824 */ /* 0x004fe200018e0600 */
[----:B------:R1:W-:Y:S01]  /*42410*/  STL [R1+0x1740], R37 ;  /* 0x0017402501007387 */ /* 0x0003e20000100800 */
[----:B------:R-:W-:-:S03]  /*42420*/  ISETP.GT.AND P2, PT, R3, 0x14, PT ;  /* 0x000000140300780c */ /* 0x000fc60003f44270 */
[----:B------:R-:W-:Y:S04]  /*42430*/  STL [R1+0x174c], R30 ;  /* 0x00174c1e01007387 */ /* 0x000fe80000100800 */
[----:B------:R2:W-:Y:S01]  /*42440*/  STL [R1+0x1748], R34 ;  /* 0x0017482201007387 */ /* 0x0005e20000100800 */
[----:B------:R-:W-:-:S03]  /*42450*/  SEL R25, RZ, 0x4, !P2 ;  /* 0x00000004ff197807 */ /* 0x000fc60005000000 */
[----:B-1----:R-:W3:Y:S04]  /*42460*/  LDL.LU R37, [R1+0x16b0] ;  /* 0x0016b00001257983 */ /* 0x002ee80000300800 */
[----:B------:R1:W-:Y:S04]  /*42470*/  LDGSTS.E [R24+0x2080], [R26.64], P1 ;  /* 0x020800001a187fae */ /* 0x0003e80008921844 */
[----:B------:R-:W4:Y:S01]  /*42480*/  LDL.LU R35, [R1+0x16b4] ;  /* 0x0016b40001237983 */ /* 0x000f220000300800 */
[----:B------:R-:W-:Y:S02]  /*42490*/  SEL R25, R25, RZ, !P0 ;  /* 0x000000ff19197207 */ /* 0x000fe40004000000 */
[----:B-1----:R-:W-:Y:S01]  /*424a0*/  MOV R27, R34 ;  /* 0x00000022001b7202 */ /* 0x002fe20000000f00 */
[----:B------:R-:W-:Y:S01]  /*424b0*/  IMAD.MOV.U32 R26, RZ, RZ, R30 ;  /* 0x000000ffff1a7224 */ /* 0x000fe200078e001e */
[----:B--2---:R-:W2:Y:S04]  /*424c0*/  LDL.LU R34, [R1+0x1614] ;  /* 0x0016140001227983 */ /* 0x004ea80000300800 */
[----:B------:R-:W2:Y:S01]  /*424d0*/  LDL.LU R30, [R1+0x1618] ;  /* 0x00161800011e7983 */ /* 0x000ea20000300800 */
[----:B------:R-:W-:-:S03]  /*424e0*/  IADD3 R41, P3, R41, R32, RZ ;  /* 0x0000002029297210 */ /* 0x000fc60007f7e0ff */
[----:B------:R1:W-:Y:S02]  /*424f0*/  LDGSTS.E [R24+0x2100], [R26.64], P1 ;  /* 0x021000001a187fae */ /* 0x0003e40008921844 */
[----:B------:R-:W-:Y:S01]  /*42500*/  IMAD.X R42, R42, 0x1, R0, P3 ;  /* 0x000000012a2a7824 */ /* 0x000fe200018e0600 */
[----:B------:R-:W-:Y:S01]  /*42510*/  ISETP.NE.U32.AND P2, PT, R25, RZ, PT ;  /* 0x000000ff1900720c */ /* 0x000fe20003f45070 */
[----:B------:R-:W-:Y:S01]  /*42520*/  STL [R1+0x1754], R41 ;  /* 0x0017542901007387 */ /* 0x000fe20000100800 */
[----:B------:R-:W-:Y:S01]  /*42530*/  IADD3 R28, P4, R28, R32, RZ ;  /* 0x000000201c1c7210 */ /* 0x000fe20007f9e0ff */
[----:B-1----:R-:W-:Y:S01]  /*42540*/  IMAD.MOV.U32 R27, RZ, RZ, R42 ;  /* 0x000000ffff1b7224 */ /* 0x002fe200078e002a */
[----:B------:R-:W-:-:S03]  /*42550*/  MOV R26, R41 ;  /* 0x00000029001a7202 */ /* 0x000fc60000000f00 */
[----:B------:R-:W-:Y:S01]  /*42560*/  IMAD.X R31, R31, 0x1, R0, P4 ;  /* 0x000000011f1f7824 */ /* 0x000fe200020e0600 */
[----:B------:R1:W-:Y:S04]  /*42570*/  STL [R1+0x1750], R42 ;  /* 0x0017502a01007387 */ /* 0x0003e80000100800 */
[----:B------:R-:W-:Y:S04]  /*42580*/  STL [R1+0x169c], R28 ;  /* 0x00169c1c01007387 */ /* 0x000fe80000100800 */
[----:B------:R1:W-:Y:S04]  /*42590*/  STL [R1+0x1698], R31 ;  /* 0x0016981f01007387 */ /* 0x0003e80000100800 */
[----:B------:R1:W-:Y:S04]  /*425a0*/  LDGSTS.E [R24+0x2180], [R26.64], P1 ;  /* 0x021800001a187fae */ /* 0x0003e80008921844 */
[----:B-1----:R-:W2:Y:S04]  /*425b0*/  LDL.LU R42, [R1+0x161c] ;  /* 0x00161c00012a7983 */ /* 0x002ea80000300800 */
[----:B------:R-:W2:Y:S01]  /*425c0*/  LDL.LU R41, [R1+0x1620] ;  /* 0x0016200001297983 */ /* 0x000ea20000300800 */
[----:B------:R-:W-:Y:S01]  /*425d0*/  MOV R27, R31 ;  /* 0x0000001f001b7202 */ /* 0x000fe20000000f00 */
[----:B------:R-:W-:-:S02]  /*425e0*/  IMAD.MOV.U32 R26, RZ, RZ, R28 ;  /* 0x000000ffff1a7224 */ /* 0x000fc400078e001c */
[----:B------:R-:W2:Y:S01]  /*425f0*/  LDL.LU R31, [R1+0x1624] ;  /* 0x00162400011f7983 */ /* 0x000ea20000300800 */
[----:B------:R-:W-:-:S03]  /*42600*/  IADD3 R38, P1, R38, R32, RZ ;  /* 0x0000002026267210 */ /* 0x000fc60007f3e0ff */
[----:B------:R-:W2:Y:S02]  /*42610*/  LDL.LU R28, [R1+0x1628] ;  /* 0x00162800011c7983 */ /* 0x000ea40000300800 */
[----:B------:R-:W-:Y:S02]  /*42620*/  IMAD.X R39, R39, 0x1, R0, P1 ;  /* 0x0000000127277824 */ /* 0x000fe400008e0600 */
[----:B------:R1:W-:Y:S01]  /*42630*/  LDGSTS.E [R24+0x2800], [R26.64], P2 ;  /* 0x028000001a187fae */ /* 0x0003e20009121844 */
[----:B------:R-:W-:-:S03]  /*42640*/  IADD3 R29, P3, R29, R32, RZ ;  /* 0x000000201d1d7210 */ /* 0x000fc60007f7e0ff */
[----:B------:R-:W-:Y:S01]  /*42650*/  STL [R1+0x16a4], R38 ;  /* 0x0016a42601007387 */ /* 0x000fe20000100800 */
[----:B-1----:R-:W-:Y:S01]  /*42660*/  MOV R26, R38 ;  /* 0x00000026001a7202 */ /* 0x002fe20000000f00 */
[----:B------:R-:W-:Y:S02]  /*42670*/  IMAD.X R33, R33, 0x1, R0, P3 ;  /* 0x0000000121217824 */ /* 0x000fe400018e0600 */
[----:B------:R-:W-:Y:S01]  /*42680*/  IMAD.MOV.U32 R27, RZ, RZ, R39 ;  /* 0x000000ffff1b7224 */ /* 0x000fe200078e0027 */
        /* <DEDUP_REMOVED lines=16> */
[--C-:B---3--:R-:W-:Y:S01]  /*42790*/  IMAD.X R37, R37, 0x1, R0.reuse, P3 ;  /* 0x0000000125257824 */ /* 0x108fe200018e0600 */
[----:B-1----:R-:W-:Y:S01]  /*427a0*/  MOV R26, R35 ;  /* 0x00000023001a7202 */ /* 0x002fe20000000f00 */
[----:B------:R-:W-:Y:S01]  /*427b0*/  STL [R1+0x16b4], R35 ;  /* 0x0016b42301007387 */ /* 0x000fe20000100800 */
[----:B--2---:R-:W-:Y:S01]  /*427c0*/  IADD3 R30, P4, R30, R32, RZ ;  /* 0x000000201e1e7210 */ /* 0x004fe20007f9e0ff */
[----:B------:R-:W-:Y:S02]  /*427d0*/  IMAD.MOV.U32 R27, RZ, RZ, R37 ;  /* 0x000000ffff1b7224 */ /* 0x000fe400078e0025 */
[----:B------:R1:W-:Y:S02]  /*427e0*/  STL [R1+0x16b0], R37 ;  /* 0x0016b02501007387 */ /* 0x0003e40000100800 */
[----:B------:R-:W-:Y:S02]  /*427f0*/  IMAD.X R34, R34, 0x1, R0, P4 ;  /* 0x0000000122227824 */ /* 0x000fe400020e0600 */
        /* <DEDUP_REMOVED lines=12> */
[----:B------:R-:W-:Y:S01]  /*428c0*/  IADD3 R28, P3, R28, R32, RZ ;  /* 0x000000201c1c7210 */ /* 0x000fe20007f7e0ff */
        /* <DEDUP_REMOVED lines=11> */
[----:B------:R-:W-:-:S02]  /*42980*/  IMAD.MOV.U32 R26, RZ, RZ, R28 ;  /* 0x000000ffff1a7224 */ /* 0x000fc400078e001c */
[----:B------:R-:W2:Y:S04]  /*42990*/  LDL.LU R31, [R1+0xad0] ;  /* 0x000ad000011f7983 */ /* 0x000ea80000300800 */
[----:B------:R-:W2:Y:S01]  /*429a0*/  LDL.LU R28, [R1+0xad4] ;  /* 0x000ad400011c7983 */ /* 0x000ea20000300800 */
[----:B------:R-:W-:-:S03]  /*429b0*/  IADD3 R38, P3, R38, R32, RZ ;  /* 0x0000002026267210 */ /* 0x000fc60007f7e0ff */
[----:B------:R1:W-:Y:S02]  /*429c0*/  LDGSTS.E [R24+0x3100], [R26.64], P1 ;  /* 0x031000001a187fae */ /* 0x0003e40008921844 */
[--C-:B------:R-:W-:Y:S01]  /*429d0*/  IMAD.X R39, R39, 0x1, R0.reuse, P3 ;  /* 0x0000000127277824 */ /* 0x100fe200018e0600 */
[----:B------:R-:W-:Y:S01]  /*429e0*/  IADD3 R29, P4, R29, R32, RZ ;  /* 0x000000201d1d7210 */ /* 0x000fe20007f9e0ff */
[----:B------:R-:W-:Y:S04]  /*429f0*/  STL [R1+0x1630], R38 ;  /* 0x0016302601007387 */ /* 0x000fe80000100800 */
[----:B------:R-:W-:Y:S01]  /*42a00*/  IMAD.X R33, R33, 0x1, R0, P4 ;  /* 0x0000000121217824 */ /* 0x000fe200020e0600 */
[----:B-1----:R-:W-:Y:S01]  /*42a10*/  MOV R26, R38 ;  /* 0x00000026001a7202 */ /* 0x002fe20000000f00 */
[----:B------:R-:W-:Y:S01]  /*42a20*/  IMAD.MOV.U32 R27, RZ, RZ, R39 ;  /* 0x000000ffff1b7224 */ /* 0x000fe200078e0027 */
        /* <DEDUP_REMOVED lines=55> */
[----:B------:R-:W-:-:S03]  /*42da0*/  IADD3 R38, P2, R38, R32, RZ ;  /* 0x0000002026267210 */ /* 0x000fc60007f5e0ff */
[----:B------:R1:W-:Y:S02]  /*42db0*/  LDGSTS.E [R24+0x4000], [R26.64], P1 ;  /* 0x040000001a187fae */ /* 0x0003e40008921844 */
[----:B------:R-:W-:Y:S02]  /*42dc0*/  IMAD.X R39, R39, 0x1, R0, P2 ;  /* 0x0000000127277824 */ /* 0x000fe400010e0600 */
        /* <DEDUP_REMOVED lines=57> */
[----:B------:R-:W-:Y:S01]  /*43160*/  IMAD.X R39, R39, 0x1, R0, P3 ;  /* 0x0000000127277824 */ /* 0x000fe200018e0600 */
[----:B------:R-:W-:Y:S01]  /*43170*/  IADD3 R29, P4, R29, R32, RZ ;  /* 0x000000201d1d7210 */ /* 0x000fe20007f9e0ff */
[----:B------:R-:W-:Y:S01]  /*43180*/  STL [R1+0xb6c], R38 ;  /* 0x000b6c2601007387 */ /* 0x000fe20000100800 */
[----:B-1----:R-:W-:-:S03]  /*43190*/  MOV R26, R38 ;  /* 0x00000026001a7202 */ /* 0x002fc60000000f00 */
[----:B------:R-:W-:Y:S01]  /*431a0*/  IMAD.X R33, R33, 0x1, R0, P4 ;  /* 0x0000000121217824 */ /* 0x000fe200020e0600 */
[----:B------:R1:W-:Y:S01]  /*431b0*/  STL [R1+0xb68], R39 ;  /* 0x000b682701007387 */ /* 0x0003e20000100800 */
[----:B------:R-:W-:-:S03]  /*431c0*/  IMAD.MOV.U32 R27, RZ, RZ, R39 ;  /* 0x000000ffff1b7224 */ /* 0x000fc600078e0027 */
        /* <DEDUP_REMOVED lines=18> */
[----:B------:R-:W-:Y:S04]  /*432f0*/  STL [R1+0xbdc], R35 ;  /* 0x000bdc2301007387 */ /* 0x000fe80000100800 */
[----:B--2---:R-:W-:Y:S01]  /*43300*/  IMAD.X R34, R34, 0x1, R0, P3 ;  /* 0x0000000122227824 */ /* 0x004fe200018e0600 */
[----:B------:R2:W-:Y:S01]  /*43310*/  STL [R1+0xbd8], R37 ;  /* 0x000bd82501007387 */ /* 0x0005e20000100800 */
[----:B-1----:R-:W-:Y:S01]  /*43320*/  MOV R26, R35 ;  /* 0x00000023001a7202 */ /* 0x002fe20000000f00 */
[----:B------:R-:W-:Y:S01]  /*43330*/  IMAD.MOV.U32 R27, RZ, RZ, R37 ;  /* 0x000000ffff1b7224 */ /* 0x000fe200078e0025 */
[----:B------:R-:W-:Y:S01]  /*43340*/  ISETP.GT.AND P2, PT, R3, 0x2c, PT ;  /* 0x0000002c0300780c */ /* 0x000fe20003f44270 */
[----:B------:R-:W-:Y:S04]  /*43350*/  STL [R1+0xbe4], R30 ;  /* 0x000be41e01007387 */ /* 0x000fe80000100800 */
[----:B------:R1:W-:Y:S01]  /*43360*/  STL [R1+0xbe0], R34 ;  /* 0x000be02201007387 */ /* 0x0003e20000100800 */
[----:B------:R-:W-:-:S03]  /*43370*/  SEL R25, RZ, 0x4, !P2 ;  /* 0x00000004ff197807 */ /* 0x000fc60005000000 */
[----:B--2---:R-:W2:Y:S04]  /*43380*/  LDL.LU R37, [R1+0xc68] ;  /* 0x000c680001257983 */ /* 0x004ea80000300800 */
[----:B------:R-:W3:Y:S04]  /*43390*/  LDL.LU R35, [R1+0xc6c] ;  /* 0x000c6c0001237983 */ /* 0x000ee80000300800 */
[----:B------:R4:W-:Y:S01]  /*433a0*/  LDGSTS.E [R24+0x5080], [R26.64], P1 ;  /* 0x050800001a187fae */ /* 0x0009e20008921844 */
[----:B------:R-:W-:-:S04]  /*433b0*/  SEL R25, R25, RZ, !P0 ;  /* 0x000000ff19197207 */ /* 0x000fc80004000000 */
[----:B------:R-:W-:Y:S01]  /*433c0*/  ISETP.NE.U32.AND P2, PT, R25, RZ, PT ;  /* 0x000000ff1900720c */ /* 0x000fe20003f45070 */
[----:B----4-:R-:W-:Y:S01]  /*433d0*/  IMAD.MOV.U32 R26, RZ, RZ, R30 ;  /* 0x000000ffff1a7224 */ /* 0x010fe200078e001e */
[----:B------:R-:W-:Y:S02]  /*433e0*/  MOV R27, R34 ;  /* 0x00000022001b7202 */ /* 0x000fe40000000f00 */
[----:B-1----:R-:W4:Y:S04]  /*433f0*/  LDL.LU R34, [R1+0xcd0] ;  /* 0x000cd00001227983 */ /* 0x002f280000300800 */
[----:B------:R-:W4:Y:S04]  /*43400*/  LDL.LU R30, [R1+0xcd4] ;  /* 0x000cd400011e7983 */ /* 0x000f280000300800 */
[----:B------:R1:W-:Y:S01]  /*43410*/  LDGSTS.E [R24+0x5100], [R26.64], P1 ;  /* 0x051000001a187fae */ /* 0x0003e20008921844 */
[----:B------:R-:W-:-:S05]  /*43420*/  IADD3 R41, P3, R41, R32, RZ ;  /* 0x0000002029297210 */ /* 0x000fca0007f7e0ff */
[----:B------:R-:W-:Y:S01]  /*43430*/  IMAD.X R42, R42, 0x1, R0, P3 ;  /* 0x000000012a2a7824 */ /* 0x000fe200018e0600 */
[----:B------:R-:W-:Y:S01]  /*43440*/  STL [R1+0xbec], R41 ;  /* 0x000bec2901007387 */ /* 0x000fe20000100800 */
[----:B------:R-:W-:Y:S02]  /*43450*/  IADD3 R28, P4, R28, R32, RZ ;  /* 0x000000201c1c7210 */ /* 0x000fe40007f9e0ff */
[----:B-1----:R-:W-:Y:S01]  /*43460*/  IMAD.MOV.U32 R27, RZ, RZ, R42 ;  /* 0x000000ffff1b7224 */ /* 0x002fe200078e002a */
[----:B------:R-:W-:Y:S02]  /*43470*/  MOV R26, R41 ;  /* 0x00000029001a7202 */ /* 0x000fe40000000f00 */
[----:B------:R-:W-:Y:S01]  /*43480*/  IMAD.X R31, R31, 0x1, R0, P4 ;  /* 0x000000011f1f7824 */ /* 0x000fe200020e0600 */
[----:B------:R1:W-:Y:S04]  /*43490*/  STL [R1+0xbe8], R42 ;  /* 0x000be82a01007387 */ /* 0x0003e80000100800 */
[----:B------:R-:W-:Y:S04]  /*434a0*/  STL [R1+0xc54], R28 ;  /* 0x000c541c01007387 */ /* 0x000fe80000100800 */
[----:B------:R1:W-:Y:S04]  /*434b0*/  STL [R1+0xc50], R31 ;  /* 0x000c501f01007387 */ /* 0x0003e80000100800 */
[----:B------:R1:W-:Y:S04]  /*434c0*/  LDGSTS.E [R24+0x5180], [R26.64], P1 ;  /* 0x051800001a187fae */ /* 0x0003e80008921844 */
[----:B-1----:R-:W4:Y:S04]  /*434d0*/  LDL.LU R42, [R1+0xcd8] ;  /* 0x000cd800012a7983 */ /* 0x002f280000300800 */
[----:B------:R-:W4:Y:S01]  /*434e0*/  LDL.LU R41, [R1+0xcdc] ;  /* 0x000cdc0001297983 */ /* 0x000f220000300800 */
[----:B------:R-:W-:Y:S01]  /*434f0*/  MOV R27, R31 ;  /* 0x0000001f001b7202 */ /* 0x000fe20000000f00 */
[----:B------:R-:W-:-:S02]  /*43500*/  IMAD.MOV.U32 R26, RZ, RZ, R28 ;  /* 0x000000ffff1a7224 */ /* 0x000fc400078e001c */
[----:B------:R-:W4:Y:S04]  /*43510*/  LDL.LU R31, [R1+0xce0] ;  /* 0x000ce000011f7983 */ /* 0x000f280000300800 */
[----:B------:R-:W4:Y:S01]  /*43520*/  LDL.LU R28, [R1+0xce4] ;  /* 0x000ce400011c7983 */ /* 0x000f220000300800 */
        /* <DEDUP_REMOVED lines=18> */
[----:B------:R-:W-:-:S03]  /*43650*/  ISETP.GT.AND P1, PT, R3, 0x30, PT ;  /* 0x000000300300780c */ /* 0x000fc60003f24270 */
[----:B------:R1:W-:Y:S01]  /*43660*/  LDGSTS.E [R24+0x5900], [R26.64], P2 ;  /* 0x059000001a187fae */ /* 0x0003e20009121844 */
[----:B------:R-:W-:-:S04]  /*43670*/  SEL R25, RZ, 0x4, !P1 ;  /* 0x00000004ff197807 */ /* 0x000fc80004800000 */
[----:B------:R-:W-:-:S04]  /*43680*/  SEL R25, R25, RZ, !P0 ;  /* 0x000000ff19197207 */ /* 0x000fc80004000000 */
[----:B------:R-:W-:Y:S02]  /*43690*/  ISETP.NE.U32.AND P1, PT, R25, RZ, PT ;  /* 0x000000ff1900720c */ /* 0x000fe40003f25070 */
[----:B---3--:R-:W-:-:S05]  /*436a0*/  IADD3 R35, P3, R35, R32, RZ ;  /* 0x0000002023237210 */ /* 0x008fca0007f7e0ff */
[----:B--2---:R-:W-:Y:S01]  /*436b0*/  IMAD.X R37, R37, 0x1, R0, P3 ;  /* 0x0000000125257824 */ /* 0x004fe200018e0600 */
[----:B-1----:R-:W-:-:S03]  /*436c0*/  MOV R26, R35 ;  /* 0x00000023001a7202 */ /* 0x002fc60000000f00 */
[----:B------:R-:W-:Y:S01]  /*436d0*/  IMAD.MOV.U32 R27, RZ, RZ, R37 ;  /* 0x000000ffff1b7224 */ /* 0x000fe200078e0025 */
[----:B------:R-:W-:Y:S04]  /*436e0*/  STL [R1+0xc6c], R35 ;  /* 0x000c6c2301007387 */ /* 0x000fe80000100800 */
[----:B------:R1:W-:Y:S04]  /*436f0*/  STL [R1+0xc68], R37 ;  /* 0x000c682501007387 */ /* 0x0003e80000100800 */
[----:B------:R2:W-:Y:S01]  /*43700*/  LDGSTS.E [R24+0x5980], [R26.64], P2 ;  /* 0x059800001a187fae */ /* 0x0005e20009121844 */
[----:B----4-:R-:W-:-:S05]  /*43710*/  IADD3 R30, P4, R30, R32, RZ ;  /* 0x000000201e1e7210 */ /* 0x010fca0007f9e0ff */
[----:B------:R-:W-:Y:S01]  /*43720*/  IMAD.X R34, R34, 0x1, R0, P4 ;  /* 0x0000000122227824 */ /* 0x000fe200020e0600 */
[----:B------:R-:W-:Y:S04]  /*43730*/  STL [R1+0xcd4], R30 ;  /* 0x000cd41e01007387 */ /* 0x000fe80000100800 */
[----:B------:R3:W-:Y:S01]  /*43740*/  STL [R1+0xcd0], R34 ;  /* 0x000cd02201007387 */ /* 0x0007e20000100800 */
[----:B--2---:R-:W-:-:S03]  /*43750*/  MOV R27, R34 ;  /* 0x00000022001b7202 */ /* 0x004fc60000000f00 */
[----:B-1----:R-:W2:Y:S01]  /*43760*/  LDL.LU R37, [R1+0xd58] ;  /* 0x000d580001257983 */ /* 0x002ea20000300800 */
[----:B------:R-:W-:-:S03]  /*43770*/  IMAD.MOV.U32 R26, RZ, RZ, R30 ;  /* 0x000000ffff1a7224 */ /* 0x000fc600078e001e */
[----:B------:R-:W4:Y:S04]  /*43780*/  LDL.LU R35, [R1+0xd5c] ;  /* 0x000d5c0001237983 */ /* 0x000f280000300800 */
[----:B---3--:R-:W3:Y:S04]  /*43790*/  LDL.LU R34, [R1+0xd60] ;  /* 0x000d600001227983 */ /* 0x008ee80000300800 */
[----:B------:R-:W3:Y:S04]  /*437a0*/  LDL.LU R30, [R1+0xd64] ;  /* 0x000d6400011e7983 */ /* 0x000ee80000300800 */
[----:B------:R1:W-:Y:S01]  /*437b0*/  LDGSTS.E [R24+0x6000], [R26.64], P1 ;  /* 0x060000001a187fae */ /* 0x0003e20008921844 */
[----:B------:R-:W-:-:S05]  /*437c0*/  IADD3 R41, P2, R41, R32, RZ ;  /* 0x0000002029297210 */ /* 0x000fca0007f5e0ff */
[--C-:B------:R-:W-:Y:S01]  /*437d0*/  IMAD.X R42, R42, 0x1, R0.reuse, P2 ;  /* 0x000000012a2a7824 */ /* 0x100fe200010e0600 */
[-C--:B------:R-:W-:Y:S01]  /*437e0*/  IADD3 R28, P3, R28, R32.reuse, RZ ;  /* 0x000000201c1c7210 */ /* 0x080fe20007f7e0ff */
[----:B------:R-:W-:Y:S04]  /*437f0*/  STL [R1+0xcdc], R41 ;  /* 0x000cdc2901007387 */ /* 0x000fe80000100800 */
[----:B------:R-:W-:Y:S01]  /*43800*/  IMAD.X R31, R31, 0x1, R0, P3 ;  /* 0x000000011f1f7824 */ /* 0x000fe200018e0600 */
[----:B------:R1:W-:Y:S02]  /*43810*/  STL [R1+0xcd8], R42 ;  /* 0x000cd82a01007387 */ /* 0x0003e40000100800 */
[----:B-1----:R-:W-:Y:S01]  /*43820*/  IMAD.MOV.U32 R27, RZ, RZ, R42 ;  /* 0x000000ffff1b7224 */ /* 0x002fe200078e002a */
[----:B------:R-:W-:Y:S01]  /*43830*/  MOV R26, R41 ;  /* 0x00000029001a7202 */ /* 0x000fe20000000f00 */
[----:B------:R-:W-:Y:S04]  /*43840*/  STL [R1+0xce4], R28 ;  /* 0x000ce41c01007387 */ /* 0x000fe80000100800 */
[----:B------:R1:W-:Y:S04]  /*43850*/  STL [R1+0xce0], R31 ;  /* 0x000ce01f01007387 */ /* 0x0003e80000100800 */
[----:B------:R-:W3:Y:S04]  /*43860*/  LDL.LU R42, [R1+0xd68] ;  /* 0x000d6800012a7983 */ /* 0x000ee80000300800 */
[----:B------:R-:W3:Y:S04]  /*43870*/  LDL.LU R41, [R1+0xd6c] ;  /* 0x000d6c0001297983 */ /* 0x000ee80000300800 */
[----:B------:R1:W-:Y:S02]  /*43880*/  LDGSTS.E [R24+0x6080], [R26.64], P1 ;  /* 0x060800001a187fae */ /* 0x0003e40008921844 */
[----:B-1----:R-:W-:Y:S01]  /*43890*/  IMAD.MOV.U32 R26, RZ, RZ, R28 ;  /* 0x000000ffff1a7224 */ /* 0x002fe200078e001c */
[----:B------:R-:W-:-:S02]  /*438a0*/  IADD3 R38, P3, R38, R32, RZ ;  /* 0x0000002026267210 */ /* 0x000fc40007f7e0ff */
[----:B------:R-:W-:Y:S02]  /*438b0*/  MOV R27, R31 ;  /* 0x0000001f001b7202 */ /* 0x000fe40000000f00 */
[----:B------:R-:W3:Y:S01]  /*438c0*/  LDL.LU R31, [R1+0xdd0] ;  /* 0x000dd000011f7983 */ /* 0x000ee20000300800 */
[----:B------:R-:W-:-:S03]  /*438d0*/  IMAD.X R39, R39, 0x1, R0, P3 ;  /* 0x0000000127277824 */ /* 0x000fc600018e0600 */
[----:B------:R-:W3:Y:S01]  /*438e0*/  LDL.LU R28, [R1+0xdd4] ;  /* 0x000dd400011c7983 */ /* 0x000ee20000300800 */
[----:B------:R-:W-:-:S03]  /*438f0*/  IADD3 R29, P4, R29, R32, RZ ;  /* 0x000000201d1d7210 */ /* 0x000fc60007f9e0ff */
[----:B------:R-:W-:Y:S02]  /*43900*/  STL [R1+0xcec], R38 ;  /* 0x000cec2601007387 */ /* 0x000fe40000100800 */
[----:B------:R-:W-:Y:S02]  /*43910*/  IMAD.X R33, R33, 0x1, R0, P4 ;  /* 0x0000000121217824 */ /* 0x000fe400020e0600 */
[----:B------:R1:W-:Y:S04]  /*43920*/  LDGSTS.E [R24+0x6100], [R26.64], P1 ;  /* 0x061000001a187fae */ /* 0x0003e80008921844 */
[----:B------:R1:W-:Y:S04]  /*43930*/  STL [R1+0xce8], R39 ;  /* 0x000ce82701007387 */ /* 0x0003e80000100800 */
[----:B------:R-:W-:Y:S01]  /*43940*/  STL [R1+0xd54], R29 ;  /* 0x000d541d01007387 */ /* 0x000fe20000100800 */
[----:B-1----:R-:W-:Y:S01]  /*43950*/  MOV R26, R38 ;  /* 0x00000026001a7202 */ /* 0x002fe20000000f00 */
[----:B------:R-:W-:-:S02]  /*43960*/  IMAD.MOV.U32 R27, RZ, RZ, R39 ;  /* 0x000000ffff1b7224 */ /* 0x000fc400078e0027 */
[----:B------:R1:W-:Y:S04]  /*43970*/  STL [R1+0xd50], R33 ;  /* 0x000d502101007387 */ /* 0x0003e80000100800 */
[----:B------:R-:W3:Y:S04]  /*43980*/  LDL.LU R39, [R1+0xdd8] ;  /* 0x000dd80001277983 */ /* 0x000ee80000300800 */
[----:B------:R-:W3:Y:S04]  /*43990*/  LDL.LU R38, [R1+0xddc] ;  /* 0x000ddc0001267983 */ /* 0x000ee80000300800 */
[----:B------:R1:W-:Y:S02]  /*439a0*/  LDGSTS.E [R24+0x6180], [R26.64], P1 ;  /* 0x061800001a187fae */ /* 0x0003e40008921844 */
[----:B-1----:R-:W-:Y:S01]  /*439b0*/  MOV R27, R33 ;  /* 0x00000021001b7202 */ /* 0x002fe20000000f00 */
[----:B------:R-:W-:Y:S01]  /*439c0*/  IMAD.MOV.U32 R26, RZ, RZ, R29 ;  /* 0x000000ffff1a7224 */ /* 0x000fe200078e001d */
[----:B------:R-:W3:Y:S04]  /*439d0*/  LDL.LU R33, [R1+0xde0] ;  /* 0x000de00001217983 */ /* 0x000ee80000300800 */
[----:B------:R-:W3:Y:S01]  /*439e0*/  LDL.LU R29, [R1+0xde4] ;  /* 0x000de400011d7983 */ /* 0x000ee20000300800 */
[----:B------:R-:W-:-:S04]  /*439f0*/  ISETP.GT.AND P2, PT, R3, 0x34, PT ;  /* 0x000000340300780c */ /* 0x000fc80003f44270 */
[----:B------:R-:W-:-:S04]  /*43a00*/  SEL R25, RZ, 0x4, !P2 ;  /* 0x00000004ff197807 */ /* 0x000fc80005000000 */
[----:B------:R-:W-:-:S04]  /*43a10*/  SEL R25, R25, RZ, !P0 ;  /* 0x000000ff19197207 */ /* 0x000fc80004000000 */
[----:B------:R-:W-:Y:S11]  /*43a20*/  ISETP.NE.U32.AND P2, PT, R25, RZ, PT ;  /* 0x000000ff1900720c */ /* 0x000ff60003f45070 */
[----:B------:R-:W-:Y:S02]  /*43a30*/  @!UPT UIADD3 URZ, URZ, URZ, URZ ;  /* 0x0000003f3f3ff290 */ /* 0x000fe4000fffe03f */
[----:B------:R1:W-:Y:S01]  /*43a40*/  LDGSTS.E [R24+0x6800], [R26.64], P2 ;  /* 0x068000001a187fae */ /* 0x0003e20009121844 */
[----:B----4-:R-:W-:-:S05]  /*43a50*/  IADD3 R35, P1, R35, R32, RZ ;  /* 0x0000002023237210 */ /* 0x010fca0007f3e0ff */
[----:B--2---:R-:W-:Y:S01]  /*43a60*/  IMAD.X R37, R37, 0x1, R0, P1 ;  /* 0x0000000125257824 */ /* 0x004fe200008e0600 */
[----:B---3--:R-:W-:-:S03]  /*43a70*/  IADD3 R30, P3, R30, R32, RZ ;  /* 0x000000201e1e7210 */ /* 0x008fc60007f7e0ff */
[----:B-1----:R-:W-:Y:S01]  /*43a80*/  IMAD.MOV.U32 R27, RZ, RZ, R37 ;  /* 0x000000ffff1b7224 */ /* 0x002fe200078e0025 */
[----:B------:R-:W-:Y:S01]  /*43a90*/  MOV R26, R35 ;  /* 0x00000023001a7202 */ /* 0x000fe20000000f00 */
[----:B------:R-:W-:Y:S01]  /*43aa0*/  STL [R1+0xd5c], R35 ;  /* 0x000d5c2301007387 */ /* 0x000fe20000100800 */
[----:B------:R-:W-:Y:S01]  /*43ab0*/  IMAD.X R34, R34, 0x1, R0, P3 ;  /* 0x0000000122227824 */ /* 0x000fe200018e0600 */
[----:B------:R-:W-:Y:S02]  /*43ac0*/  ISETP.GT.AND P1, PT, R3, 0x38, PT ;  /* 0x000000380300780c */ /* 0x000fe40003f24270 */
[----:B------:R1:W-:Y:S04]  /*43ad0*/  STL [R1+0xd58], R37 ;  /* 0x000d582501007387 */ /* 0x0003e80000100800 */
[----:B------:R-:W-:Y:S01]  /*43ae0*/  STL [R1+0xd64], R30 ;  /* 0x000d641e01007387 */ /* 0x000fe20000100800 */
[----:B------:R-:W-:-:S03]  /*43af0*/  SEL R25, RZ, 0x4, !P1 ;  /* 0x00000004ff197807 */ /* 0x000fc60004800000 */
[----:B------:R2:W-:Y:S04]  /*43b00*/  STL [R1+0xd60], R34 ;  /* 0x000d602201007387 */ /* 0x0005e80000100800 */
[----:B------:R3:W-:Y:S04]  /*43b10*/  LDGSTS.E [R24+0x6880], [R26.64], P2 ;  /* 0x068800001a187fae */ /* 0x0007e80009121844 */
[----:B-1----:R-:W4:Y:S01]  /*43b20*/  LDL.LU R37, [R1+0xde8] ;  /* 0x000de80001257983 */ /* 0x002f220000300800 */
[----:B------:R-:W-:-:S03]  /*43b30*/  SEL R25, R25, RZ, !P0 ;  /* 0x000000ff19197207 */ /* 0x000fc60004000000 */
[----:B------:R-:W4:Y:S01]  /*43b40*/  LDL.LU R35, [R1+0xdec] ;  /* 0x000dec0001237983 */ /* 0x000f220000300800 */
[----:B---3--:R-:W-:Y:S01]  /*43b50*/  IMAD.MOV.U32 R26, RZ, RZ, R30 ;  /* 0x000000ffff1a7224 */ /* 0x008fe200078e001e */
[----:B------:R-:W-:Y:S02]  /*43b60*/  MOV R27, R34 ;  /* 0x00000022001b7202 */ /* 0x000fe40000000f00 */
[----:B--2---:R-:W2:Y:S04]  /*43b70*/  LDL.LU R34, [R1+0xe50] ;  /* 0x000e500001227983 */ /* 0x004ea80000300800 */
[----:B------:R-:W3:Y:S01]  /*43b80*/  LDL.LU R30, [R1+0xe54] ;  /* 0x000e5400011e7983 */ /* 0x000ee20000300800 */
[----:B------:R-:W-:-:S03]  /*43b90*/  ISETP.NE.U32.AND P1, PT, R25, RZ, PT ;  /* 0x000000ff1900720c */ /* 0x000fc60003f25070 */
[----:B------:R1:W-:Y:S01]  /*43ba0*/  LDGSTS.E [R24+0x6900], [R26.64], P2 ;  /* 0x069000001a187fae */ /* 0x0003e20009121844 */
[----:B------:R-:W-:-:S05]  /*43bb0*/  IADD3 R41, P3, R41, R32, RZ ;  /* 0x0000002029297210 */ /* 0x000fca0007f7e0ff */
[----:B------:R-:W-:Y:S01]  /*43bc0*/  IMAD.X R42, R42, 0x1, R0, P3 ;  /* 0x000000012a2a7824 */ /* 0x000fe200018e0600 */
[----:B-1----:R-:W-:-:S03]  /*43bd0*/  MOV R26, R41 ;  /* 0x00000029001a7202 */ /* 0x002fc60000000f00 */
[----:B------:R-:W-:Y:S01]  /*43be0*/  IMAD.MOV.U32 R27, RZ, RZ, R42 ;  /* 0x000000ffff1b7224 */ /* 0x000fe200078e002a */
[----:B------:R-:W-:Y:S04]  /*43bf0*/  STL [R1+0xd6c], R41 ;  /* 0x000d6c2901007387 */ /* 0x000fe80000100800 */
[----:B------:R1:W-:Y:S04]  /*43c00*/  LDGSTS.E [R24+0x6980], [R26.64], P2 ;  /* 0x069800001a187fae */ /* 0x0003e80009121844 */
[----:B------:R1:W-:Y:S01]  /*43c10*/  STL [R1+0xd68], R42 ;  /* 0x000d682a01007387 */ /* 0x0003e20000100800 */
[----:B------:R-:W-:-:S05]  /*43c20*/  IADD3 R28, P4, R28, R32, RZ ;  /* 0x000000201c1c7210 */ /* 0x000fca0007f9e0ff */
[----:B------:R-:W-:Y:S01]  /*43c30*/  IMAD.X R31, R31, 0x1, R0, P4 ;  /* 0x000000011f1f7824 */ /* 0x000fe200020e0600 */
[----:B------:R-:W-:Y:S01]  /*43c40*/  STL [R1+0xdd4], R28 ;  /* 0x000dd41c01007387 */ /* 0x000fe20000100800 */
[----:B-1----:R-:W-:-:S03]  /*43c50*/  IMAD.MOV.U32 R26, RZ, RZ, R28 ;  /* 0x000000ffff1a7224 */ /* 0x002fc600078e001c */
[----:B------:R-:W-:Y:S01]  /*43c60*/  MOV R27, R31 ;  /* 0x0000001f001b7202 */ /* 0x000fe20000000f00 */
[----:B------:R1:W-:Y:S04]  /*43c70*/  STL [R1+0xdd0], R31 ;  /* 0x000dd01f01007387 */ /* 0x0003e80000100800 */
[----:B------:R-:W2:Y:S04]  /*43c80*/  LDL.LU R42, [R1+0xe58] ;  /* 0x000e5800012a7983 */ /* 0x000ea80000300800 */
[----:B------:R-:W2:Y:S04]  /*43c90*/  LDL.LU R41, [R1+0xe5c] ;  /* 0x000e5c0001297983 */ /* 0x000ea80000300800 */
[----:B------:R1:W-:Y:S04]  /*43ca0*/  LDGSTS.E [R24+0x7000], [R26.64], P1 ;  /* 0x070000001a187fae */ /* 0x0003e80008921844 */
[----:B-1----:R-:W2:Y:S01]  /*43cb0*/  LDL.LU R31, [R1+0xe60] ;  /* 0x000e6000011f7983 */ /* 0x002ea20000300800 */
[----:B------:R-:W-:-:S03]  /*43cc0*/  IADD3 R38, P2, R38, R32, RZ ;  /* 0x0000002026267210 */ /* 0x000fc60007f5e0ff */
[----:B------:R-:W2:Y:S02]  /*43cd0*/  LDL.LU R28, [R1+0xe64] ;  /* 0x000e6400011c7983 */ /* 0x000ea40000300800 */
[----:B------:R-:W-:Y:S01]  /*43ce0*/  IMAD.X R39, R39, 0x1, R0, P2 ;  /* 0x0000000127277824 */ /* 0x000fe200010e0600 */
[----:B------:R-:W-:-:S03]  /*43cf0*/  MOV R26, R38 ;  /* 0x00000026001a7202 */ /* 0x000fc60000000f00 */
[----:B------:R-:W-:Y:S01]  /*43d00*/  IMAD.MOV.U32 R27, RZ, RZ, R39 ;  /* 0x000000ffff1b7224 */ /* 0x000fe200078e0027 */
[----:B------:R-:W-:Y:S04]  /*43d10*/  STL [R1+0xddc], R38 ;  /* 0x000ddc2601007387 */ /* 0x000fe80000100800 */
[----:B------:R-:W-:Y:S04]  /*43d20*/  STL [R1+0xdd8], R39 ;  /* 0x000dd82701007387 */ /* 0x000fe80000100800 */
[----:B------:R1:W-:Y:S01]  /*43d30*/  LDGSTS.E [R24+0x7080], [R26.64], P1 ;  /* 0x070800001a187fae */ /* 0x0003e20008921844 */
[----:B------:R-:W-:-:S05]  /*43d40*/  IADD3 R29, P3, R29, R32, RZ ;  /* 0x000000201d1d7210 */ /* 0x000fca0007f7e0ff */
[----:B------:R-:W-:Y:S01]  /*43d50*/  IMAD.X R33, R33, 0x1, R0, P3 ;  /* 0x0000000121217824 */ /* 0x000fe200018e0600 */
[----:B------:R-:W-:Y:S01]  /*43d60*/  STL [R1+0xde4], R29 ;  /* 0x000de41d01007387 */ /* 0x000fe20000100800 */
[----:B-1----:R-:W-:-:S03]  /*43d70*/  IMAD.MOV.U32 R26, RZ, RZ, R29 ;  /* 0x000000ffff1a7224 */ /* 0x002fc600078e001d */
[----:B------:R1:W-:Y:S01]  /*43d80*/  STL [R1+0xde0], R33 ;  /* 0x000de02101007387 */ /* 0x0003e20000100800 */
[----:B------:R-:W-:Y:S02]  /*43d90*/  MOV R27, R33 ;  /* 0x00000021001b7202 */ /* 0x000fe40000000f00 */
[----:B------:R-:W-:-:S03]  /*43da0*/  ISETP.GT.AND P2, PT, R3, 0x3c, PT ;  /* 0x0000003c0300780c */ /* 0x000fc60003f44270 */
[----:B------:R3:W-:Y:S04]  /*43db0*/  LDGSTS.E [R24+0x7100], [R26.64], P1 ;  /* 0x071000001a187fae */ /* 0x0007e80008921844 */
[----:B-1----:R-:W2:Y:S04]  /*43dc0*/  LDL.LU R33, [R1+0xe68] ;  /* 0x000e680001217983 */ /* 0x002ea80000300800 */
[----:B------:R-:W2:Y:S04]  /*43dd0*/  LDL.LU R29, [R1+0xe6c] ;  /* 0x000e6c00011d7983 */ /* 0x000ea80000300800 */
[----:B------:R-:W2:Y:S04]  /*43de0*/  LDL.LU R39, [R1+0x194c] ;  /* 0x00194c0001277983 */ /* 0x000ea80000300800 */
[----:B------:R-:W2:Y:S01]  /*43df0*/  LDL.LU R38, [R1+0x1974] ;  /* 0x0019740001267983 */ /* 0x000ea20000300800 */
[----:B------:R-:W-:-:S04]  /*43e00*/  SEL R25, RZ, 0x4, !P2 ;  /* 0x00000004ff197807 */ /* 0x000fc80005000000 */
[----:B------:R-:W-:-:S04]  /*43e10*/  SEL R25, R25, RZ, !P0 ;  /* 0x000000ff19197207 */ /* 0x000fc80004000000 */
[----:B------:R-:W-:Y:S02]  /*43e20*/  ISETP.NE.U32.AND P2, PT, R25, RZ, PT ;  /* 0x000000ff1900720c */ /* 0x000fe40003f45070 */
[----:B----4-:R-:W-:-:S05]  /*43e30*/  IADD3 R35, P3, R35, R32, RZ ;  /* 0x0000002023237210 */ /* 0x010fca0007f7e0ff */
[----:B------:R-:W-:Y:S01]  /*43e40*/  IMAD.X R37, R37, 0x1, R0, P3 ;  /* 0x0000000125257824 */ /* 0x000fe200018e0600 */
[----:B---3--:R-:W-:-:S03]  /*43e50*/  IADD3 R30, P4, R30, R32, RZ ;  /* 0x000000201e1e7210 */ /* 0x008fc60007f9e0ff */
[----:B------:R-:W-:Y:S01]  /*43e60*/  IMAD.MOV.U32 R27, RZ, RZ, R37 ;  /* 0x000000ffff1b7224 */ /* 0x000fe200078e0025 */
[----:B------:R-:W-:Y:S01]  /*43e70*/  MOV R26, R35 ;  /* 0x00000023001a7202 */ /* 0x000fe20000000f00 */
[----:B------:R-:W-:Y:S01]  /*43e80*/  STL [R1+0xdec], R35 ;  /* 0x000dec2301007387 */ /* 0x000fe20000100800 */
[----:B--2---:R-:W-:-:S03]  /*43e90*/  IMAD.X R34, R34, 0x1, R0, P4 ;  /* 0x0000000122227824 */ /* 0x004fc600020e0600 */
[----:B------:R1:W-:Y:S04]  /*43ea0*/  STL [R1+0xde8], R37 ;  /* 0x000de82501007387 */ /* 0x0003e80000100800 */
        /* <DEDUP_REMOVED lines=12> */
[----:B-1----:R-:W-:Y:S02]  /*43f70*/  MOV R26, R41 ;  /* 0x00000029001a7202 */ /* 0x002fe40000000f00 */
[----:B------:R-:W-:Y:S01]  /*43f80*/  IADD3 R28, P3, R28, R32, RZ ;  /* 0x000000201c1c7210 */ /* 0x000fe20007f7e0ff */
[----:B------:R-:W-:-:S04]  /*43f90*/  IMAD.MOV.U32 R27, RZ, RZ, R42 ;  /* 0x000000ffff1b7224 */ /* 0x000fc800078e002a */
[----:B------:R-:W-:Y:S01]  /*43fa0*/  IMAD.X R31, R31, 0x1, R0, P3 ;  /* 0x000000011f1f7824 */ /* 0x000fe200018e0600 */
[----:B------:R-:W-:Y:S04]  /*43fb0*/  STL [R1+0xe5c], R41 ;  /* 0x000e5c2901007387 */ /* 0x000fe80000100800 */
[----:B------:R1:W-:Y:S04]  /*43fc0*/  LDGSTS.E [R24+0x7880], [R26.64], P2 ;  /* 0x078800001a187fae */ /* 0x0003e80009121844 */
[----:B------:R-:W-:Y:S04]  /*43fd0*/  STL [R1+0xe58], R42 ;  /* 0x000e582a01007387 */ /* 0x000fe80000100800 */
[----:B------:R-:W-:Y:S01]  /*43fe0*/  STL [R1+0xe64], R28 ;  /* 0x000e641c01007387 */ /* 0x000fe20000100800 */
[----:B-1----:R-:W-:Y:S01]  /*43ff0*/  IMAD.MOV.U32 R26, RZ, RZ, R28 ;  /* 0x000000ffff1a7224 */ /* 0x002fe200078e001c */
[----:B------:R-:W-:-:S02]  /*44000*/  MOV R27, R31 ;  /* 0x0000001f001b7202 */ /* 0x000fc40000000f00 */
[----:B------:R1:W-:Y:S04]  /*44010*/  STL [R1+0xe60], R31 ;  /* 0x000e601f01007387 */ /* 0x0003e80000100800 */
[----:B------:R1:W-:Y:S04]  /*44020*/  LDGSTS.E [R24+0x7900], [R26.64], P2 ;  /* 0x079000001a187fae */ /* 0x0003e80009121844 */
[----:B-1----:R-:W2:Y:S04]  /*44030*/  LDL.LU R31, [R1+0x1940] ;  /* 0x00194000011f7983 */ /* 0x002ea80000300800 */
[----:B------:R-:W2:Y:S01]  /*44040*/  LDL.LU R28, [R1+0x18f8] ;  /* 0x0018f800011c7983 */ /* 0x000ea20000300800 */
[----:B------:R-:W-:-:S05]  /*44050*/  IADD3 R29, P3, R29, R32, RZ ;  /* 0x000000201d1d7210 */ /* 0x000fca0007f7e0ff */
[----:B------:R-:W-:Y:S01]  /*44060*/  IMAD.X R33, R33, 0x1, R0, P3 ;  /* 0x0000000121217824 */ /* 0x000fe200018e0600 */
[----:B------:R-:W-:Y:S03]  /*44070*/  STL [R1+0xe6c], R29 ;  /* 0x000e6c1d01007387 */ /* 0x000fe60000100800 */
[----:B------:R-:W-:Y:S01]  /*44080*/  IMAD.MOV.U32 R27, RZ, RZ, R33 ;  /* 0x000000ffff1b7224 */ /* 0x000fe200078e0021 */
[----:B------:R1:W-:Y:S01]  /*44090*/  STL [R1+0xe68], R33 ;  /* 0x000e682101007387 */ /* 0x0003e20000100800 */
[----:B------:R-:W-:-:S03]  /*440a0*/  MOV R26, R29 ;  /* 0x0000001d001a7202 */ /* 0x000fc60000000f00 */
[----:B------:R-:W1:Y:S01]  /*440b0*/  S2R R49, SR_TID.X ;  /* 0x0000000000317919 */ /* 0x000e620000002100 */
[----:B------:R-:W-:-:S03]  /*440c0*/  ISETP.GT.AND P1, PT, R3, 0x1, PT ;  /* 0x000000010300780c */ /* 0x000fc60003f24270 */
[----:B------:R1:W-:Y:S04]  /*440d0*/  LDGSTS.E [R24+0x7980], [R26.64], P2 ;  /* 0x079800001a187fae */ /* 0x0003e80009121844 */
[----:B-1----:R-:W2:Y:S04]  /*440e0*/  LDL.LU R33, [R1+0x1934] ;  /* 0x0019340001217983 */ /* 0x002ea80000300800 */
[----:B------:R-:W2:Y:S01]  /*440f0*/  LDL.LU R29, [R1+0x18cc] ;  /* 0x0018cc00011d7983 */ /* 0x000ea20000300800 */
[----:B------:R-:W-:Y:S02]  /*44100*/  IADD3 R38, P2, R38, R32, RZ ;  /* 0x0000002026267210 */ /* 0x000fe40007f5e0ff */
[----:B------:R-:W-:-:S02]  /*44110*/  SEL R25, RZ, 0x4, !P1 ;  /* 0x00000004ff197807 */ /* 0x000fc40004800000 */
[----:B------:R-:W-:Y:S01]  /*44120*/  LOP3.LUT R49, R49, 0x1f, RZ, 0xc0, !PT ;  /* 0x0000001f31317812 */ /* 0x000fe200078ec0ff */
[----:B------:R-:W-:-:S04]  /*44130*/  IMAD.X R39, R39, 0x1, R0, P2 ;  /* 0x0000000127277824 */ /* 0x000fc800010e0600 */
[----:B------:R-:W-:Y:S01]  /*44140*/  IMAD.SHL.U32 R49, R49, 0x4, RZ ;  /* 0x0000000431317824 */ /* 0x000fe200078e00ff */
[----:B------:R-:W-:Y:S01]  /*44150*/  SEL R25, R25, RZ, !P0 ;  /* 0x000000ff19197207 */ /* 0x000fe20004000000 */
[----:B------:R-:W-:Y:S03]  /*44160*/  STL [R1+0x1974], R38 ;  /* 0x0019742601007387 */ /* 0x000fe60000100800 */
[----:B------:R-:W-:Y:S01]  /*44170*/  LOP3.LUT R41, R49, 0x20, RZ, 0x3c, !PT ;  /* 0x0000002031297812 */ /* 0x000fe200078e3cff */
[----:B------:R1:W-:Y:S01]  /*44180*/  STL [R1+0x194c], R39 ;  /* 0x00194c2701007387 */ /* 0x0003e20000100800 */
[----:B------:R-:W-:Y:S01]  /*44190*/  ISETP.NE.U32.AND P1, PT, R25, RZ, PT ;  /* 0x000000ff1900720c */ /* 0x000fe20003f25070 */
[----:B------:R-:W-:Y:S01]  /*441a0*/  IMAD.MOV.U32 R27, RZ, RZ, R39 ;  /* 0x000000ffff1b7224 */ /* 0x000fe200078e0027 */
[----:B------:R-:W-:Y:S01]  /*441b0*/  LEA R25, R44, R41, 0xf ;  /* 0x000000292c197211 */ /* 0x000fe200078e78ff */
[----:B------:R-:W2:Y:S01]  /*441c0*/  LDL.LU R42, [R1+0x18c4] ;  /* 0x0018c400012a7983 */ /* 0x000ea20000300800 */
[----:B------:R-:W-:-:S03]  /*441d0*/  IMAD.MOV.U32 R26, RZ, RZ, R38 ;  /* 0x000000ffff1a7224 */ /* 0x000fc600078e0026 */
[----:B------:R-:W2:Y:S04]  /*441e0*/  LDL.LU R41, [R1+0x18d0] ;  /* 0x0018d00001297983 */ /* 0x000ea80000300800 */
[----:B-1----:R-:W2:Y:S04]  /*441f0*/  LDL.LU R39, [R1+0x18bc] ;  /* 0x0018bc0001277983 */ /* 0x002ea80000300800 */
[----:B------:R-:W2:Y:S04]  /*44200*/  LDL.LU R38, [R1+0x18c8] ;  /* 0x0018c80001267983 */ /* 0x000ea80000300800 */
[----:B------:R1:W-:Y:S01]  /*44210*/  LDGSTS.E [R25+0x200], [R26.64], P1 ;  /* 0x002000001a197fae */ /* 0x0003e20008921844 */
[----:B----4-:R-:W-:-:S04]  /*44220*/  IADD3 R35, P2, R35, R32, RZ ;  /* 0x0000002023237210 */ /* 0x010fc80007f5e0ff */
[----:B------:R-:W-:Y:S02]  /*44230*/  IADD3.X R37, R37, R0, RZ, P2, !PT ;  /* 0x0000000025257210 */ /* 0x000fe400017fe4ff */
[----:B---3--:R-:W-:Y:S01]  /*44240*/  IADD3 R30, P3, R30, R32, RZ ;  /* 0x000000201e1e7210 */ /* 0x008fe20007f7e0ff */
[----:B-1----:R-:W-:Y:S01]  /*44250*/  IMAD.MOV.U32 R26, RZ, RZ, R35 ;  /* 0x000000ffff1a7224 */ /* 0x002fe200078e0023 */
[----:B------:R-:W-:Y:S01]  /*44260*/  MOV R27, R37 ;  /* 0x00000025001b7202 */ /* 0x000fe20000000f00 */
[----:B------:R-:W-:Y:S02]  /*44270*/  STL [R1+0x1950], R35 ;  /* 0x0019502301007387 */ /* 0x000fe40000100800 */
[----:B--2---:R-:W-:Y:S02]  /*44280*/  IMAD.X R34, R34, 0x1, R0, P3 ;  /* 0x0000000122227824 */ /* 0x004fe400018e0600 */
[----:B------:R1:W-:Y:S04]  /*44290*/  STL [R1+0x1944], R37 ;  /* 0x0019442501007387 */ /* 0x0003e80000100800 */
[----:B------:R-:W-:Y:S04]  /*442a0*/  STL [R1+0x1948], R30 ;  /* 0x0019481e01007387 */ /* 0x000fe80000100800 */
[----:B------:R2:W-:Y:S01]  /*442b0*/  STL [R1+0x193c], R34 ;  /* 0x00193c2201007387 */ /* 0x0005e20000100800 */
[----:B------:R-:W-:-:S03]  /*442c0*/  ISETP.GT.AND P2, PT, R3, 0x5, PT ;  /* 0x000000050300780c */ /* 0x000fc60003f44270 */
[----:B------:R3:W-:Y:S04]  /*442d0*/  LDGSTS.E [R25+0x280], [R26.64], P1 ;  /* 0x002800001a197fae */ /* 0x0007e80008921844 */
[----:B-1----:R-:W4:Y:S04]  /*442e0*/  LDL.LU R37, [R1+0x18b4] ;  /* 0x0018b40001257983 */ /* 0x002f280000300800 */
[----:B------:R-:W4:Y:S01]  /*442f0*/  LDL.LU R35, [R1+0x18c0] ;  /* 0x0018c00001237983 */ /* 0x000f220000300800 */
[----:B---3--:R-:W-:Y:S02]  /*44300*/  IMAD.MOV.U32 R26, RZ, RZ, R30 ;  /* 0x000000ffff1a7224 */ /* 0x008fe400078e001e */
[----:B------:R-:W-:-:S02]  /*44310*/  IMAD.MOV.U32 R27, RZ, RZ, R34 ;  /* 0x000000ffff1b7224 */ /* 0x000fc400078e0022 */
[----:B--2---:R-:W2:Y:S04]  /*44320*/  LDL.LU R34, [R1+0x1834] ;  /* 0x0018340001227983 */ /* 0x004ea80000300800 */
[----:B------:R-:W3:Y:S04]  /*44330*/  LDL.LU R30, [R1+0x1878] ;  /* 0x00187800011e7983 */ /* 0x000ee80000300800 */
[----:B------:R1:W-:Y:S02]  /*44340*/  LDGSTS.E [R25+0x300], [R26.64], P1 ;  /* 0x003000001a197fae */ /* 0x0003e40008921844 */
[----:B-1----:R-:W-:-:S04]  /*44350*/  SEL R26, RZ, 0x4, !P2 ;  /* 0x00000004ff1a7807 */ /* 0x002fc80005000000 */
[----:B------:R-:W-:-:S04]  /*44360*/  SEL R26, R26, RZ, !P0 ;  /* 0x000000ff1a1a7207 */ /* 0x000fc80004000000 */
[----:B------:R-:W-:Y:S02]  /*44370*/  ISETP.NE.U32.AND P2, PT, R26, RZ, PT ;  /* 0x000000ff1a00720c */ /* 0x000fe40003f45070 */
[-C--:B------:R-:W-:Y:S02]  /*44380*/  IADD3 R31, P3, R31, R32.reuse, RZ ;  /* 0x000000201f1f7210 */ /* 0x080fe40007f7e0ff */
[----:B------:R-:W-:-:S03]  /*44390*/  IADD3 R28, P4, R28, R32, RZ ;  /* 0x000000201c1c7210 */ /* 0x000fc60007f9e0ff */
[----:B------:R-:W-:Y:S01]  /*443a0*/  IMAD.MOV.U32 R26, RZ, RZ, R31 ;  /* 0x000000ffff1a7224 */ /* 0x000fe200078e001f */
[----:B------:R-:W-:Y:S01]  /*443b0*/  STL [R1+0x1940], R31 ;  /* 0x0019401f01007387 */ /* 0x000fe20000100800 */
[----:B------:R-:W-:Y:S01]  /*443c0*/  IADD3.X R33, R33, R0, RZ, P3, !PT ;  /* 0x0000000021217210 */ /* 0x000fe20001ffe4ff */
[----:B------:R-:W-:-:S03]  /*443d0*/  IMAD.X R29, R29, 0x1, R0, P4 ;  /* 0x000000011d1d7824 */ /* 0x000fc600020e0600 */
[----:B------:R-:W-:Y:S01]  /*443e0*/  MOV R27, R33 ;  /* 0x00000021001b7202 */ /* 0x000fe20000000f00 */
[----:B------:R1:W-:Y:S04]  /*443f0*/  STL [R1+0x1934], R33 ;  /* 0x0019342101007387 */ /* 0x0003e80000100800 */
[----:B------:R-:W-:Y:S04]  /*44400*/  STL [R1+0x18f8], R28 ;  /* 0x0018f81c01007387 */ /* 0x000fe80000100800 */
[----:B------:R1:W-:Y:S04]  /*44410*/  STL [R1+0x18cc], R29 ;  /* 0x0018cc1d01007387 */ /* 0x0003e80000100800 */
[----:B------:R1:W-:Y:S04]  /*44420*/  LDGSTS.E [R25+0x380], [R26.64], P1 ;  /* 0x003800001a197fae */ /* 0x0003e80008921844 */
[----:B-1----:R-:W2:Y:S04]  /*44430*/  LDL.LU R33, [R1+0x1838] ;  /* 0x0018380001217983 */ /* 0x002ea80000300800 */
[----:B------:R-:W2:Y:S01]  /*44440*/  LDL.LU R31, [R1+0x183c] ;  /* 0x00183c00011f7983 */ /* 0x000ea20000300800 */
[----:B------:R-:W-:-:S02]  /*44450*/  IMAD.MOV.U32 R27, RZ, RZ, R29 ;  /* 0x000000ffff1b7224 */ /* 0x000fc400078e001d */
[----:B------:R-:W-:Y:S01]  /*44460*/  IMAD.MOV.U32 R26, RZ, RZ, R28 ;  /* 0x000000ffff1a7224 */ /* 0x000fe200078e001c */
[----:B------:R-:W2:Y:S04]  /*44470*/  LDL.LU R29, [R1+0x1840] ;  /* 0x00184000011d7983 */ /* 0x000ea80000300800 */
[----:B------:R-:W2:Y:S01]  /*44480*/  LDL.LU R28, [R1+0x1844] ;  /* 0x00184400011c7983 */ /* 0x000ea20000300800 */
[----:B------:R-:W-:-:S03]  /*44490*/  IADD3 R41, P1, R41, R32, RZ ;  /* 0x0000002029297210 */ /* 0x000fc60007f3e0ff */
[----:B------:R1:W-:Y:S01]  /*444a0*/  LDGSTS.E [R25+0xa00], [R26.64], P2 ;  /* 0x00a000001a197fae */ /* 0x0003e20009121844 */
[----:B------:R-:W-:Y:S02]  /*444b0*/  IADD3 R38, P3, R38, R32, RZ ;  /* 0x0000002026267210 */ /* 0x000fe40007f7e0ff */
[----:B------:R-:W-:Y:S01]  /*444c0*/  IADD3.X R42, R42, R0, RZ, P1, !PT ;  /* 0x000000002a2a7210 */ /* 0x000fe20000ffe4ff */
[----:B------:R-:W-:Y:S02]  /*444d0*/  STL [R1+0x18d0], R41 ;  /* 0x0018d02901007387 */ /* 0x000fe40000100800 */
[----:B------:R-:W-:Y:S02]  /*444e0*/  IMAD.X R39, R39, 0x1, R0, P3 ;  /* 0x0000000127277824 */ /* 0x000fe400018e0600 */
[----:B------:R1:W-:Y:S02]  /*444f0*/  STL [R1+0x18c4], R42 ;  /* 0x0018c42a01007387 */ /* 0x0003e40000100800 */
[----:B-1----:R-:W-:Y:S01]  /*44500*/  IMAD.MOV.U32 R26, RZ, RZ, R41 ;  /* 0x000000ffff1a7224 */ /* 0x002fe200078e0029 */
[----:B------:R-:W-:Y:S01]  /*44510*/  MOV R27, R42 ;  /* 0x0000002a001b7202 */ /* 0x000fe20000000f00 */
[----:B------:R-:W-:Y:S04]  /*44520*/  STL [R1+0x18c8], R38 ;  /* 0x0018c82601007387 */ /* 0x000fe80000100800 */
[----:B------:R1:W-:Y:S01]  /*44530*/  STL [R1+0x18bc], R39 ;  /* 0x0018bc2701007387 */ /* 0x0003e20000100800 */
[----:B------:R-:W-:-:S03]  /*44540*/  ISETP.GT.AND P1, PT, R3, 0x9, PT ;  /* 0x000000090300780c */ /* 0x000fc60003f24270 */
[----:B------:R1:W-:Y:S04]  /*44550*/  LDGSTS.E [R25+0xa80], [R26.64], P2 ;  /* 0x00a800001a197fae */ /* 0x0003e80009121844 */
[----:B------:R-:W2:Y:S04]  /*44560*/  LDL.LU R42, [R1+0x1848] ;  /* 0x00184800012a7983 */ /* 0x000ea80000300800 */
[----:B------:R-:W2:Y:S01]  /*44570*/  LDL.LU R41, [R1+0x184c] ;  /* 0x00184c0001297983 */ /* 0x000ea20000300800 */
[----:B-1----:R-:W-:Y:S02]  /*44580*/  IMAD.MOV.U32 R26, RZ, RZ, R38 ;  /* 0x000000ffff1a7224 */ /* 0x002fe400078e0026 */
[----:B------:R-:W-:-:S02]  /*44590*/  IMAD.MOV.U32 R27, RZ, RZ, R39 ;  /* 0x000000ffff1b7224 */ /* 0x000fc400078e0027 */
[----:B------:R-:W2:Y:S04]  /*445a0*/  LDL.LU R39, [R1+0x17d8] ;  /* 0x0017d80001277983 */ /* 0x000ea80000300800 */
[----:B------:R-:W2:Y:S04]  /*445b0*/  LDL.LU R38, [R1+0x17dc] ;  /* 0x0017dc0001267983 */ /* 0x000ea80000300800 */
[----:B------:R1:W-:Y:S02]  /*445c0*/  LDGSTS.E [R25+0xb00], [R26.64], P2 ;  /* 0x00b000001a197fae */ /* 0x0003e40009121844 */
[----:B-1----:R-:W-:-:S04]  /*445d0*/  SEL R26, RZ, 0x4, !P1 ;  /* 0x00000004ff1a7807 */ /* 0x002fc80004800000 */
[----:B------:R-:W-:-:S04]  /*445e0*/  SEL R26, R26, RZ, !P0 ;  /* 0x000000ff1a1a7207 */ /* 0x000fc80004000000 */
[----:B------:R-:W-:Y:S02]  /*445f0*/  ISETP.NE.U32.AND P1, PT, R26, RZ, PT ;  /* 0x000000ff1a00720c */ /* 0x000fe40003f25070 */
[----:B----4-:R-:W-:-:S04]  /*44600*/  IADD3 R35, P3, R35, R32, RZ ;  /* 0x0000002023237210 */ /* 0x010fc80007f7e0ff */
[----:B------:R-:W-:Y:S01]  /*44610*/  IADD3.X R37, R37, R0, RZ, P3, !PT ;  /* 0x0000000025257210 */ /* 0x000fe20001ffe4ff */
[----:B------:R-:W-:Y:S01]  /*44620*/  IMAD.MOV.U32 R26, RZ, RZ, R35 ;  /* 0x000000ffff1a7224 */ /* 0x000fe200078e0023 */
[----:B---3--:R-:W-:Y:S01]  /*44630*/  IADD3 R30, P4, R30, R32, RZ ;  /* 0x000000201e1e7210 */ /* 0x008fe20007f9e0ff */
[----:B------:R-:W-:Y:S01]  /*44640*/  STL [R1+0x18c0], R35 ;  /* 0x0018c02301007387 */ /* 0x000fe20000100800 */
[----:B------:R-:W-:-:S03]  /*44650*/  MOV R27, R37 ;  /* 0x00000025001b7202 */ /* 0x000fc60000000f00 */
[----:B--2---:R-:W-:Y:S01]  /*44660*/  IMAD.X R34, R34, 0x1, R0, P4 ;  /* 0x0000000122227824 */ /* 0x004fe200020e0600 */
[----:B------:R1:W-:Y:S04]  /*44670*/  STL [R1+0x18b4], R37 ;  /* 0x0018b42501007387 */ /* 0x0003e80000100800 */
[----:B------:R-:W-:Y:S04]  /*44680*/  STL [R1+0x1878], R30 ;  /* 0x0018781e01007387 */ /* 0x000fe80000100800 */
[----:B------:R2:W-:Y:S04]  /*44690*/  STL [R1+0x1834], R34 ;  /* 0x0018342201007387 */ /* 0x0005e80000100800 */
[----:B------:R3:W-:Y:S04]  /*446a0*/  LDGSTS.E [R25+0xb80], [R26.64], P2 ;  /* 0x00b800001a197fae */ /* 0x0007e80009121844 */
[----:B-1----:R-:W4:Y:S04]  /*446b0*/  LDL.LU R37, [R1+0x17e0] ;  /* 0x0017e00001257983 */ /* 0x002f280000300800 */
[----:B------:R-:W4:Y:S01]  /*446c0*/  LDL.LU R35, [R1+0x17e4] ;  /* 0x0017e40001237983 */ /* 0x000f220000300800 */
[----:B---3--:R-:W-:-:S02]  /*446d0*/  IMAD.MOV.U32 R27, RZ, RZ, R34 ;  /* 0x000000ffff1b7224 */ /* 0x008fc400078e0022 */
[----:B------:R-:W-:Y:S01]  /*446e0*/  IMAD.MOV.U32 R26, RZ, RZ, R30 ;  /* 0x000000ffff1a7224 */ /* 0x000fe200078e001e */
[----:B--2---:R-:W2:Y:S04]  /*446f0*/  LDL.LU R34, [R1+0x17e8] ;  /* 0x0017e80001227983 */ /* 0x004ea80000300800 */
[----:B------:R-:W3:Y:S04]  /*44700*/  LDL.LU R30, [R1+0x17ec] ;  /* 0x0017ec00011e7983 */ /* 0x000ee80000300800 */
[----:B------:R1:W-:Y:S01]  /*44710*/  LDGSTS.E [R25+0x1200], [R26.64], P1 ;  /* 0x012000001a197fae */ /* 0x0003e20008921844 */
[----:B------:R-:W-:-:S04]  /*44720*/  IADD3 R31, P2, R31, R32, RZ ;  /* 0x000000201f1f7210 */ /* 0x000fc80007f5e0ff */
[----:B------:R-:W-:Y:S01]  /*44730*/  IADD3.X R33, R33, R0, RZ, P2, !PT ;  /* 0x0000000021217210 */ /* 0x000fe200017fe4ff */
[----:B-1----:R-:W-:Y:S01]  /*44740*/  IMAD.MOV.U32 R26, RZ, RZ, R31 ;  /* 0x000000ffff1a7224 */ /* 0x002fe200078e001f */
[----:B------:R-:W-:Y:S01]  /*44750*/  IADD3 R28, P3, R28, R32, RZ ;  /* 0x000000201c1c7210 */ /* 0x000fe20007f7e0ff */
[----:B------:R-:W-:Y:S01]  /*44760*/  STL [R1+0x183c], R31 ;  /* 0x00183c1f01007387 */ /* 0x000fe20000100800 */
        /* <DEDUP_REMOVED lines=12> */
[----:B------:R-:W-:-:S03]  /*44830*/  ISETP.GT.AND P2, PT, R3, 0xd, PT ;  /* 0x0000000d0300780c */ /* 0x000fc60003f44270 */
[----:B------:R1:W-:Y:S01]  /*44840*/  LDGSTS.E [R25+0x1300], [R26.64], P1 ;  /* 0x013000001a197fae */ /* 0x0003e20008921844 */
[-C--:B------:R-:W-:Y:S02]  /*44850*/  IADD3 R41, P3, R41, R32.reuse, RZ ;  /* 0x0000002029297210 */ /* 0x080fe40007f7e0ff */
[----:B------:R-:W-:Y:S02]  /*44860*/  IADD3 R38, P4, R38, R32, RZ ;  /* 0x0000002026267210 */ /* 0x000fe40007f9e0ff */
[----:B------:R-:W-:Y:S02]  /*44870*/  IADD3.X R42, R42, R0, RZ, P3, !PT ;  /* 0x000000002a2a7210 */ /* 0x000fe40001ffe4ff */
[----:B-1----:R-:W-:-:S04]  /*44880*/  SEL R26, RZ, 0x4, !P2 ;  /* 0x00000004ff1a7807 */ /* 0x002fc80005000000 */
[----:B------:R-:W-:Y:S01]  /*44890*/  SEL R26, R26, RZ, !P0 ;  /* 0x000000ff1a1a7207 */ /* 0x000fe20004000000 */
[----:B------:R-:W-:Y:S01]  /*448a0*/  IMAD.X R39, R39, 0x1, R0, P4 ;  /* 0x0000000127277824 */ /* 0x000fe200020e0600 */
[----:B------:R-:W-:Y:S02]  /*448b0*/  MOV R27, R42 ;  /* 0x0000002a001b7202 */ /* 0x000fe40000000f00 */
[----:B------:R-:W-:Y:S01]  /*448c0*/  ISETP.NE.U32.AND P2, PT, R26, RZ, PT ;  /* 0x000000ff1a00720c */ /* 0x000fe20003f45070 */
[----:B------:R-:W-:Y:S01]  /*448d0*/  IMAD.MOV.U32 R26, RZ, RZ, R41 ;  /* 0x000000ffff1a7224 */ /* 0x000fe200078e0029 */
[----:B------:R-:W-:Y:S04]  /*448e0*/  STL [R1+0x184c], R41 ;  /* 0x00184c2901007387 */ /* 0x000fe80000100800 */
        /* <DEDUP_REMOVED lines=9> */
[----:B------:R-:W2:Y:S04]  /*44980*/  LDL.LU R38, [R1+0x176c] ;  /* 0x00176c0001267983 */ /* 0x000ea80000300800 */
[----:B------:R1:W-:Y:S01]  /*44990*/  LDGSTS.E [R25+0x1a00], [R26.64], P2 ;  /* 0x01a000001a197fae */ /* 0x0003e20009121844 */
[----:B----4-:R-:W-:-:S04]  /*449a0*/  IADD3 R35, P1, R35, R32, RZ ;  /* 0x0000002023237210 */ /* 0x010fc80007f3e0ff */
[----:B------:R-:W-:Y:S01]  /*449b0*/  IADD3.X R37, R37, R0, RZ, P1, !PT ;  /* 0x0000000025257210 */ /* 0x000fe20000ffe4ff */
[----:B-1----:R-:W-:Y:S01]  /*449c0*/  IMAD.MOV.U32 R26, RZ, RZ, R35 ;  /* 0x000000ffff1a7224 */ /* 0x002fe200078e0023 */
[----:B---3--:R-:W-:Y:S01]  /*449d0*/  IADD3 R30, P3, R30, R32, RZ ;  /* 0x000000201e1e7210 */ /* 0x008fe20007f7e0ff */
[----:B------:R-:W-:Y:S01]  /*449e0*/  STL [R1+0x17e4], R35 ;  /* 0x0017e42301007387 */ /* 0x000fe20000100800 */
[----:B------:R-:W-:-:S03]  /*449f0*/  MOV R27, R37 ;  /* 0x00000025001b7202 */ /* 0x000fc60000000f00 */
[----:B--2---:R-:W-:Y:S01]  /*44a00*/  IMAD.X R34, R34, 0x1, R0, P3 ;  /* 0x0000000122227824 */ /* 0x004fe200018e0600 */
        /* <DEDUP_REMOVED lines=15> */
[----:B------:R-:W-:-:S04]  /*44b00*/  IADD3 R31, P3, R31, R32, RZ ;  /* 0x000000201f1f7210 */ /* 0x000fc80007f7e0ff */
[----:B------:R-:W-:Y:S01]  /*44b10*/  IADD3.X R33, R33, R0, RZ, P3, !PT ;  /* 0x0000000021217210 */ /* 0x000fe20001ffe4ff */
[----:B------:R-:W-:Y:S01]  /*44b20*/  IMAD.MOV.U32 R26, RZ, RZ, R31 ;  /* 0x000000ffff1a7224 */ /* 0x000fe200078e001f */
        /* <DEDUP_REMOVED lines=24> */
[----:B------:R1:W-:Y:S01]  /*44cb0*/  STL [R1+0x1768], R39 ;  /* 0x0017682701007387 */ /* 0x0003e20000100800 */
[----:B------:R-:W-:-:S03]  /*44cc0*/  ISETP.GT.AND P2, PT, R3, 0x15, PT ;  /* 0x000000150300780c */ /* 0x000fc60003f44270 */
[----:B------:R1:W-:Y:S04]  /*44cd0*/  LDGSTS.E [R25+0x2280], [R26.64], P1 ;  /* 0x022800001a197fae */ /* 0x0003e80008921844 */
[----:B-1----:R-:W2:Y:S04]  /*44ce0*/  LDL.LU R42, [R1+0x16d0] ;  /* 0x0016d000012a7983 */ /* 0x002ea80000300800 */
[----:B------:R-:W2:Y:S01]  /*44cf0*/  LDL.LU R41, [R1+0x16d4] ;  /* 0x0016d40001297983 */ /* 0x000ea20000300800 */
[----:B------:R-:W-:Y:S02]  /*44d00*/  IMAD.MOV.U32 R26, RZ, RZ, R38 ;  /* 0x000000ffff1a7224 */ /* 0x000fe400078e0026 */
        /* <DEDUP_REMOVED lines=44> */
[----:B------:R-:W-:Y:S02]  /*44fd0*/  IADD3 R41, P3, R41, R32, RZ ;  /* 0x0000002029297210 */ /* 0x000fe40007f7e0ff */
[----:B-1----:R-:W-:Y:S02]  /*44fe0*/  SEL R26, RZ, 0x4, !P1 ;  /* 0x00000004ff1a7807 */ /* 0x002fe40004800000 */
[----:B------:R-:W-:Y:S02]  /*44ff0*/  IADD3.X R42, R42, R0, RZ, P3, !PT ;  /* 0x000000002a2a7210 */ /* 0x000fe40001ffe4ff */
[----:B------:R-:W-:Y:S02]  /*45000*/  SEL R26, R26, RZ, !P0 ;  /* 0x000000ff1a1a7207 */ /* 0x000fe40004000000 */
[----:B------:R-:W-:Y:S01]  /*45010*/  IADD3 R38, P4, R38, R32, RZ ;  /* 0x0000002026267210 */ /* 0x000fe20007f9e0ff */
[----:B------:R-:W-:Y:S01]  /*45020*/  STL [R1+0x16d4], R41 ;  /* 0x0016d42901007387 */ /* 0x000fe20000100800 */
[----:B------:R-:W-:-:S03]  /*45030*/  ISETP.NE.U32.AND P1, PT, R26, RZ, PT ;  /* 0x000000ff1a00720c */ /* 0x000fc60003f25070 */
[----:B------:R-:W-:Y:S01]  /*45040*/  IMAD.X R39, R39, 0x1, R0, P4 ;  /* 0x0000000127277824 */ /* 0x000fe200020e0600 */
[----:B------:R1:W-:Y:S01]  /*45050*/  STL [R1+0x16d0], R42 ;  /* 0x0016d02a01007387 */ /* 0x0003e20000100800 */
[----:B------:R-:W-:Y:S01]  /*45060*/  IMAD.MOV.U32 R26, RZ, RZ, R41 ;  /* 0x000000ffff1a7224 */ /* 0x000fe200078e0029 */
[----:B------:R-:W-:Y:S02]  /*45070*/  MOV R27, R42 ;  /* 0x0000002a001b7202 */ /* 0x000fe40000000f00 */
[----:B------:R-:W-:Y:S04]  /*45080*/  STL [R1+0x1638], R38 ;  /* 0x0016382601007387 */ /* 0x000fe80000100800 */
[----:B------:R1:W-:Y:S04]  /*45090*/  STL [R1+0x1634], R39 ;  /* 0x0016342701007387 */ /* 0x0003e80000100800 */
[----:B-1----:R-:W2:Y:S04]  /*450a0*/  LDL.LU R42, [R1+0xa78] ;  /* 0x000a7800012a7983 */ /* 0x002ea80000300800 */
[----:B------:R-:W2:Y:S04]  /*450b0*/  LDL.LU R41, [R1+0xa7c] ;  /* 0x000a7c0001297983 */ /* 0x000ea80000300800 */
[----:B------:R1:W-:Y:S02]  /*450c0*/  LDGSTS.E [R25+0x2b80], [R26.64], P2 ;  /* 0x02b800001a197fae */ /* 0x0003e40009121844 */
[----:B-1----:R-:W-:-:S02]  /*450d0*/  IMAD.MOV.U32 R27, RZ, RZ, R39 ;  /* 0x000000ffff1b7224 */ /* 0x002fc400078e0027 */
        /* <DEDUP_REMOVED lines=46> */
[----:B-1----:R-:W-:-:S03]  /*453c0*/  IMAD.MOV.U32 R26, RZ, RZ, R41 ;  /* 0x000000ffff1a7224 */ /* 0x002fc600078e0029 */
[----:B------:R-:W-:Y:S01]  /*453d0*/  MOV R27, R42 ;  /* 0x0000002a001b7202 */ /* 0x000fe20000000f00 */
[----:B------:R-:W-:Y:S01]  /*453e0*/  STL [R1+0xa7c], R41 ;  /* 0x000a7c2901007387 */ /* 0x000fe20000100800 */
[----:B------:R-:W-:-:S03]  /*453f0*/  ISETP.GT.AND P1, PT, R3, 0x21, PT ;  /* 0x000000210300780c */ /* 0x000fc60003f24270 */
[----:B------:R1:W-:Y:S04]  /*45400*/  STL [R1+0xa78], R42 ;  /* 0x000a782a01007387 */ /* 0x0003e80000100800 */
[----:B------:R1:W-:Y:S01]  /*45410*/  LDGSTS.E [R25+0x3a80], [R26.64], P2 ;  /* 0x03a800001a197fae */ /* 0x0003e20009121844 */
[----:B------:R-:W-:-:S05]  /*45420*/  IADD3 R38, P3, R38, R32, RZ ;  /* 0x0000002026267210 */ /* 0x000fca0007f7e0ff */
[----:B------:R-:W-:Y:S01]  /*45430*/  IMAD.X R39, R39, 0x1, R0, P3 ;  /* 0x0000000127277824 */ /* 0x000fe200018e0600 */
[----:B------:R-:W-:Y:S01]  /*45440*/  STL [R1+0xa84], R38 ;  /* 0x000a842601007387 */ /* 0x000fe20000100800 */
[----:B-1----:R-:W-:Y:S02]  /*45450*/  IMAD.MOV.U32 R26, RZ, RZ, R38 ;  /* 0x000000ffff1a7224 */ /* 0x002fe400078e0026 */
[----:B------:R-:W-:Y:S01]  /*45460*/  IMAD.MOV.U32 R27, RZ, RZ, R39 ;  /* 0x000000ffff1b7224 */ /* 0x000fe200078e0027 */
[----:B------:R1:W-:Y:S04]  /*45470*/  STL [R1+0xa80], R39 ;  /* 0x000a802701007387 */ /* 0x0003e80000100800 */
[----:B------:R-:W2:Y:S04]  /*45480*/  LDL.LU R42, [R1+0xb08] ;  /* 0x000b0800012a7983 */ /* 0x000ea80000300800 */
[----:B------:R-:W2:Y:S04]  /*45490*/  LDL.LU R41, [R1+0xb0c] ;  /* 0x000b0c0001297983 */ /* 0x000ea80000300800 */
[----:B-1----:R-:W2:Y:S04]  /*454a0*/  LDL.LU R39, [R1+0xb70] ;  /* 0x000b700001277983 */ /* 0x002ea80000300800 */
        /* <DEDUP_REMOVED lines=45> */
[----:B------:R-:W-:Y:S02]  /*45780*/  IADD3 R38, P4, R38, R32, RZ ;  /* 0x0000002026267210 */ /* 0x000fe40007f9e0ff */
[----:B------:R-:W-:Y:S01]  /*45790*/  SEL R26, R26, RZ, !P0 ;  /* 0x000000ff1a1a7207 */ /* 0x000fe20004000000 */
[----:B------:R-:W-:Y:S02]  /*457a0*/  STL [R1+0xb0c], R41 ;  /* 0x000b0c2901007387 */ /* 0x000fe40000100800 */
[----:B------:R-:W-:Y:S01]  /*457b0*/  IMAD.X R39, R39, 0x1, R0, P4 ;  /* 0x0000000127277824 */ /* 0x000fe200020e0600 */
[----:B------:R-:W-:Y:S01]  /*457c0*/  ISETP.NE.U32.AND P2, PT, R26, RZ, PT ;  /* 0x000000ff1a00720c */ /* 0x000fe20003f45070 */
[----:B------:R1:W-:Y:S01]  /*457d0*/  STL [R1+0xb08], R42 ;  /* 0x000b082a01007387 */ /* 0x0003e20000100800 */
[----:B------:R-:W-:Y:S01]  /*457e0*/  IMAD.MOV.U32 R26, RZ, RZ, R41 ;  /* 0x000000ffff1a7224 */ /* 0x000fe200078e0029 */
[----:B------:R-:W-:-:S02]  /*457f0*/  MOV R27, R42 ;  /* 0x0000002a001b7202 */ /* 0x000fc40000000f00 */
        /* <DEDUP_REMOVED lines=56> */
[----:B------:R1:W-:Y:S01]  /*45b80*/  LDGSTS.E [R25+0x5280], [R26.64], P1 ;  /* 0x052800001a197fae */ /* 0x0003e20008921844 */
[----:B------:R-:W-:-:S03]  /*45b90*/  IADD3 R38, P3, R38, R32, RZ ;  /* 0x0000002026267210 */ /* 0x000fc60007f7e0ff */
[----:B------:R1:W-:Y:S02]  /*45ba0*/  STL [R1+0xbf8], R42 ;  /* 0x000bf82a01007387 */ /* 0x0003e40000100800 */
[----:B------:R-:W-:Y:S02]  /*45bb0*/  IMAD.X R39, R39, 0x1, R0, P3 ;  /* 0x0000000127277824 */ /* 0x000fe400018e0600 */
[----:B------:R-:W-:Y:S01]  /*45bc0*/  STL [R1+0xc04], R38 ;  /* 0x000c042601007387 */ /* 0x000fe20000100800 */
[----:B-1----:R-:W-:Y:S02]  /*45bd0*/  IMAD.MOV.U32 R26, RZ, RZ, R38 ;  /* 0x000000ffff1a7224 */ /* 0x002fe400078e0026 */
[----:B------:R-:W-:Y:S01]  /*45be0*/  IMAD.MOV.U32 R27, RZ, RZ, R39 ;  /* 0x000000ffff1b7224 */ /* 0x000fe200078e0027 */
[----:B------:R1:W-:Y:S04]  /*45bf0*/  STL [R1+0xc00], R39 ;  /* 0x000c002701007387 */ /* 0x0003e80000100800 */
[----:B------:R-:W2:Y:S04]  /*45c00*/  LDL.LU R42, [R1+0xc88] ;  /* 0x000c8800012a7983 */ /* 0x000ea80000300800 */
[----:B------:R-:W2:Y:S04]  /*45c10*/  LDL.LU R41, [R1+0xc8c] ;  /* 0x000c8c0001297983 */ /* 0x000ea80000300800 */
[----:B------:R1:W-:Y:S04]  /*45c20*/  LDGSTS.E [R25+0x5300], [R26.64], P1 ;  /* 0x053000001a197fae */ /* 0x0003e80008921844 */
[----:B-1----:R-:W2:Y:S04]  /*45c30*/  LDL.LU R39, [R1+0xcf0] ;  /* 0x000cf00001277983 */ /* 0x002ea80000300800 */
[----:B------:R-:W2:Y:S01]  /*45c40*/  LDL.LU R38, [R1+0xcf4] ;  /* 0x000cf40001267983 */ /* 0x000ea20000300800 */
[----:B------:R-:W-:-:S04]  /*45c50*/  SEL R26, RZ, 0x4, !P2 ;  /* 0x00000004ff1a7807 */ /* 0x000fc80005000000 */
[----:B------:R-:W-:-:S04]  /*45c60*/  SEL R26, R26, RZ, !P0 ;  /* 0x000000ff1a1a7207 */ /* 0x000fc80004000000 */
[----:B------:R-:W-:Y:S02]  /*45c70*/  ISETP.NE.U32.AND P2, PT, R26, RZ, PT ;  /* 0x000000ff1a00720c */ /* 0x000fe40003f45070 */
[----:B----4-:R-:W-:-:S04]  /*45c80*/  IADD3 R35, P3, R35, R32, RZ ;  /* 0x0000002023237210 */ /* 0x010fc80007f7e0ff */
[----:B------:R-:W-:Y:S01]  /*45c90*/  IADD3.X R37, R37, R0, RZ, P3, !PT ;  /* 0x0000000025257210 */ /* 0x000fe20001ffe4ff */
[----:B------:R-:W-:Y:S01]  /*45ca0*/  STL [R1+0xc0c], R35 ;  /* 0x000c0c2301007387 */ /* 0x000fe20000100800 */
[----:B---3--:R-:W-:-:S03]  /*45cb0*/  IADD3 R30, P4, R30, R32, RZ ;  /* 0x000000201e1e7210 */ /* 0x008fc60007f9e0ff */
[----:B------:R1:W-:Y:S02]  /*45cc0*/  STL [R1+0xc08], R37 ;  /* 0x000c082501007387 */ /* 0x0003e40000100800 */
[----:B--2---:R-:W-:Y:S01]  /*45cd0*/  IMAD.X R34, R34, 0x1, R0, P4 ;  /* 0x0000000122227824 */ /* 0x004fe200020e0600 */
[----:B------:R-:W-:Y:S01]  /*45ce0*/  MOV R27, R37 ;  /* 0x00000025001b7202 */ /* 0x000fe20000000f00 */
[----:B------:R-:W-:Y:S01]  /*45cf0*/  IMAD.MOV.U32 R26, RZ, RZ, R35 ;  /* 0x000000ffff1a7224 */ /* 0x000fe200078e0023 */
[----:B------:R-:W-:Y:S04]  /*45d00*/  STL [R1+0xc74], R30 ;  /* 0x000c741e01007387 */ /* 0x000fe80000100800 */
[----:B------:R2:W-:Y:S04]  /*45d10*/  STL [R1+0xc70], R34 ;  /* 0x000c702201007387 */ /* 0x0005e80000100800 */
[----:B-1----:R-:W3:Y:S04]  /*45d20*/  LDL.LU R37, [R1+0xcf8] ;  /* 0x000cf80001257983 */ /* 0x002ee80000300800 */
[----:B------:R-:W4:Y:S04]  /*45d30*/  LDL.LU R35, [R1+0xcfc] ;  /* 0x000cfc0001237983 */ /* 0x000f280000300800 */
[----:B------:R1:W-:Y:S02]  /*45d40*/  LDGSTS.E [R25+0x5380], [R26.64], P1 ;  /* 0x053800001a197fae */ /* 0x0003e40008921844 */
[----:B-1----:R-:W-:-:S02]  /*45d50*/  IMAD.MOV.U32 R27, RZ, RZ, R34 ;  /* 0x000000ffff1b7224 */ /* 0x002fc400078e0022 */
[----:B------:R-:W-:Y:S01]  /*45d60*/  IMAD.MOV.U32 R26, RZ, RZ, R30 ;  /* 0x000000ffff1a7224 */ /* 0x000fe200078e001e */
[----:B--2---:R-:W2:Y:S04]  /*45d70*/  LDL.LU R34, [R1+0xd00] ;  /* 0x000d000001227983 */ /* 0x004ea80000300800 */
        /* <DEDUP_REMOVED lines=25> */
[----:B------:R-:W-:Y:S02]  /*45f10*/  IADD3 R38, P4, R38, R32, RZ ;  /* 0x0000002026267210 */ /* 0x000fe40007f9e0ff */
[----:B------:R-:W-:Y:S01]  /*45f20*/  ISETP.NE.U32.AND P1, PT, R26, RZ, PT ;  /* 0x000000ff1a00720c */ /* 0x000fe20003f25070 */
[----:B------:R-:W-:Y:S01]  /*45f30*/  IMAD.MOV.U32 R26, RZ, RZ, R41 ;  /* 0x000000ffff1a7224 */ /* 0x000fe200078e0029 */
[----:B------:R-:W-:Y:S01]  /*45f40*/  MOV R27, R42 ;  /* 0x0000002a001b7202 */ /* 0x000fe20000000f00 */
[----:B------:R-:W-:Y:S01]  /*45f50*/  IMAD.X R39, R39, 0x1, R0, P4 ;  /* 0x0000000127277824 */ /* 0x000fe200020e0600 */
[----:B------:R-:W-:Y:S04]  /*45f60*/  STL [R1+0xc8c], R41 ;  /* 0x000c8c2901007387 */ /* 0x000fe80000100800 */
[----:B------:R1:W-:Y:S04]  /*45f70*/  STL [R1+0xc88], R42 ;  /* 0x000c882a01007387 */ /* 0x0003e80000100800 */
[----:B------:R-:W-:Y:S04]  /*45f80*/  STL [R1+0xcf4], R38 ;  /* 0x000cf42601007387 */ /* 0x000fe80000100800 */
[----:B------:R1:W-:Y:S04]  /*45f90*/  LDGSTS.E [R25+0x5b80], [R26.64], P2 ;  /* 0x05b800001a197fae */ /* 0x0003e80009121844 */
[----:B------:R1:W-:Y:S04]  /*45fa0*/  STL [R1+0xcf0], R39 ;  /* 0x000cf02701007387 */ /* 0x0003e80000100800 */
[----:B-1----:R-:W2:Y:S04]  /*45fb0*/  LDL.LU R42, [R1+0xd78] ;  /* 0x000d7800012a7983 */ /* 0x002ea80000300800 */
[----:B------:R-:W2:Y:S01]  /*45fc0*/  LDL.LU R41, [R1+0xd7c] ;  /* 0x000d7c0001297983 */ /* 0x000ea20000300800 */
[----:B------:R-:W-:-:S02]  /*45fd0*/  IMAD.MOV.U32 R26, RZ, RZ, R38 ;  /* 0x000000ffff1a7224 */ /* 0x000fc400078e0026 */
[----:B------:R-:W-:Y:S02]  /*45fe0*/  IMAD.MOV.U32 R27, RZ, RZ, R39 ;  /* 0x000000ffff1b7224 */ /* 0x000fe400078e0027 */
[----:B------:R-:W2:Y:S04]  /*45ff0*/  LDL.LU R39, [R1+0xd80] ;  /* 0x000d800001277983 */ /* 0x000ea80000300800 */
[----:B------:R-:W2:Y:S04]  /*46000*/  LDL.LU R38, [R1+0xd84] ;  /* 0x000d840001267983 */ /* 0x000ea80000300800 */
[----:B------:R1:W-:Y:S01]  /*46010*/  LDGSTS.E [R25+0x6200], [R26.64], P1 ;  /* 0x062000001a197fae */ /* 0x0003e20008921844 */
[----:B----4-:R-:W-:-:S04]  /*46020*/  IADD3 R35, P2, R35, R32, RZ ;  /* 0x0000002023237210 */ /* 0x010fc80007f5e0ff */
[----:B---3--:R-:W-:Y:S01]  /*46030*/  IADD3.X R37, R37, R0, RZ, P2, !PT ;  /* 0x0000000025257210 */ /* 0x008fe200017fe4ff */
[----:B-1----:R-:W-:-:S03]  /*46040*/  IMAD.MOV.U32 R26, RZ, RZ, R35 ;  /* 0x000000ffff1a7224 */ /* 0x002fc600078e0023 */
[----:B------:R-:W-:Y:S01]  /*46050*/  MOV R27, R37 ;  /* 0x00000025001b7202 */ /* 0x000fe20000000f00 */
[----:B------:R-:W-:Y:S01]  /*46060*/  STL [R1+0xcfc], R35 ;  /* 0x000cfc2301007387 */ /* 0x000fe20000100800 */
[----:B------:R-:W-:-:S03]  /*46070*/  ISETP.GT.AND P2, PT, R3, 0x35, PT ;  /* 0x000000350300780c */ /* 0x000fc60003f44270 */
[----:B------:R1:W-:Y:S01]  /*46080*/  LDGSTS.E [R25+0x6280], [R26.64], P1 ;  /* 0x062800001a197fae */ /* 0x0003e20008921844 */
[----:B--2---:R-:W-:-:S05]  /*46090*/  IADD3 R30, P3, R30, R32, RZ ;  /* 0x000000201e1e7210 */ /* 0x004fca0007f7e0ff */
[----:B------:R-:W-:Y:S02]  /*460a0*/  IMAD.X R34, R34, 0x1, R0, P3 ;  /* 0x0000000122227824 */ /* 0x000fe400018e0600 */
[----:B-1----:R-:W-:Y:S02]  /*460b0*/  IMAD.MOV.U32 R26, RZ, RZ, R30 ;  /* 0x000000ffff1a7224 */ /* 0x002fe400078e001e */
[----:B------:R-:W-:Y:S01]  /*460c0*/  IMAD.MOV.U32 R27, RZ, RZ, R34 ;  /* 0x000000ffff1b7224 */ /* 0x000fe200078e0022 */
[----:B------:R1:W-:Y:S04]  /*460d0*/  STL [R1+0xcf8], R37 ;  /* 0x000cf82501007387 */ /* 0x0003e80000100800 */
[----:B------:R-:W-:Y:S04]  /*460e0*/  STL [R1+0xd04], R30 ;  /* 0x000d041e01007387 */ /* 0x000fe80000100800 */
[----:B------:R2:W-:Y:S04]  /*460f0*/  LDGSTS.E [R25+0x6300], [R26.64], P1 ;  /* 0x063000001a197fae */ /* 0x0005e80008921844 */
[----:B------:R3:W-:Y:S04]  /*46100*/  STL [R1+0xd00], R34 ;  /* 0x000d002201007387 */ /* 0x0007e80000100800 */
[----:B-1----:R-:W4:Y:S01]  /*46110*/  LDL.LU R37, [R1+0xd88] ;  /* 0x000d880001257983 */ /* 0x002f220000300800 */
[----:B--2---:R-:W-:-:S03]  /*46120*/  SEL R26, RZ, 0x4, !P2 ;  /* 0x00000004ff1a7807 */ /* 0x004fc60005000000 */
[----:B------:R-:W2:Y:S01]  /*46130*/  LDL.LU R35, [R1+0xd8c] ;  /* 0x000d8c0001237983 */ /* 0x000ea20000300800 */
[----:B------:R-:W-:-:S03]  /*46140*/  SEL R26, R26, RZ, !P0 ;  /* 0x000000ff1a1a7207 */ /* 0x000fc60004000000 */
[----:B---3--:R-:W3:Y:S01]  /*46150*/  LDL.LU R34, [R1+0xdf0] ;  /* 0x000df00001227983 */ /* 0x008ee20000300800 */
[----:B------:R-:W-:-:S03]  /*46160*/  ISETP.NE.U32.AND P2, PT, R26, RZ, PT ;  /* 0x000000ff1a00720c */ /* 0x000fc60003f45070 */
[----:B------:R-:W3:Y:S01]  /*46170*/  LDL.LU R30, [R1+0xdf4] ;  /* 0x000df400011e7983 */ /* 0x000ee20000300800 */
        /* <DEDUP_REMOVED lines=11> */
[----:B-1----:R-:W3:Y:S04]  /*46230*/  LDL.LU R33, [R1+0xdf8] ;  /* 0x000df80001217983 */ /* 0x002ee80000300800 */
[----:B------:R-:W3:Y:S01]  /*46240*/  LDL.LU R31, [R1+0xdfc] ;  /* 0x000dfc00011f7983 */ /* 0x000ee20000300800 */
[----:B------:R-:W-:-:S02]  /*46250*/  IMAD.MOV.U32 R27, RZ, RZ, R29 ;  /* 0x000000ffff1b7224 */ /* 0x000fc400078e001d */
[----:B------:R-:W-:Y:S01]  /*46260*/  IMAD.MOV.U32 R26, RZ, RZ, R28 ;  /* 0x000000ffff1a7224 */ /* 0x000fe200078e001c */
[----:B------:R-:W3:Y:S04]  /*46270*/  LDL.LU R29, [R1+0xe00] ;  /* 0x000e0000011d7983 */ /* 0x000ee80000300800 */
[----:B------:R-:W3:Y:S04]  /*46280*/  LDL.LU R28, [R1+0xe04] ;  /* 0x000e0400011c7983 */ /* 0x000ee80000300800 */
[----:B------:R1:W-:Y:S01]  /*46290*/  LDGSTS.E [R25+0x6a00], [R26.64], P2 ;  /* 0x06a000001a197fae */ /* 0x0003e20009121844 */
[----:B------:R-:W-:-:S04]  /*462a0*/  IADD3 R41, P1, R41, R32, RZ ;  /* 0x0000002029297210 */ /* 0x000fc80007f3e0ff */
[----:B------:R-:W-:Y:S01]  /*462b0*/  IADD3.X R42, R42, R0, RZ, P1, !PT ;  /* 0x000000002a2a7210 */ /* 0x000fe20000ffe4ff */
[----:B-1----:R-:W-:Y:S01]  /*462c0*/  IMAD.MOV.U32 R26, RZ, RZ, R41 ;  /* 0x000000ffff1a7224 */ /* 0x002fe200078e0029 */
[----:B------:R-:W-:Y:S02]  /*462d0*/  IADD3 R38, P3, R38, R32, RZ ;  /* 0x0000002026267210 */ /* 0x000fe40007f7e0ff */
[----:B------:R-:W-:-:S03]  /*462e0*/  MOV R27, R42 ;  /* 0x0000002a001b7202 */ /* 0x000fc60000000f00 */
[----:B------:R-:W-:Y:S02]  /*462f0*/  IMAD.X R39, R39, 0x1, R0, P3 ;  /* 0x0000000127277824 */ /* 0x000fe400018e0600 */
[----:B------:R1:W-:Y:S01]  /*46300*/  LDGSTS.E [R25+0x6a80], [R26.64], P2 ;  /* 0x06a800001a197fae */ /* 0x0003e20009121844 */
[----:B------:R-:W-:-:S03]  /*46310*/  ISETP.GT.AND P1, PT, R3, 0x39, PT ;  /* 0x000000390300780c */ /* 0x000fc60003f24270 */
[----:B------:R-:W-:Y:S01]  /*46320*/  STL [R1+0xd7c], R41 ;  /* 0x000d7c2901007387 */ /* 0x000fe20000100800 */
[----:B-1----:R-:W-:Y:S02]  /*46330*/  IMAD.MOV.U32 R26, RZ, RZ, R38 ;  /* 0x000000ffff1a7224 */ /* 0x002fe400078e0026 */
[----:B------:R-:W-:Y:S01]  /*46340*/  IMAD.MOV.U32 R27, RZ, RZ, R39 ;  /* 0x000000ffff1b7224 */ /* 0x000fe200078e0027 */
[----:B------:R1:W-:Y:S04]  /*46350*/  STL [R1+0xd78], R42 ;  /* 0x000d782a01007387 */ /* 0x0003e80000100800 */
[----:B------:R1:W-:Y:S04]  /*46360*/  LDGSTS.E [R25+0x6b00], [R26.64], P2 ;  /* 0x06b000001a197fae */ /* 0x0003e80009121844 */
[----:B------:R-:W-:Y:S04]  /*46370*/  STL [R1+0xd84], R38 ;  /* 0x000d842601007387 */ /* 0x000fe80000100800 */
[----:B------:R1:W-:Y:S02]  /*46380*/  STL [R1+0xd80], R39 ;  /* 0x000d802701007387 */ /* 0x0003e40000100800 */
[----:B-1----:R-:W-:-:S02]  /*46390*/  SEL R26, RZ, 0x4, !P1 ;  /* 0x00000004ff1a7807 */ /* 0x002fc40004800000 */
[----:B------:R-:W3:Y:S02]  /*463a0*/  LDL.LU R42, [R1+0xe08] ;  /* 0x000e0800012a7983 */ /* 0x000ee40000300800 */
[----:B------:R-:W-:Y:S02]  /*463b0*/  SEL R26, R26, RZ, !P0 ;  /* 0x000000ff1a1a7207 */ /* 0x000fe40004000000 */
[----:B------:R-:W3:Y:S02]  /*463c0*/  LDL.LU R41, [R1+0xe0c] ;  /* 0x000e0c0001297983 */ /* 0x000ee40000300800 */
[----:B------:R-:W-:Y:S02]  /*463d0*/  ISETP.NE.U32.AND P1, PT, R26, RZ, PT ;  /* 0x000000ff1a00720c */ /* 0x000fe40003f25070 */
[----:B------:R-:W3:Y:S04]  /*463e0*/  LDL.LU R39, [R1+0xe70] ;  /* 0x000e700001277983 */ /* 0x000ee80000300800 */
[----:B------:R-:W3:Y:S01]  /*463f0*/  LDL.LU R38, [R1+0xe74] ;  /* 0x000e740001267983 */ /* 0x000ee20000300800 */
[----:B--2---:R-:W-:-:S04]  /*46400*/  IADD3 R35, P3, R35, R32, RZ ;  /* 0x0000002023237210 */ /* 0x004fc80007f7e0ff */
[----:B----4-:R-:W-:Y:S01]  /*46410*/  IADD3.X R37, R37, R0, RZ, P3, !PT ;  /* 0x0000000025257210 */ /* 0x010fe20001ffe4ff */
[----:B------:R-:W-:Y:S01]  /*46420*/  IMAD.MOV.U32 R26, RZ, RZ, R35 ;  /* 0x000000ffff1a7224 */ /* 0x000fe200078e0023 */
[----:B---3--:R-:W-:Y:S02]  /*46430*/  IADD3 R30, P4, R30, R32, RZ ;  /* 0x000000201e1e7210 */ /* 0x008fe40007f9e0ff */
[----:B------:R-:W-:Y:S01]  /*46440*/  MOV R27, R37 ;  /* 0x00000025001b7202 */ /* 0x000fe20000000f00 */
[----:B------:R-:W-:Y:S02]  /*46450*/  STL [R1+0xd8c], R35 ;  /* 0x000d8c2301007387 */ /* 0x000fe40000100800 */
[----:B------:R-:W-:Y:S02]  /*46460*/  IMAD.X R34, R34, 0x1, R0, P4 ;  /* 0x0000000122227824 */ /* 0x000fe400020e0600 */
[----:B------:R1:W-:Y:S04]  /*46470*/  LDGSTS.E [R25+0x6b80], [R26.64], P2 ;  /* 0x06b800001a197fae */ /* 0x0003e80009121844 */
[----:B------:R2:W-:Y:S04]  /*46480*/  STL [R1+0xd88], R37 ;  /* 0x000d882501007387 */ /* 0x0005e80000100800 */
[----:B------:R-:W-:Y:S04]  /*46490*/  STL [R1+0xdf4], R30 ;  /* 0x000df41e01007387 */ /* 0x000fe80000100800 */
[----:B------:R3:W-:Y:S01]  /*464a0*/  STL [R1+0xdf0], R34 ;  /* 0x000df02201007387 */ /* 0x0007e20000100800 */
[----:B-1----:R-:W-:-:S03]  /*464b0*/  IMAD.MOV.U32 R26, RZ, RZ, R30 ;  /* 0x000000ffff1a7224 */ /* 0x002fc600078e001e */
[----:B--2---:R-:W2:Y:S01]  /*464c0*/  LDL.LU R37, [R1+0xe78] ;  /* 0x000e780001257983 */ /* 0x004ea20000300800 */
[----:B------:R-:W-:-:S03]  /*464d0*/  IMAD.MOV.U32 R27, RZ, RZ, R34 ;  /* 0x000000ffff1b7224 */ /* 0x000fc600078e0022 */
[----:B------:R-:W4:Y:S04]  /*464e0*/  LDL.LU R35, [R1+0xe7c] ;  /* 0x000e7c0001237983 */ /* 0x000f280000300800 */
[----:B---3--:R-:W3:Y:S04]  /*464f0*/  LDL.LU R34, [R1+0xe80] ;  /* 0x000e800001227983 */ /* 0x008ee80000300800 */
[----:B------:R-:W3:Y:S04]  /*46500*/  LDL.LU R30, [R1+0xe84] ;  /* 0x000e8400011e7983 */ /* 0x000ee80000300800 */
[----:B------:R1:W-:Y:S01]  /*46510*/  LDGSTS.E [R25+0x7200], [R26.64], P1 ;  /* 0x072000001a197fae */ /* 0x0003e20008921844 */
[----:B------:R-:W-:-:S04]  /*46520*/  IADD3 R31, P2, R31, R32, RZ ;  /* 0x000000201f1f7210 */ /* 0x000fc80007f5e0ff */
[----:B------:R-:W-:Y:S02]  /*46530*/  IADD3.X R33, R33, R0, RZ, P2, !PT ;  /* 0x0000000021217210 */ /* 0x000fe400017fe4ff */
[----:B------:R-:W-:Y:S01]  /*46540*/  IADD3 R28, P3, R28, R32, RZ ;  /* 0x000000201c1c7210 */ /* 0x000fe20007f7e0ff */
[----:B------:R-:W-:Y:S04]  /*46550*/  STL [R1+0xdfc], R31 ;  /* 0x000dfc1f01007387 */ /* 0x000fe80000100800 */
[----:B------:R-:W-:Y:S01]  /*46560*/  IMAD.X R29, R29, 0x1, R0, P3 ;  /* 0x000000011d1d7824 */ /* 0x000fe200018e0600 */
[----:B------:R1:W-:Y:S02]  /*46570*/  STL [R1+0xdf8], R33 ;  /* 0x000df82101007387 */ /* 0x0003e40000100800 */
[----:B-1----:R-:W-:Y:S01]  /*46580*/  MOV R27, R33 ;  /* 0x00000021001b7202 */ /* 0x002fe20000000f00 */
[----:B------:R-:W-:Y:S01]  /*46590*/  IMAD.MOV.U32 R26, RZ, RZ, R31 ;  /* 0x000000ffff1a7224 */ /* 0x000fe200078e001f */
[----:B------:R-:W-:Y:S04]  /*465a0*/  STL [R1+0xe04], R28 ;  /* 0x000e041c01007387 */ /* 0x000fe80000100800 */
[----:B------:R1:W-:Y:S04]  /*465b0*/  STL [R1+0xe00], R29 ;  /* 0x000e001d01007387 */ /* 0x0003e80000100800 */
[----:B------:R-:W3:Y:S04]  /*465c0*/  LDL.LU R33, [R1+0xe88] ;  /* 0x000e880001217983 */ /* 0x000ee80000300800 */
[----:B------:R-:W3:Y:S04]  /*465d0*/  LDL.LU R31, [R1+0xe8c] ;  /* 0x000e8c00011f7983 */ /* 0x000ee80000300800 */
[----:B------:R1:W-:Y:S02]  /*465e0*/  LDGSTS.E [R25+0x7280], [R26.64], P1 ;  /* 0x072800001a197fae */ /* 0x0003e40008921844 */
[----:B-1----:R-:W-:-:S02]  /*465f0*/  IMAD.MOV.U32 R27, RZ, RZ, R29 ;  /* 0x000000ffff1b7224 */ /* 0x002fc400078e001d */
[----:B------:R-:W-:Y:S01]  /*46600*/  IMAD.MOV.U32 R26, RZ, RZ, R28 ;  /* 0x000000ffff1a7224 */ /* 0x000fe200078e001c */
[----:B------:R-:W3:Y:S04]  /*46610*/  LDL.LU R29, [R1+0x192c] ;  /* 0x00192c00011d7983 */ /* 0x000ee80000300800 */
[----:B------:R-:W3:Y:S01]  /*46620*/  LDL.LU R28, [R1+0x1938] ;  /* 0x00193800011c7983 */ /* 0x000ee20000300800 */
[----:B------:R-:W-:-:S03]  /*46630*/  ISETP.GT.AND P2, PT, R3, 0x3d, PT ;  /* 0x0000003d0300780c */ /* 0x000fc60003f44270 */
[----:B------:R1:W-:Y:S02]  /*46640*/  LDGSTS.E [R25+0x7300], [R26.64], P1 ;  /* 0x073000001a197fae */ /* 0x0003e40008921844 */
[----:B-1----:R-:W-:-:S04]  /*46650*/  SEL R26, RZ, 0x4, !P2 ;  /* 0x00000004ff1a7807 */ /* 0x002fc80005000000 */
[----:B------:R-:W-:Y:S02]  /*46660*/  SEL R26, R26, RZ, !P0 ;  /* 0x000000ff1a1a7207 */ /* 0x000fe40004000000 */
[----:B------:R-:W-:-:S04]  /*46670*/  IADD3 R41, P3, R41, R32, RZ ;  /* 0x0000002029297210 */ /* 0x000fc80007f7e0ff */
[----:B------:R-:W-:Y:S02]  /*46680*/  IADD3.X R42, R42, R0, RZ, P3, !PT ;  /* 0x000000002a2a7210 */ /* 0x000fe40001ffe4ff */
[----:B------:R-:W-:Y:S02]  /*46690*/  IADD3 R38, P4, R38, R32, RZ ;  /* 0x0000002026267210 */ /* 0x000fe40007f9e0ff */
[----:B------:R-:W-:Y:S01]  /*466a0*/  ISETP.NE.U32.AND P2, PT, R26, RZ, PT ;  /* 0x000000ff1a00720c */ /* 0x000fe20003f45070 */
[----:B------:R-:W-:Y:S01]  /*466b0*/  IMAD.MOV.U32 R26, RZ, RZ, R41 ;  /* 0x000000ffff1a7224 */ /* 0x000fe200078e0029 */
[----:B------:R-:W-:Y:S01]  /*466c0*/  MOV R27, R42 ;  /* 0x0000002a001b7202 */ /* 0x000fe20000000f00 */
[----:B------:R-:W-:Y:S01]  /*466d0*/  IMAD.X R39, R39, 0x1, R0, P4 ;  /* 0x0000000127277824 */ /* 0x000fe200020e0600 */
[----:B------:R-:W-:Y:S04]  /*466e0*/  STL [R1+0xe0c], R41 ;  /* 0x000e0c2901007387 */ /* 0x000fe80000100800 */
[----:B------:R1:W-:Y:S04]  /*466f0*/  STL [R1+0xe08], R42 ;  /* 0x000e082a01007387 */ /* 0x0003e80000100800 */
[----:B------:R1:W-:Y:S04]  /*46700*/  STL [R1+0xe74], R38 ;  /* 0x000e742601007387 */ /* 0x0003e80000100800 */
[----:B------:R1:W-:Y:S04]  /*46710*/  LDGSTS.E [R25+0x7380], [R26.64], P1 ;  /* 0x073800001a197fae */ /* 0x0003e80008921844 */
[----:B------:R-:W-:Y:S04]  /*46720*/  STL [R1+0xe70], R39 ;  /* 0x000e702701007387 */ /* 0x000fe80000100800 */
[----:B------:R-:W3:Y:S04]  /*46730*/  LDL.LU R46, [R1+0x1924] ;  /* 0x00192400012e7983 */ /* 0x000ee80000300800 */
[----:B------:R-:W3:Y:S01]  /*46740*/  LDL.LU R43, [R1+0x1930] ;  /* 0x00193000012b7983 */ /* 0x000ee20000300800 */
[----:B-1----:R-:W-:-:S02]  /*46750*/  IMAD.MOV.U32 R26, RZ, RZ, R38 ;  /* 0x000000ffff1a7224 */ /* 0x002fc400078e0026 */
[----:B------:R-:W-:Y:S01]  /*46760*/  IMAD.MOV.U32 R27, RZ, RZ, R39 ;  /* 0x000000ffff1b7224 */ /* 0x000fe200078e0027 */
[----:B------:R-:W3:Y:S04]  /*46770*/  LDL.LU R42, [R1+0x191c] ;  /* 0x00191c00012a7983 */ /* 0x000ee80000300800 */
[----:B------:R-:W3:Y:S04]  /*46780*/  LDL.LU R41, [R1+0x1928] ;  /* 0x0019280001297983 */ /* 0x000ee80000300800 */
[----:B------:R1:W-:Y:S04]  /*46790*/  LDGSTS.E [R25+0x7a00], [R26.64], P2 ;  /* 0x07a000001a197fae */ /* 0x0003e80009121844 */
[----:B------:R-:W1:Y:S02]  /*467a0*/  S2R R49, SR_TID.X ;  /* 0x0000000000317919 */ /* 0x000e640000002100 */
[----:B-1----:R-:W-:-:S05]  /*467b0*/  LOP3.LUT R49, R49, 0x1f, RZ, 0xc0, !PT ;  /* 0x0000001f31317812 */ /* 0x002fca00078ec0ff */
[----:B------:R-:W-:Y:S01]  /*467c0*/  IMAD.SHL.U32 R49, R49, 0x4, RZ ;  /* 0x0000000431317824 */ /* 0x000fe200078e00ff */
[----:B----4-:R-:W-:-:S04]  /*467d0*/  IADD3 R35, P1, R35, R32, RZ ;  /* 0x0000002023237210 */ /* 0x010fc80007f3e0ff */
[----:B--2---:R-:W-:Y:S02]  /*467e0*/  IADD3.X R37, R37, R0, RZ, P1, !PT ;  /* 0x0000000025257210 */ /* 0x004fe40000ffe4ff */
[----:B---3--:R-:W-:-:S03]  /*467f0*/  IADD3 R30, P3, R30, R32, RZ ;  /* 0x000000201e1e7210 */ /* 0x008fc60007f7e0ff */
[----:B------:R-:W-:Y:S01]  /*46800*/  IMAD.MOV.U32 R27, RZ, RZ, R37 ;  /* 0x000000ffff1b7224 */ /* 0x000fe200078e0025 */
[----:B------:R-:W-:Y:S01]  /*46810*/  MOV R26, R35 ;  /* 0x00000023001a7202 */ /* 0x000fe20000000f00 */
[----:B------:R-:W-:Y:S01]  /*46820*/  IMAD.X R34, R34, 0x1, R0, P3 ;  /* 0x0000000122227824 */ /* 0x000fe200018e0600 */
[----:B------:R-:W-:Y:S04]  /*46830*/  STL [R1+0xe7c], R35 ;  /* 0x000e7c2301007387 */ /* 0x000fe80000100800 */
[----:B------:R-:W-:Y:S04]  /*46840*/  STL [R1+0xe78], R37 ;  /* 0x000e782501007387 */ /* 0x000fe80000100800 */
[----:B------:R1:W-:Y:S04]  /*46850*/  STL [R1+0xe84], R30 ;  /* 0x000e841e01007387 */ /* 0x0003e80000100800 */
[----:B------:R2:W-:Y:S04]  /*46860*/  LDGSTS.E [R25+0x7a80], [R26.64], P2 ;  /* 0x07a800001a197fae */ /* 0x0005e80009121844 */
[----:B------:R-:W-:Y:S04]  /*46870*/  STL [R1+0xe80], R34 ;  /* 0x000e802201007387 */ /* 0x000fe80000100800 */
[----:B------:R-:W3:Y:S01]  /*46880*/  LDL.LU R38, [R1+0x1920] ;  /* 0x0019200001267983 */ /* 0x000ee20000300800 */
[----:B--2---:R-:W-:-:S03]  /*46890*/  MOV R26, R30 ;  /* 0x0000001e001a7202 */ /* 0x004fc60000000f00 */
[----:B-1----:R-:W2:Y:S01]  /*468a0*/  LDL.LU R30, [R1+0x18b8] ;  /* 0x0018b800011e7983 */ /* 0x002ea20000300800 */
[----:B------:R-:W-:Y:S01]  /*468b0*/  IMAD.MOV.U32 R27, RZ, RZ, R34 ;  /* 0x000000ffff1b7224 */ /* 0x000fe200078e0022 */
[----:B------:R-:W-:-:S04]  /*468c0*/  ISETP.GT.AND P1, PT, R3, 0x2, PT ;  /* 0x000000020300780c */ /* 0x000fc80003f24270 */
[----:B------:R1:W-:Y:S02]  /*468d0*/  LDGSTS.E [R25+0x7b00], [R26.64], P2 ;  /* 0x07b000001a197fae */ /* 0x0003e40009121844 */
[----:B-1----:R-:W-:Y:S02]  /*468e0*/  SEL R26, RZ, 0x4, !P1 ;  /* 0x00000004ff1a7807 */ /* 0x002fe40004800000 */
[----:B------:R-:W-:-:S04]  /*468f0*/  IADD3 R31, P3, R31, R32, RZ ;  /* 0x000000201f1f7210 */ /* 0x000fc80007f7e0ff */
[----:B------:R-:W-:Y:S01]  /*46900*/  IADD3.X R33, R33, R0, RZ, P3, !PT ;  /* 0x0000000021217210 */ /* 0x000fe20001ffe4ff */
[----:B------:R1:W-:Y:S04]  /*46910*/  STL [R1+0xe8c], R31 ;  /* 0x000e8c1f01007387 */ /* 0x0003e80000100800 */
[----:B------:R4:W-:Y:S04]  /*46920*/  STL [R1+0xe88], R33 ;  /* 0x000e882101007387 */ /* 0x0009e80000100800 */
[----:B------:R-:W2:Y:S04]  /*46930*/  LDL.LU R39, [R1+0x1914] ;  /* 0x0019140001277983 */ /* 0x000ea80000300800 */
[----:B------:R-:W2:Y:S01]  /*46940*/  LDL.LU R37, [R1+0x18ac] ;  /* 0x0018ac0001257983 */ /* 0x000ea20000300800 */
[----:B------:R-:W-:Y:S01]  /*46950*/  SEL R26, R26, RZ, !P0 ;  /* 0x000000ff1a1a7207 */ /* 0x000fe20004000000 */
[----:B------:R-:W-:-:S03]  /*46960*/  IMAD.MOV.U32 R27, RZ, RZ, R33 ;  /* 0x000000ffff1b7224 */ /* 0x000fc600078e0021 */
[----:B------:R-:W-:Y:S02]  /*46970*/  ISETP.NE.U32.AND P1, PT, R26, RZ, PT ;  /* 0x000000ff1a00720c */ /* 0x000fe40003f25070 */
[----:B------:R-:W-:-:S05]  /*46980*/  MOV R26, R31 ;  /* 0x0000001f001a7202 */ /* 0x000fca0000000f00 */
[----:B------:R4:W-:Y:S01]  /*46990*/  LDGSTS.E [R25+0x7b80], [R26.64], P2 ;  /* 0x07b800001a197fae */ /* 0x0009e20009121844 */
[----:B------:R-:W-:-:S04]  /*469a0*/  IADD3 R28, P2, R28, R32, RZ ;  /* 0x000000201c1c7210 */ /* 0x000fc80007f5e0ff */
[----:B------:R-:W-:Y:S01]  /*469b0*/  IADD3.X R29, R29, R0, RZ, P2, !PT ;  /* 0x000000001d1d7210 */ /* 0x000fe200017fe4ff */
[----:B------:R4:W-:Y:S01]  /*469c0*/  STL [R1+0x1938], R28 ;  /* 0x0019381c01007387 */ /* 0x0009e20000100800 */
[----:B-1----:R-:W-:-:S03]  /*469d0*/  LOP3.LUT R31, R49, 0x40, RZ, 0x3c, !PT ;  /* 0x00000040311f7812 */ /* 0x002fc600078e3cff */
[----:B------:R1:W-:Y:S04]  /*469e0*/  STL [R1+0x192c], R29 ;  /* 0x00192c1d01007387 */ /* 0x0003e80000100800 */
[----:B------:R-:W2:Y:S01]  /*469f0*/  LDL.LU R35, [R1+0x18a4] ;  /* 0x0018a40001237983 */ /* 0x000ea20000300800 */
[----:B----4-:R-:W-:-:S03]  /*46a00*/  IMAD R26, R44, 0x8000, R31 ;  /* 0x000080002c1a7824 */ /* 0x010fc600078e021f */
[----:B------:R-:W2:Y:S04]  /*46a10*/  LDL.LU R34, [R1+0x18b0] ;  /* 0x0018b00001227983 */ /* 0x000ea80000300800 */
[----:B------:R-:W2:Y:S04]  /*46a20*/  LDL.LU R33, [R1+0x189c] ;  /* 0x00189c0001217983 */ /* 0x000ea80000300800 */
[----:B------:R-:W2:Y:S04]  /*46a30*/  LDL.LU R31, [R1+0x18a8] ;  /* 0x0018a800011f7983 */ /* 0x000ea80000300800 */
[----:B------:R1:W-:Y:S01]  /*46a40*/  LDGSTS.E [R26+0x400], [R28.64], P1 ;  /* 0x004000001c1a7fae */ /* 0x0003e20008921844 */
[----:B------:R-:W-:-:S04]  /*46a50*/  IADD3 R43, P2, R43, R32, RZ ;  /* 0x000000202b2b7210 */ /* 0x000fc80007f5e0ff */
[----:B------:R-:W-:Y:S02]  /*46a60*/  IADD3.X R46, R46, R0, RZ, P2, !PT ;  /* 0x000000002e2e7210 */ /* 0x000fe400017fe4ff */
        /* <DEDUP_REMOVED lines=11> */
[----:B-1----:R-:W-:Y:S01]  /*46b20*/  IMAD.MOV.U32 R29, RZ, RZ, R42 ;  /* 0x000000ffff1d7224 */ /* 0x002fe200078e002a */
[----:B------:R-:W-:-:S02]  /*46b30*/  MOV R28, R41 ;  /* 0x00000029001c7202 */ /* 0x000fc40000000f00 */
[----:B------:R-:W2:Y:S04]  /*46b40*/  LDL.LU R42, [R1+0x182c] ;  /* 0x00182c00012a7983 */ /* 0x000ea80000300800 */
[----:B------:R-:W2:Y:S04]  /*46b50*/  LDL.LU R41, [R1+0x1850] ;  /* 0x0018500001297983 */ /* 0x000ea80000300800 */
[----:B------:R1:W-:Y:S01]  /*46b60*/  LDGSTS.E [R26+0x500], [R28.64], P1 ;  /* 0x005000001c1a7fae */ /* 0x0003e20008921844 */
[----:B------:R-:W-:-:S04]  /*46b70*/  ISETP.GT.AND P2, PT, R3, 0x6, PT ;  /* 0x000000060300780c */ /* 0x000fc80003f44270 */
[----:B------:R-:W-:-:S04]  /*46b80*/  SEL R27, RZ, 0x4, !P2 ;  /* 0x00000004ff1b7807 */ /* 0x000fc80005000000 */
[----:B------:R-:W-:-:S04]  /*46b90*/  SEL R27, R27, RZ, !P0 ;  /* 0x000000ff1b1b7207 */ /* 0x000fc80004000000 */
[----:B------:R-:W-:Y:S02]  /*46ba0*/  ISETP.NE.U32.AND P2, PT, R27, RZ, PT ;  /* 0x000000ff1b00720c */ /* 0x000fe40003f45070 */
[-C--:B---3--:R-:W-:Y:S02]  /*46bb0*/  IADD3 R38, P3, R38, R32.reuse, RZ ;  /* 0x0000002026267210 */ /* 0x088fe40007f7e0ff */
[----:B--2---:R-:W-:-:S03]  /*46bc0*/  IADD3 R30, P4, R30, R32, RZ ;  /* 0x000000201e1e7210 */ /* 0x004fc60007f9e0ff */
[----:B------:R-:W-:Y:S01]  /*46bd0*/  STL [R1+0x1920], R38 ;  /* 0x0019202601007387 */ /* 0x000fe20000100800 */
[----:B-1----:R-:W-:Y:S02]  /*46be0*/  MOV R28, R38 ;  /* 0x00000026001c7202 */ /* 0x002fe40000000f00 */
[----:B------:R-:W-:Y:S01]  /*46bf0*/  IADD3.X R39, R39, R0, RZ, P3, !PT ;  /* 0x0000000027277210 */ /* 0x000fe20001ffe4ff */
[----:B------:R-:W-:-:S04]  /*46c00*/  IMAD.X R37, R37, 0x1, R0, P4 ;  /* 0x0000000125257824 */ /* 0x000fc800020e0600 */
[----:B------:R-:W-:Y:S01]  /*46c10*/  IMAD.MOV.U32 R29, RZ, RZ, R39 ;  /* 0x000000ffff1d7224 */ /* 0x000fe200078e0027 */
[----:B------:R1:W-:Y:S04]  /*46c20*/  STL [R1+0x1914], R39 ;  /* 0x0019142701007387 */ /* 0x0003e80000100800 */
[----:B------:R-:W-:Y:S04]  /*46c30*/  STL [R1+0x18b8], R30 ;  /* 0x0018b81e01007387 */ /* 0x000fe80000100800 */
[----:B------:R2:W-:Y:S04]  /*46c40*/  STL [R1+0x18ac], R37 ;  /* 0x0018ac2501007387 */ /* 0x0005e80000100800 */
[----:B------:R3:W-:Y:S04]  /*46c50*/  LDGSTS.E [R26+0x580], [R28.64], P1 ;  /* 0x005800001c1a7fae */ /* 0x0007e80008921844 */
[----:B-1----:R-:W4:Y:S04]  /*46c60*/  LDL.LU R39, [R1+0x1824] ;  /* 0x0018240001277983 */ /* 0x002f280000300800 */
[----:B------:R-:W4:Y:S01]  /*46c70*/  LDL.LU R38, [R1+0x1830] ;  /* 0x0018300001267983 */ /* 0x000f220000300800 */
[----:B---3--:R-:W-:Y:S01]  /*46c80*/  IMAD.MOV.U32 R29, RZ, RZ, R37 ;  /* 0x000000ffff1d7224 */ /* 0x008fe200078e0025 */
[----:B------:R-:W-:-:S02]  /*46c90*/  MOV R28, R30 ;  /* 0x0000001e001c7202 */ /* 0x000fc40000000f00 */
[----:B--2---:R-:W2:Y:S04]  /*46ca0*/  LDL.LU R37, [R1+0x181c] ;  /* 0x00181c0001257983 */ /* 0x004ea80000300800 */
[----:B------:R-:W3:Y:S01]  /*46cb0*/  LDL.LU R30, [R1+0x1828] ;  /* 0x00182800011e7983 */ /* 0x000ee20000300800 */
[----:B------:R-:W-:-:S03]  /*46cc0*/  IADD3 R34, P1, R34, R32, RZ ;  /* 0x0000002022227210 */ /* 0x000fc60007f3e0ff */
[----:B------:R1:W-:Y:S01]  /*46cd0*/  LDGSTS.E [R26+0xc00], [R28.64], P2 ;  /* 0x00c000001c1a7fae */ /* 0x0003e20009121844 */
[----:B------:R-:W-:Y:S02]  /*46ce0*/  IADD3 R31, P3, R31, R32, RZ ;  /* 0x000000201f1f7210 */ /* 0x000fe40007f7e0ff */
[----:B------:R-:W-:Y:S01]  /*46cf0*/  IADD3.X R35, R35, R0, RZ, P1, !PT ;  /* 0x0000000023237210 */ /* 0x000fe20000ffe4ff */
        /* <DEDUP_REMOVED lines=10> */
[----:B-1----:R-:W-:Y:S01]  /*46da0*/  IMAD.MOV.U32 R29, RZ, RZ, R33 ;  /* 0x000000ffff1d7224 */ /* 0x002fe200078e0021 */
[----:B------:R-:W-:-:S02]  /*46db0*/  MOV R28, R31 ;  /* 0x0000001f001c7202 */ /* 0x000fc40000000f00 */
[----:B------:R-:W2:Y:S04]  /*46dc0*/  LDL.LU R33, [R1+0x17ac] ;  /* 0x0017ac0001217983 */ /* 0x000ea80000300800 */
[----:B------:R-:W2:Y:S01]  /*46dd0*/  LDL.LU R31, [R1+0x17f8] ;  /* 0x0017f800011f7983 */ /* 0x000ea20000300800 */
[----:B------:R-:W-:-:S03]  /*46de0*/  ISETP.GT.AND P1, PT, R3, 0xa, PT ;  /* 0x0000000a0300780c */ /* 0x000fc60003f24270 */
[----:B------:R1:W-:Y:S01]  /*46df0*/  LDGSTS.E [R26+0xd00], [R28.64], P2 ;  /* 0x00d000001c1a7fae */ /* 0x0003e20009121844 */
[----:B------:R-:W-:-:S04]  /*46e00*/  SEL R27, RZ, 0x4, !P1 ;  /* 0x00000004ff1b7807 */ /* 0x000fc80004800000 */
[----:B------:R-:W-:-:S04]  /*46e10*/  SEL R27, R27, RZ, !P0 ;  /* 0x000000ff1b1b7207 */ /* 0x000fc80004000000 */
[----:B------:R-:W-:Y:S02]  /*46e20*/  ISETP.NE.U32.AND P1, PT, R27, RZ, PT ;  /* 0x000000ff1b00720c */ /* 0x000fe40003f25070 */
[----:B------:R-:W-:-:S04]  /*46e30*/  IADD3 R43, P3, R43, R32, RZ ;  /* 0x000000202b2b7210 */ /* 0x000fc80007f7e0ff */
[----:B------:R-:W-:Y:S01]  /*46e40*/  IADD3.X R46, R46, R0, RZ, P3, !PT ;  /* 0x000000002e2e7210 */ /* 0x000fe20001ffe4ff */
[----:B------:R-:W-:Y:S01]  /*46e50*/  STL [R1+0x18a0], R43 ;  /* 0x0018a02b01007387 */ /* 0x000fe20000100800 */
[----:B-1----:R-:W-:Y:S02]  /*46e60*/  MOV R28, R43 ;  /* 0x0000002b001c7202 */ /* 0x002fe40000000f00 */
[----:B------:R-:W-:Y:S01]  /*46e70*/  IADD3 R41, P4, R41, R32, RZ ;  /* 0x0000002029297210 */ /* 0x000fe20007f9e0ff */
[----:B------:R-:W-:Y:S01]  /*46e80*/  IMAD.MOV.U32 R29, RZ, RZ, R46 ;  /* 0x000000ffff1d7224 */ /* 0x000fe200078e002e */
[----:B------:R1:W-:Y:S03]  /*46e90*/  STL [R1+0x1894], R46 ;  /* 0x0018942e01007387 */ /* 0x0003e60000100800 */
[----:B------:R-:W-:Y:S01]  /*46ea0*/  IMAD.X R42, R42, 0x1, R0, P4 ;  /* 0x000000012a2a7824 */ /* 0x000fe200020e0600 */
[----:B------:R-:W-:Y:S04]  /*46eb0*/  STL [R1+0x1850], R41 ;  /* 0x0018502901007387 */ /* 0x000fe80000100800 */
[----:B------:R1:W-:Y:S04]  /*46ec0*/  STL [R1+0x182c], R42 ;  /* 0x00182c2a01007387 */ /* 0x0003e80000100800 */
[----:B------:R1:W-:Y:S04]  /*46ed0*/  LDGSTS.E [R26+0xd80], [R28.64], P2 ;  /* 0x00d800001c1a7fae */ /* 0x0003e80009121844 */
[----:B-1----:R-:W2:Y:S04]  /*46ee0*/  LDL.LU R46, [R1+0x17a4] ;  /* 0x0017a400012e7983 */ /* 0x002ea80000300800 */
[----:B------:R-:W2:Y:S01]  /*46ef0*/  LDL.LU R43, [R1+0x17b0] ;  /* 0x0017b000012b7983 */ /* 0x000ea20000300800 */
[----:B------:R-:W-:Y:S01]  /*46f00*/  IMAD.MOV.U32 R29, RZ, RZ, R42 ;  /* 0x000000ffff1d7224 */ /* 0x000fe200078e002a */
[----:B------:R-:W-:-:S02]  /*46f10*/  MOV R28, R41 ;  /* 0x00000029001c7202 */ /* 0x000fc40000000f00 */
[----:B------:R-:W2:Y:S04]  /*46f20*/  LDL.LU R42, [R1+0x179c] ;  /* 0x00179c00012a7983 */ /* 0x000ea80000300800 */
[----:B------:R-:W2:Y:S04]  /*46f30*/  LDL.LU R41, [R1+0x17a8] ;  /* 0x0017a80001297983 */ /* 0x000ea80000300800 */
[----:B------:R1:W-:Y:S01]  /*46f40*/  LDGSTS.E [R26+0x1400], [R28.64], P1 ;  /* 0x014000001c1a7fae */ /* 0x0003e20008921844 */
[----:B----4-:R-:W-:-:S04]  /*46f50*/  IADD3 R38, P2, R38, R32, RZ ;  /* 0x0000002026267210 */ /* 0x010fc80007f5e0ff */
[----:B------:R-:W-:Y:S02]  /*46f60*/  IADD3.X R39, R39, R0, RZ, P2, !PT ;  /* 0x0000000027277210 */ /* 0x000fe400017fe4ff */
[----:B---3--:R-:W-:Y:S01]  /*46f70*/  IADD3 R30, P3, R30, R32, RZ ;  /* 0x000000201e1e7210 */ /* 0x008fe20007f7e0ff */
[----:B------:R-:W-:Y:S01]  /*46f80*/  STL [R1+0x1830], R38 ;  /* 0x0018302601007387 */ /* 0x000fe20000100800 */
[----:B-1----:R-:W-:Y:S01]  /*46f90*/  MOV R28, R38 ;  /* 0x00000026001c7202 */ /* 0x002fe20000000f00 */
[----:B------:R-:W-:Y:S02]  /*46fa0*/  IMAD.MOV.U32 R29, RZ, RZ, R39 ;  /* 0x000000ffff1d7224 */ /* 0x000fe400078e0027 */
[----:B--2---:R-:W-:Y:S01]  /*46fb0*/  IMAD.X R37, R37, 0x1, R0, P3 ;  /* 0x0000000125257824 */ /* 0x004fe200018e0600 */
[----:B------:R1:W-:Y:S04]  /*46fc0*/  STL [R1+0x1824], R39 ;  /* 0x0018242701007387 */ /* 0x0003e80000100800 */
[----:B------:R-:W-:Y:S04]  /*46fd0*/  STL [R1+0x1828], R30 ;  /* 0x0018281e01007387 */ /* 0x000fe80000100800 */
[----:B------:R2:W-:Y:S04]  /*46fe0*/  STL [R1+0x181c], R37 ;  /* 0x00181c2501007387 */ /* 0x0005e80000100800 */
[----:B-1----:R-:W3:Y:S04]  /*46ff0*/  LDL.LU R39, [R1+0x1794] ;  /* 0x0017940001277983 */ /* 0x002ee80000300800 */
[----:B------:R1:W-:Y:S04]  /*47000*/  LDGSTS.E [R26+0x1480], [R28.64], P1 ;  /* 0x014800001c1a7fae */ /* 0x0003e80008921844 */
[----:B------:R-:W4:Y:S01]  /*47010*/  LDL.LU R38, [R1+0x17a0] ;  /* 0x0017a00001267983 */ /* 0x000f220000300800 */
[----:B-1----:R-:W-:Y:S01]  /*47020*/  IMAD.MOV.U32 R29, RZ, RZ, R37 ;  /* 0x000000ffff1d7224 */ /* 0x002fe200078e0025 */
[----:B------:R-:W-:-:S02]  /*47030*/  MOV R28, R30 ;  /* 0x0000001e001c7202 */ /* 0x000fc40000000f00 */
[----:B--2---:R-:W2:Y:S04]  /*47040*/  LDL.LU R37, [R1+0x1714] ;  /* 0x0017140001257983 */ /* 0x004ea80000300800 */
[----:B------:R-:W2:Y:S01]  /*47050*/  LDL.LU R30, [R1+0x1778] ;  /* 0x00177800011e7983 */ /* 0x000ea20000300800 */
[-C--:B------:R-:W-:Y:S02]  /*47060*/  IADD3 R34, P3, R34, R32.reuse, RZ ;  /* 0x0000002022227210 */ /* 0x080fe40007f7e0ff */
[----:B------:R-:W-:Y:S01]  /*47070*/  IADD3 R31, P4, R31, R32, RZ ;  /* 0x000000201f1f7210 */ /* 0x000fe20007f9e0ff */
[----:B------:R1:W-:Y:S01]  /*47080*/  LDGSTS.E [R26+0x1500], [R28.64], P1 ;  /* 0x015000001c1a7fae */ /* 0x0003e20008921844 */
[----:B------:R-:W-:-:S03]  /*47090*/  IADD3.X R35, R35, R0, RZ, P3, !PT ;  /* 0x0000000023237210 */ /* 0x000fc60001ffe4ff */
[----:B------:R-:W-:Y:S01]  /*470a0*/  IMAD.X R33, R33, 0x1, R0, P4 ;  /* 0x0000000121217824 */ /* 0x000fe200020e0600 */
        /* <DEDUP_REMOVED lines=9> */
[----:B-1----:R-:W-:Y:S01]  /*47140*/  IMAD.MOV.U32 R29, RZ, RZ, R33 ;  /* 0x000000ffff1d7224 */ /* 0x002fe200078e0021 */
[----:B------:R-:W-:-:S02]  /*47150*/  MOV R28, R31 ;  /* 0x0000001f001c7202 */ /* 0x000fc40000000f00 */
[----:B------:R-:W2:Y:S04]  /*47160*/  LDL.LU R33, [R1+0x1720] ;  /* 0x0017200001217983 */ /* 0x000ea80000300800 */
[----:B------:R-:W2:Y:S01]  /*47170*/  LDL.LU R31, [R1+0x1724] ;  /* 0x00172400011f7983 */ /* 0x000ea20000300800 */
[----:B------:R-:W-:-:S04]  /*47180*/  ISETP.GT.AND P2, PT, R3, 0xe, PT ;  /* 0x0000000e0300780c */ /* 0x000fc80003f44270 */
[----:B------:R-:W-:-:S04]  /*47190*/  SEL R27, RZ, 0x4, !P2 ;  /* 0x00000004ff1b7807 */ /* 0x000fc80005000000 */
[----:B------:R-:W-:-:S04]  /*471a0*/  SEL R27, R27, RZ, !P0 ;  /* 0x000000ff1b1b7207 */ /* 0x000fc80004000000 */
[----:B------:R-:W-:Y:S02]  /*471b0*/  ISETP.NE.U32.AND P2, PT, R27, RZ, PT ;  /* 0x000000ff1b00720c */ /* 0x000fe40003f45070 */
[----:B------:R-:W-:-:S04]  /*471c0*/  IADD3 R43, P1, R43, R32, RZ ;  /* 0x000000202b2b7210 */ /* 0x000fc80007f3e0ff */
[----:B------:R-:W-:Y:S02]  /*471d0*/  IADD3.X R46, R46, R0, RZ, P1, !PT ;  /* 0x000000002e2e7210 */ /* 0x000fe40000ffe4ff */
[----:B------:R-:W-:-:S05]  /*471e0*/  IADD3 R41, P3, R41, R32, RZ ;  /* 0x0000002029297210 */ /* 0x000fca0007f7e0ff */
[----:B------:R1:W-:Y:S01]  /*471f0*/  LDGSTS.E [R26+0x1c00], [R28.64], P2 ;  /* 0x01c000001c1a7fae */ /* 0x0003e20009121844 */
[----:B------:R-:W-:-:S03]  /*47200*/  IMAD.X R42, R42, 0x1, R0, P3 ;  /* 0x000000012a2a7824 */ /* 0x000fc600018e0600 */
        /* <DEDUP_REMOVED lines=18> */
[----:B----4-:R-:W-:-:S04]  /*47330*/  IADD3 R38, P3, R38, R32, RZ ;  /* 0x0000002026267210 */ /* 0x010fc80007f7e0ff */
[----:B---3--:R-:W-:Y:S01]  /*47340*/  IADD3.X R39, R39, R0, RZ, P3, !PT ;  /* 0x0000000027277210 */ /* 0x008fe20001ffe4ff */
[----:B------:R-:W-:Y:S01]  /*47350*/  STL [R1+0x17a0], R38 ;  /* 0x0017a02601007387 */ /* 0x000fe20000100800 */
[----:B-1----:R-:W-:Y:S02]  /*47360*/  MOV R28, R38 ;  /* 0x00000026001c7202 */ /* 0x002fe40000000f00 */
[----:B--2---:R-:W-:Y:S01]  /*47370*/  IADD3 R30, P4, R30, R32, RZ ;  /* 0x000000201e1e7210 */ /* 0x004fe20007f9e0ff */
[----:B------:R-:W-:Y:S01]  /*47380*/  IMAD.MOV.U32 R29, RZ, RZ, R39 ;  /* 0x000000ffff1d7224 */ /* 0x000fe200078e0027 */
[----:B------:R1:W-:Y:S03]  /*47390*/  STL [R1+0x1794], R39 ;  /* 0x0017942701007387 */ /* 0x0003e60000100800 */
[----:B------:R-:W-:Y:S01]  /*473a0*/  IMAD.X R37, R37, 0x1, R0, P4 ;  /* 0x0000000125257824 */ /* 0x000fe200020e0600 */
        /* <DEDUP_REMOVED lines=11> */
[----:B------:R-:W-:-:S03]  /*47460*/  IADD3.X R35, R35, R0, RZ, P2, !PT ;  /* 0x0000000023237210 */ /* 0x000fc600017fe4ff */
        /* <DEDUP_REMOVED lines=14> */
[----:B------:R-:W2:Y:S01]  /*47550*/  LDL.LU R31, [R1+0x1658] ;  /* 0x00165800011f7983 */ /* 0x000ea20000300800 */
[----:B------:R-:W-:-:S03]  /*47560*/  ISETP.GT.AND P2, PT, R3, 0x16, PT ;  /* 0x000000160300780c */ /* 0x000fc60003f44270 */
[----:B------:R1:W-:Y:S01]  /*47570*/  LDGSTS.E [R26+0x2500], [R28.64], P1 ;  /* 0x025000001c1a7fae */ /* 0x0003e20008921844 */
[----:B------:R-:W-:-:S04]  /*47580*/  SEL R27, RZ, 0x4, !P2 ;  /* 0x00000004ff1b7807 */ /* 0x000fc80005000000 */
[----:B------:R-:W-:Y:S02]  /*47590*/  SEL R27, R27, RZ, !P0 ;  /* 0x000000ff1b1b7207 */ /* 0x000fe40004000000 */
[----:B------:R-:W-:-:S04]  /*475a0*/  IADD3 R43, P3, R43, R32, RZ ;  /* 0x000000202b2b7210 */ /* 0x000fc80007f7e0ff */
[----:B------:R-:W-:Y:S01]  /*475b0*/  IADD3.X R46, R46, R0, RZ, P3, !PT ;  /* 0x000000002e2e7210 */ /* 0x000fe20001ffe4ff */
[----:B------:R-:W-:Y:S01]  /*475c0*/  STL [R1+0x172c], R43 ;  /* 0x00172c2b01007387 */ /* 0x000fe20000100800 */
[----:B-1----:R-:W-:Y:S02]  /*475d0*/  MOV R28, R43 ;  /* 0x0000002b001c7202 */ /* 0x002fe40000000f00 */
[----:B------:R-:W-:Y:S01]  /*475e0*/  IADD3 R41, P4, R41, R32, RZ ;  /* 0x0000002029297210 */ /* 0x000fe20007f9e0ff */
[----:B------:R-:W-:Y:S01]  /*475f0*/  IMAD.MOV.U32 R29, RZ, RZ, R46 ;  /* 0x000000ffff1d7224 */ /* 0x000fe200078e002e */
[----:B------:R-:W-:-:S03]  /*47600*/  ISETP.NE.U32.AND P2, PT, R27, RZ, PT ;  /* 0x000000ff1b00720c */ /* 0x000fc60003f45070 */
        /* <DEDUP_REMOVED lines=29> */
[----:B------:R-:W-:-:S03]  /*477e0*/  IADD3 R34, P3, R34, R32, RZ ;  /* 0x0000002022227210 */ /* 0x000fc60007f7e0ff */
[----:B------:R1:W-:Y:S01]  /*477f0*/  LDGSTS.E [R26+0x2d00], [R28.64], P2 ;  /* 0x02d000001c1a7fae */ /* 0x0003e20009121844 */
[----:B------:R-:W-:Y:S02]  /*47800*/  IADD3.X R35, R35, R0, RZ, P3, !PT ;  /* 0x0000000023237210 */ /* 0x000fe40001ffe4ff */
        /* <DEDUP_REMOVED lines=20> */
[----:B------:R-:W-:-:S07]  /*47950*/  IADD3.X R46, R46, R0, RZ, P2, !PT ;  /* 0x000000002e2e7210 */ /* 0x000fce00017fe4ff */
        /* <DEDUP_REMOVED lines=37> */
[----:B------:R-:W3:Y:S04]  /*47bb0*/  LDL.LU R30, [R1+0xb24] ;  /* 0x000b2400011e7983 */ /* 0x000ee80000300800 */
[----:B------:R1:W-:Y:S01]  /*47bc0*/  LDGSTS.E [R26+0x3c00], [R28.64], P2 ;  /* 0x03c000001c1a7fae */ /* 0x0003e20009121844 */
[----:B------:R-:W-:-:S04]  /*47bd0*/  IADD3 R34, P1, R34, R32, RZ ;  /* 0x0000002022227210 */ /* 0x000fc80007f3e0ff */
[----:B------:R-:W-:Y:S01]  /*47be0*/  IADD3.X R35, R35, R0, RZ, P1, !PT ;  /* 0x0000000023237210 */ /* 0x000fe20000ffe4ff */
[----:B------:R-:W-:Y:S01]  /*47bf0*/  STL [R1+0xa9c], R34 ;  /* 0x000a9c2201007387 */ /* 0x000fe20000100800 */
[----:B------:R-:W-:-:S03]  /*47c00*/  IADD3 R31, P3, R31, R32, RZ ;  /* 0x000000201f1f7210 */ /* 0x000fc60007f7e0ff */
[----:B-1----:R-:W-:Y:S01]  /*47c10*/  IMAD.MOV.U32 R29, RZ, RZ, R35 ;  /* 0x000000ffff1d7224 */ /* 0x002fe200078e0023 */
[----:B------:R-:W-:Y:S01]  /*47c20*/  MOV R28, R34 ;  /* 0x00000022001c7202 */ /* 0x000fe20000000f00 */
        /* <DEDUP_REMOVED lines=85> */
[----:B------:R-:W2:Y:S04]  /*48180*/  LDL.LU R43, [R1+0xc2c] ;  /* 0x000c2c00012b7983 */ /* 0x000ea80000300800 */
[----:B------:R1:W-:Y:S02]  /*48190*/  LDGSTS.E [R26+0x4c80], [R28.64], P2 ;  /* 0x04c800001c1a7fae */ /* 0x0003e40009121844 */
[----:B-1----:R-:W-:Y:S01]  /*481a0*/  IMAD.MOV.U32 R29, RZ, RZ, R42 ;  /* 0x000000ffff1d7224 */ /* 0x002fe200078e002a */
[----:B------:R-:W-:Y:S01]  /*481b0*/  MOV R28, R41 ;  /* 0x00000029001c7202 */ /* 0x000fe20000000f00 */
        /* <DEDUP_REMOVED lines=47> */
[----:B------:R-:W-:Y:S02]  /*484b0*/  IADD3.X R46, R46, R0, RZ, P3, !PT ;  /* 0x000000002e2e7210 */ /* 0x000fe40001ffe4ff */
[----:B-1----:R-:W-:Y:S01]  /*484c0*/  MOV R28, R43 ;  /* 0x0000002b001c7202 */ /* 0x002fe20000000f00 */
[----:B------:R-:W-:Y:S01]  /*484d0*/  STL [R1+0xc2c], R43 ;  /* 0x000c2c2b01007387 */ /* 0x000fe20000100800 */
[----:B------:R-:W-:Y:S01]  /*484e0*/  ISETP.NE.U32.AND P2, PT, R27, RZ, PT ;  /* 0x000000ff1b00720c */ /* 0x000fe20003f45070 */
[----:B------:R-:W-:Y:S02]  /*484f0*/  IMAD.MOV.U32 R29, RZ, RZ, R46 ;  /* 0x000000ffff1d7224 */ /* 0x000fe400078e002e */
[----:B------:R1:W-:Y:S04]  /*48500*/  STL [R1+0xc28], R46 ;  /* 0x000c282e01007387 */ /* 0x0003e80000100800 */
[----:B------:R1:W-:Y:S01]  /*48510*/  LDGSTS.E [R26+0x5580], [R28.64], P1 ;  /* 0x055800001c1a7fae */ /* 0x0003e20008921844 */
[----:B------:R-:W-:-:S05]  /*48520*/  IADD3 R41, P4, R41, R32, RZ ;  /* 0x0000002029297210 */ /* 0x000fca0007f9e0ff */
[----:B------:R-:W-:Y:S01]  /*48530*/  IMAD.X R42, R42, 0x1, R0, P4 ;  /* 0x000000012a2a7824 */ /* 0x000fe200020e0600 */
[----:B------:R-:W-:Y:S01]  /*48540*/  STL [R1+0xc94], R41 ;  /* 0x000c942901007387 */ /* 0x000fe20000100800 */
[----:B-1----:R-:W-:-:S03]  /*48550*/  MOV R28, R41 ;  /* 0x00000029001c7202 */ /* 0x002fc60000000f00 */
[----:B------:R1:W-:Y:S01]  /*48560*/  STL [R1+0xc90], R42 ;  /* 0x000c902a01007387 */ /* 0x0003e20000100800 */
[----:B------:R-:W-:-:S03]  /*48570*/  IMAD.MOV.U32 R29, RZ, RZ, R42 ;  /* 0x000000ffff1d7224 */ /* 0x000fc600078e002a */
[----:B------:R-:W2:Y:S04]  /*48580*/  LDL.LU R46, [R1+0xd18] ;  /* 0x000d1800012e7983 */ /* 0x000ea80000300800 */
[----:B------:R-:W2:Y:S04]  /*48590*/  LDL.LU R43, [R1+0xd1c] ;  /* 0x000d1c00012b7983 */ /* 0x000ea80000300800 */
[----:B-1----:R-:W2:Y:S04]  /*485a0*/  LDL.LU R42, [R1+0xd20] ;  /* 0x000d2000012a7983 */ /* 0x002ea80000300800 */
        /* <DEDUP_REMOVED lines=55> */
[----:B-1----:R-:W-:Y:S01]  /*48920*/  MOV R28, R41 ;  /* 0x00000029001c7202 */ /* 0x002fe20000000f00 */
[----:B------:R-:W-:-:S02]  /*48930*/  IMAD.MOV.U32 R29, RZ, RZ, R42 ;  /* 0x000000ffff1d7224 */ /* 0x000fc400078e002a */
        /* <DEDUP_REMOVED lines=48> */
[----:B-1----:R-:W-:-:S03]  /*48c40*/  MOV R28, R43 ;  /* 0x0000002b001c7202 */ /* 0x002fc60000000f00 */
[----:B------:R-:W-:Y:S01]  /*48c50*/  IMAD.MOV.U32 R29, RZ, RZ, R46 ;  /* 0x000000ffff1d7224 */ /* 0x000fe200078e002e */
[----:B------:R-:W-:Y:S01]  /*48c60*/  ISETP.NE.U32.AND P1, PT, R27, RZ, PT ;  /* 0x000000ff1b00720c */ /* 0x000fe20003f25070 */
[----:B------:R-:W-:Y:S04]  /*48c70*/  STL [R1+0xdac], R43 ;  /* 0x000dac2b01007387 */ /* 0x000fe80000100800 */
[----:B------:R1:W-:Y:S04]  /*48c80*/  STL [R1+0xda8], R46 ;  /* 0x000da82e01007387 */ /* 0x0003e80000100800 */
[----:B------:R1:W-:Y:S01]  /*48c90*/  LDGSTS.E [R26+0x6d80], [R28.64], P2 ;  /* 0x06d800001c1a7fae */ /* 0x0003e20009121844 */
[----:B------:R-:W-:-:S05]  /*48ca0*/  IADD3 R41, P4, R41, R32, RZ ;  /* 0x0000002029297210 */ /* 0x000fca0007f9e0ff */
[----:B------:R-:W-:Y:S01]  /*48cb0*/  IMAD.X R42, R42, 0x1, R0, P4 ;  /* 0x000000012a2a7824 */ /* 0x000fe200020e0600 */
[----:B------:R-:W-:Y:S04]  /*48cc0*/  STL [R1+0xe14], R41 ;  /* 0x000e142901007387 */ /* 0x000fe80000100800 */
[----:B------:R1:W-:Y:S02]  /*48cd0*/  STL [R1+0xe10], R42 ;  /* 0x000e102a01007387 */ /* 0x0003e40000100800 */
[----:B-1----:R-:W-:Y:S02]  /*48ce0*/  MOV R28, R41 ;  /* 0x00000029001c7202 */ /* 0x002fe40000000f00 */
[----:B------:R-:W2:Y:S01]  /*48cf0*/  LDL.LU R46, [R1+0xe98] ;  /* 0x000e9800012e7983 */ /* 0x000ea20000300800 */
[----:B------:R-:W-:-:S03]  /*48d00*/  IMAD.MOV.U32 R29, RZ, RZ, R42 ;  /* 0x000000ffff1d7224 */ /* 0x000fc600078e002a */
[----:B------:R-:W2:Y:S04]  /*48d10*/  LDL.LU R43, [R1+0xe9c] ;  /* 0x000e9c00012b7983 */ /* 0x000ea80000300800 */
[----:B------:R-:W2:Y:S04]  /*48d20*/  LDL.LU R42, [R1+0xea0] ;  /* 0x000ea000012a7983 */ /* 0x000ea80000300800 */
[----:B------:R-:W2:Y:S04]  /*48d30*/  LDL.LU R41, [R1+0xea4] ;  /* 0x000ea40001297983 */ /* 0x000ea80000300800 */
[----:B------:R1:W-:Y:S01]  /*48d40*/  LDGSTS.E [R26+0x7400], [R28.64], P1 ;  /* 0x074000001c1a7fae */ /* 0x0003e20008921844 */
[----:B----4-:R-:W-:-:S04]  /*48d50*/  IADD3 R38, P2, R38, R32, RZ ;  /* 0x0000002026267210 */ /* 0x010fc80007f5e0ff */
[----:B------:R-:W-:Y:S02]  /*48d60*/  IADD3.X R39, R39, R0, RZ, P2, !PT ;  /* 0x0000000027277210 */ /* 0x000fe400017fe4ff */
[----:B---3--:R-:W-:Y:S01]  /*48d70*/  IADD3 R30, P3, R30, R32, RZ ;  /* 0x000000201e1e7210 */ /* 0x008fe20007f7e0ff */
[----:B------:R-:W-:Y:S04]  /*48d80*/  STL [R1+0xe1c], R38 ;  /* 0x000e1c2601007387 */ /* 0x000fe80000100800 */
[----:B--2---:R-:W-:Y:S01]  /*48d90*/  IMAD.X R37, R37, 0x1, R0, P3 ;  /* 0x0000000125257824 */ /* 0x004fe200018e0600 */
[----:B------:R2:W-:Y:S01]  /*48da0*/  STL [R1+0xe18], R39 ;  /* 0x000e182701007387 */ /* 0x0005e20000100800 */
[----:B-1----:R-:W-:Y:S01]  /*48db0*/  IMAD.MOV.U32 R29, RZ, RZ, R39 ;  /* 0x000000ffff1d7224 */ /* 0x002fe200078e0027 */
[----:B------:R-:W-:-:S02]  /*48dc0*/  MOV R28, R38 ;  /* 0x00000026001c7202 */ /* 0x000fc40000000f00 */
[----:B------:R-:W-:Y:S04]  /*48dd0*/  STL [R1+0xe24], R30 ;  /* 0x000e241e01007387 */ /* 0x000fe80000100800 */
[----:B------:R1:W-:Y:S04]  /*48de0*/  STL [R1+0xe20], R37 ;  /* 0x000e202501007387 */ /* 0x0003e80000100800 */
[----:B--2---:R-:W2:Y:S04]  /*48df0*/  LDL.LU R39, [R1+0xea8] ;  /* 0x000ea80001277983 */ /* 0x004ea80000300800 */
[----:B------:R-:W3:Y:S04]  /*48e00*/  LDL.LU R38, [R1+0xeac] ;  /* 0x000eac0001267983 */ /* 0x000ee80000300800 */
[----:B------:R4:W-:Y:S02]  /*48e10*/  LDGSTS.E [R26+0x7480], [R28.64], P1 ;  /* 0x074800001c1a7fae */ /* 0x0009e40008921844 */
[----:B----4-:R-:W-:Y:S01]  /*48e20*/  IMAD.MOV.U32 R29, RZ, RZ, R37 ;  /* 0x000000ffff1d7224 */ /* 0x010fe200078e0025 */
[----:B------:R-:W-:Y:S01]  /*48e30*/  MOV R28, R30 ;  /* 0x0000001e001c7202 */ /* 0x000fe20000000f00 */
[----:B-1----:R-:W4:Y:S04]  /*48e40*/  LDL.LU R37, [R1+0x190c] ;  /* 0x00190c0001257983 */ /* 0x002f280000300800 */
[----:B------:R-:W4:Y:S01]  /*48e50*/  LDL.LU R30, [R1+0x1918] ;  /* 0x00191800011e7983 */ /* 0x000f220000300800 */
        /* <DEDUP_REMOVED lines=11> */
[----:B-1----:R-:W4:Y:S04]  /*48f10*/  LDL.LU R35, [R1+0x1904] ;  /* 0x0019040001237983 */ /* 0x002f280000300800 */
[----:B------:R1:W-:Y:S04]  /*48f20*/  LDGSTS.E [R26+0x7580], [R28.64], P1 ;  /* 0x075800001c1a7fae */ /* 0x0003e80008921844 */
[----:B------:R-:W4:Y:S01]  /*48f30*/  LDL.LU R34, [R1+0x1910] ;  /* 0x0019100001227983 */ /* 0x000f220000300800 */
[----:B-1----:R-:W-:Y:S01]  /*48f40*/  IMAD.MOV.U32 R29, RZ, RZ, R33 ;  /* 0x000000ffff1d7224 */ /* 0x002fe200078e0021 */
[----:B------:R-:W-:-:S02]  /*48f50*/  MOV R28, R31 ;  /* 0x0000001f001c7202 */ /* 0x000fc40000000f00 */
[----:B------:R-:W4:Y:S04]  /*48f60*/  LDL.LU R33, [R1+0x18fc] ;  /* 0x0018fc0001217983 */ /* 0x000f280000300800 */
[----:B------:R-:W4:Y:S01]  /*48f70*/  LDL.LU R31, [R1+0x1908] ;  /* 0x00190800011f7983 */ /* 0x000f220000300800 */
[----:B------:R-:W-:-:S04]  /*48f80*/  ISETP.GT.AND P2, PT, R3, 0x3e, PT ;  /* 0x0000003e0300780c */ /* 0x000fc80003f44270 */
[----:B------:R-:W-:-:S04]  /*48f90*/  SEL R27, RZ, 0x4, !P2 ;  /* 0x00000004ff1b7807 */ /* 0x000fc80005000000 */
[----:B------:R-:W-:Y:S01]  /*48fa0*/  SEL R27, R27, RZ, !P0 ;  /* 0x000000ff1b1b7207 */ /* 0x000fe20004000000 */
[----:B------:R-:W1:Y:S03]  /*48fb0*/  S2R R49, SR_TID.X ;  /* 0x0000000000317919 */ /* 0x000e660000002100 */
[----:B------:R-:W-:Y:S02]  /*48fc0*/  ISETP.NE.U32.AND P2, PT, R27, RZ, PT ;  /* 0x000000ff1b00720c */ /* 0x000fe40003f45070 */
[----:B------:R-:W-:-:S04]  /*48fd0*/  IADD3 R43, P1, R43, R32, RZ ;  /* 0x000000202b2b7210 */ /* 0x000fc80007f3e0ff */
[----:B------:R-:W-:-:S07]  /*48fe0*/  IADD3.X R46, R46, R0, RZ, P1, !PT ;  /* 0x000000002e2e7210 */ /* 0x000fce0000ffe4ff */
[----:B------:R1:W-:Y:S01]  /*48ff0*/  LDGSTS.E [R26+0x7c00], [R28.64], P2 ;  /* 0x07c000001c1a7fae */ /* 0x0003e20009121844 */
[----:B------:R-:W-:-:S03]  /*49000*/  IADD3 R41, P3, R41, R32, RZ ;  /* 0x0000002029297210 */ /* 0x000fc60007f7e0ff */
[----:B------:R1:W-:Y:S02]  /*49010*/  STL [R1+0xe9c], R43 ;  /* 0x000e9c2b01007387 */ /* 0x0003e40000100800 */
[----:B------:R-:W-:Y:S01]  /*49020*/  IMAD.X R42, R42, 0x1, R0, P3 ;  /* 0x000000012a2a7824 */ /* 0x000fe200018e0600 */
[----:B-1----:R-:W-:Y:S01]  /*49030*/  MOV R28, R43 ;  /* 0x0000002b001c7202 */ /* 0x002fe20000000f00 */
[----:B------:R-:W-:Y:S01]  /*49040*/  IMAD.MOV.U32 R29, RZ, RZ, R46 ;  /* 0x000000ffff1d7224 */ /* 0x000fe200078e002e */
[----:B------:R-:W-:Y:S04]  /*49050*/  STL [R1+0xe98], R46 ;  /* 0x000e982e01007387 */ /* 0x000fe80000100800 */
[----:B------:R1:W-:Y:S04]  /*49060*/  STL [R1+0xea4], R41 ;  /* 0x000ea42901007387 */ /* 0x0003e80000100800 */
[----:B------:R1:W-:Y:S04]  /*49070*/  LDGSTS.E [R26+0x7c80], [R28.64], P2 ;  /* 0x07c800001c1a7fae */ /* 0x0003e80009121844 */
[----:B------:R2:W-:Y:S04]  /*49080*/  STL [R1+0xea0], R42 ;  /* 0x000ea02a01007387 */ /* 0x0005e80000100800 */
[----:B------:R-:W4:Y:S01]  /*49090*/  LDL.LU R43, [R1+0x1900] ;  /* 0x00190000012b7983 */ /* 0x000f220000300800 */
[----:B-1----:R-:W-:Y:S01]  /*490a0*/  MOV R28, R41 ;  /* 0x00000029001c7202 */ /* 0x002fe20000000f00 */
[----:B------:R-:W-:-:S02]  /*490b0*/  IMAD.MOV.U32 R29, RZ, RZ, R42 ;  /* 0x000000ffff1d7224 */ /* 0x000fc400078e002a */
[----:B------:R-:W4:Y:S01]  /*490c0*/  LDL.LU R41, [R1+0x1898] ;  /* 0x0018980001297983 */ /* 0x000f220000300800 */
[----:B------:R-:W-:-:S03]  /*490d0*/  LOP3.LUT R49, R49, 0x1f, RZ, 0xc0, !PT ;  /* 0x0000001f31317812 */ /* 0x000fc600078ec0ff */
[----:B------:R1:W-:Y:S01]  /*490e0*/  LDGSTS.E [R26+0x7d00], [R28.64], P2 ;  /* 0x07d000001c1a7fae */ /* 0x0003e20009121844 */
[----:B------:R-:W-:Y:S01]  /*490f0*/  ISETP.GT.AND P1, PT, R3, 0x3, PT ;  /* 0x000000030300780c */ /* 0x000fe20003f24270 */
[----:B------:R-:W-:-:S03]  /*49100*/  IMAD.SHL.U32 R49, R49, 0x4, RZ ;  /* 0x0000000431317824 */ /* 0x000fc600078e00ff */
[----:B------:R-:W-:-:S04]  /*49110*/  SEL R27, RZ, 0x4, !P1 ;  /* 0x00000004ff1b7807 */ /* 0x000fc80004800000 */
[----:B------:R-:W-:-:S04]  /*49120*/  SEL R27, R27, RZ, !P0 ;  /* 0x000000ff1b1b7207 */ /* 0x000fc80004000000 */
[----:B------:R-:W-:Y:S02]  /*49130*/  ISETP.NE.U32.AND P1, PT, R27, RZ, PT ;  /* 0x000000ff1b00720c */ /* 0x000fe40003f25070 */
[----:B---3--:R-:W-:-:S04]  /*49140*/  IADD3 R38, P3, R38, R32, RZ ;  /* 0x0000002026267210 */ /* 0x008fc80007f7e0ff */
[----:B--2---:R-:W-:Y:S01]  /*49150*/  IADD3.X R39, R39, R0, RZ, P3, !PT ;  /* 0x0000000027277210 */ /* 0x004fe20001ffe4ff */
[----:B------:R2:W-:Y:S01]  /*49160*/  STL [R1+0xeac], R38 ;  /* 0x000eac2601007387 */ /* 0x0005e20000100800 */
[----:B-1----:R-:W-:-:S03]  /*49170*/  MOV R28, R38 ;  /* 0x00000026001c7202 */ /* 0x002fc60000000f00 */
[----:B------:R1:W-:Y:S01]  /*49180*/  STL [R1+0xea8], R39 ;  /* 0x000ea82701007387 */ /* 0x0003e20000100800 */
[----:B------:R-:W-:-:S03]  /*49190*/  IMAD.MOV.U32 R29, RZ, RZ, R39 ;  /* 0x000000ffff1d7224 */ /* 0x000fc600078e0027 */
[----:B------:R-:W3:Y:S04]  /*491a0*/  LDL.LU R46, [R1+0x18d4] ;  /* 0x0018d400012e7983 */ /* 0x000ee80000300800 */
[----:B------:R-:W3:Y:S04]  /*491b0*/  LDL.LU R42, [R1+0x188c] ;  /* 0x00188c00012a7983 */ /* 0x000ee80000300800 */
[----:B------:R1:W-:Y:S01]  /*491c0*/  LDGSTS.E [R26+0x7d80], [R28.64], P2 ;  /* 0x07d800001c1a7fae */ /* 0x0003e20009121844 */
[----:B----4-:R-:W-:Y:S02]  /*491d0*/  IADD3 R30, P2, R30, R32, RZ ;  /* 0x000000201e1e7210 */ /* 0x010fe40007f5e0ff */
[----:B--2---:R-:W-:-:S02]  /*491e0*/  LOP3.LUT R38, R49, 0x60, RZ, 0x3c, !PT ;  /* 0x0000006031267812 */ /* 0x004fc400078e3cff */
[----:B------:R-:W-:Y:S01]  /*491f0*/  IADD3.X R37, R37, R0, RZ, P2, !PT ;  /* 0x0000000025257210 */ /* 0x000fe200017fe4ff */
[----:B------:R-:W-:Y:S02]  /*49200*/  STL [R1+0x1918], R30 ;  /* 0x0019181e01007387 */ /* 0x000fe40000100800 */
[----:B------:R-:W-:Y:S02]  /*49210*/  IMAD R27, R44, 0x8000, R38 ;  /* 0x000080002c1b7824 */ /* 0x000fe400078e0226 */
[----:B------:R2:W-:Y:S01]  /*49220*/  STL [R1+0x190c], R37 ;  /* 0x00190c2501007387 */ /* 0x0005e20000100800 */
[----:B-1----:R-:W-:-:S03]  /*49230*/  IMAD.MOV.U32 R29, RZ, RZ, R37 ;  /* 0x000000ffff1d7224 */ /* 0x002fc600078e0025 */
[----:B------:R-:W4:Y:S01]  /*49240*/  LDL.LU R39, [R1+0x1884] ;  /* 0x0018840001277983 */ /* 0x000f220000300800 */
[----:B------:R-:W-:-:S03]  /*49250*/  MOV R28, R30 ;  /* 0x0000001e001c7202 */ /* 0x000fc60000000f00 */
[----:B------:R-:W4:Y:S04]  /*49260*/  LDL.LU R38, [R1+0x1890] ;  /* 0x0018900001267983 */ /* 0x000f280000300800 */
[----:B--2---:R-:W3:Y:S04]  /*49270*/  LDL.LU R37, [R1+0x187c] ;  /* 0x00187c0001257983 */ /* 0x004ee80000300800 */
        /* <DEDUP_REMOVED lines=13> */
[----:B-1----:R-:W3:Y:S04]  /*49350*/  LDL.LU R35, [R1+0x1854] ;  /* 0x0018540001237983 */ /* 0x002ee80000300800 */
[----:B------:R-:W3:Y:S01]  /*49360*/  LDL.LU R34, [R1+0x1880] ;  /* 0x0018800001227983 */ /* 0x000ee20000300800 */
[----:B------:R-:W-:Y:S01]  /*49370*/  IMAD.MOV.U32 R29, RZ, RZ, R33 ;  /* 0x000000ffff1d7224 */ /* 0x000fe200078e0021 */
[----:B------:R-:W-:-:S02]  /*49380*/  MOV R28, R31 ;  /* 0x0000001f001c7202 */ /* 0x000fc40000000f00 */
[----:B------:R-:W3:Y:S04]  /*49390*/  LDL.LU R33, [R1+0x180c] ;  /* 0x00180c0001217983 */ /* 0x000ee80000300800 */
[----:B------:R-:W3:Y:S01]  /*493a0*/  LDL.LU R31, [R1+0x1818] ;  /* 0x00181800011f7983 */ /* 0x000ee20000300800 */
[----:B------:R-:W-:-:S03]  /*493b0*/  ISETP.GT.AND P2, PT, R3, 0x7, PT ;  /* 0x000000070300780c */ /* 0x000fc60003f44270 */
[----:B------:R1:W-:Y:S02]  /*493c0*/  LDGSTS.E [R27+0x700], [R28.64], P1 ;  /* 0x007000001c1b7fae */ /* 0x0003e40008921844 */
[----:B-1----:R-:W-:-:S04]  /*493d0*/  SEL R28, RZ, 0x4, !P2 ;  /* 0x00000004ff1c7807 */ /* 0x002fc80005000000 */
[----:B------:R-:W-:Y:S02]  /*493e0*/  SEL R28, R28, RZ, !P0 ;  /* 0x000000ff1c1c7207 */ /* 0x000fe40004000000 */
[-C--:B------:R-:W-:Y:S02]  /*493f0*/  IADD3 R43, P3, R43, R32.reuse, RZ ;  /* 0x000000202b2b7210 */ /* 0x080fe40007f7e0ff */
[----:B------:R-:W-:-:S03]  /*49400*/  IADD3 R41, P4, R41, R32, RZ ;  /* 0x0000002029297210 */ /* 0x000fc60007f9e0ff */
[----:B------:R-:W-:Y:S01]  /*49410*/  STL [R1+0x1900], R43 ;  /* 0x0019002b01007387 */ /* 0x000fe20000100800 */
[----:B------:R-:W-:Y:S02]  /*49420*/  ISETP.NE.U32.AND P2, PT, R28, RZ, PT ;  /* 0x000000ff1c00720c */ /* 0x000fe40003f45070 */
[----:B------:R-:W-:Y:S02]  /*49430*/  MOV R28, R43 ;  /* 0x0000002b001c7202 */ /* 0x000fe40000000f00 */
[----:B---3--:R-:W-:Y:S01]  /*49440*/  IADD3.X R46, R46, R0, RZ, P3, !PT ;  /* 0x000000002e2e7210 */ /* 0x008fe20001ffe4ff */
[----:B------:R-:W-:-:S04]  /*49450*/  IMAD.X R42, R42, 0x1, R0, P4 ;  /* 0x000000012a2a7824 */ /* 0x000fc800020e0600 */
[----:B------:R1:W-:Y:S01]  /*49460*/  STL [R1+0x18d4], R46 ;  /* 0x0018d42e01007387 */ /* 0x0003e20000100800 */
[----:B------:R-:W-:-:S03]  /*49470*/  IMAD.MOV.U32 R29, RZ, RZ, R46 ;  /* 0x000000ffff1d7224 */ /* 0x000fc600078e002e */
[----:B------:R-:W-:Y:S04]  /*49480*/  STL [R1+0x1898], R41 ;  /* 0x0018982901007387 */ /* 0x000fe80000100800 */
[----:B------:R3:W-:Y:S04]  /*49490*/  STL [R1+0x188c], R42 ;  /* 0x00188c2a01007387 */ /* 0x0007e80000100800 */
[----:B-1----:R-:W2:Y:S04]  /*494a0*/  LDL.LU R46, [R1+0x1804] ;  /* 0x00180400012e7983 */ /* 0x002ea80000300800 */
[----:B------:R1:W-:Y:S04]  /*494b0*/  LDGSTS.E [R27+0x780], [R28.64], P1 ;  /* 0x007800001c1b7fae */ /* 0x0003e80008921844 */
[----:B------:R-:W2:Y:S01]  /*494c0*/  LDL.LU R43, [R1+0x1810] ;  /* 0x00181000012b7983 */ /* 0x000ea20000300800 */
[-C--:B----4-:R-:W-:Y:S01]  /*494d0*/  IADD3 R38, P1, R38, R32.reuse, RZ ;  /* 0x0000002026267210 */ /* 0x090fe20007f3e0ff */
[----:B-1----:R-:W-:Y:S01]  /*494e0*/  IMAD.MOV.U32 R29, RZ, RZ, R42 ;  /* 0x000000ffff1d7224 */ /* 0x002fe200078e002a */
[----:B------:R-:W-:Y:S01]  /*494f0*/  MOV R28, R41 ;  /* 0x00000029001c7202 */ /* 0x000fe20000000f00 */
[----:B---3--:R-:W3:Y:S04]  /*49500*/  LDL.LU R42, [R1+0x17fc] ;  /* 0x0017fc00012a7983 */ /* 0x008ee80000300800 */
[----:B------:R-:W4:Y:S01]  /*49510*/  LDL.LU R41, [R1+0x1808] ;  /* 0x0018080001297983 */ /* 0x000f220000300800 */
[----:B------:R-:W-:-:S02]  /*49520*/  IADD3 R30, P3, R30, R32, RZ ;  /* 0x000000201e1e7210 */ /* 0x000fc40007f7e0ff */
[----:B------:R-:W-:Y:S01]  /*49530*/  IADD3.X R39, R39, R0, RZ, P1, !PT ;  /* 0x0000000027277210 */ /* 0x000fe20000ffe4ff */
        /* <DEDUP_REMOVED lines=8> */
[----:B------:R-:W3:Y:S04]  /*495c0*/  LDL.LU R39, [R1+0x17b4] ;  /* 0x0017b40001277983 */ /* 0x000ee80000300800 */
[----:B------:R1:W-:Y:S04]  /*495d0*/  LDGSTS.E [R27+0xe80], [R28.64], P2 ;  /* 0x00e800001c1b7fae */ /* 0x0003e80009121844 */
[----:B------:R-:W3:Y:S01]  /*495e0*/  LDL.LU R38, [R1+0x1800] ;  /* 0x0018000001267983 */ /* 0x000ee20000300800 */
[----:B-1----:R-:W-:Y:S01]  /*495f0*/  IMAD.MOV.U32 R29, RZ, RZ, R37 ;  /* 0x000000ffff1d7224 */ /* 0x002fe200078e0025 */
[----:B------:R-:W-:-:S02]  /*49600*/  MOV R28, R30 ;  /* 0x0000001e001c7202 */ /* 0x000fc40000000f00 */
[----:B------:R-:W3:Y:S04]  /*49610*/  LDL.LU R37, [R1+0x178c] ;  /* 0x00178c0001257983 */ /* 0x000ee80000300800 */
[----:B------:R-:W3:Y:S01]  /*49620*/  LDL.LU R30, [R1+0x1798] ;  /* 0x00179800011e7983 */ /* 0x000ee20000300800 */
[----:B------:R-:W-:Y:S02]  /*49630*/  ISETP.GT.AND P1, PT, R3, 0xb, PT ;  /* 0x0000000b0300780c */ /* 0x000fe40003f24270 */
[-C--:B------:R-:W-:Y:S01]  /*49640*/  IADD3 R34, P3, R34, R32.reuse, RZ ;  /* 0x0000002022227210 */ /* 0x080fe20007f7e0ff */
[----:B------:R1:W-:Y:S01]  /*49650*/  LDGSTS.E [R27+0xf00], [R28.64], P2 ;  /* 0x00f000001c1b7fae */ /* 0x0003e20009121844 */
[----:B------:R-:W-:Y:S02]  /*49660*/  IADD3 R31, P4, R31, R32, RZ ;  /* 0x000000201f1f7210 */ /* 0x000fe40007f9e0ff */
[----:B------:R-:W-:-:S02]  /*49670*/  IADD3.X R35, R35, R0, RZ, P3, !PT ;  /* 0x0000000023237210 */ /* 0x000fc40001ffe4ff */
[----:B-1----:R-:W-:Y:S01]  /*49680*/  SEL R28, RZ, 0x4, !P1 ;  /* 0x00000004ff1c7807 */ /* 0x002fe20004800000 */
[----:B------:R-:W-:-:S03]  /*49690*/  IMAD.X R33, R33, 0x1, R0, P4 ;  /* 0x0000000121217824 */ /* 0x000fc600020e0600 */
[----:B------:R-:W-:Y:S01]  /*496a0*/  SEL R28, R28, RZ, !P0 ;  /* 0x000000ff1c1c7207 */ /* 0x000fe20004000000 */
[----:B------:R-:W-:Y:S01]  /*496b0*/  STL [R1+0x1880], R34 ;  /* 0x0018802201007387 */ /* 0x000fe20000100800 */
[----:B------:R-:W-:Y:S02]  /*496c0*/  IMAD.MOV.U32 R29, RZ, RZ, R35 ;  /* 0x000000ffff1d7224 */ /* 0x000fe400078e0023 */
[----:B------:R-:W-:Y:S01]  /*496d0*/  ISETP.NE.U32.AND P1, PT, R28, RZ, PT ;  /* 0x000000ff1c00720c */ /* 0x000fe20003f25070 */
[----:B------:R1:W-:Y:S01]  /*496e0*/  STL [R1+0x1854], R35 ;  /* 0x0018542301007387 */ /* 0x0003e20000100800 */
[----:B------:R-:W-:-:S03]  /*496f0*/  MOV R28, R34 ;  /* 0x00000022001c7202 */ /* 0x000fc60000000f00 */
[----:B------:R-:W-:Y:S04]  /*49700*/  STL [R1+0x1818], R31 ;  /* 0x0018181f01007387 */ /* 0x000fe80000100800 */
[----:B------:R1:W-:Y:S04]  /*49710*/  STL [R1+0x180c], R33 ;  /* 0x00180c2101007387 */ /* 0x0003e80000100800 */
[----:B-1----:R-:W3:Y:S04]  /*49720*/  LDL.LU R35, [R1+0x1784] ;  /* 0x0017840001237983 */ /* 0x002ee80000300800 */
[----:B------:R1:W-:Y:S04]  /*49730*/  LDGSTS.E [R27+0xf80], [R28.64], P2 ;  /* 0x00f800001c1b7fae */ /* 0x0003e80009121844 */
[----:B------:R-:W3:Y:S01]  /*49740*/  LDL.LU R34, [R1+0x1790] ;  /* 0x0017900001227983 */ /* 0x000ee20000300800 */
[----:B-1----:R-:W-:Y:S01]  /*49750*/  IMAD.MOV.U32 R29, RZ, RZ, R33 ;  /* 0x000000ffff1d7224 */ /* 0x002fe200078e0021 */
[----:B------:R-:W-:-:S02]  /*49760*/  MOV R28, R31 ;  /* 0x0000001f001c7202 */ /* 0x000fc40000000f00 */
[----:B------:R-:W3:Y:S04]  /*49770*/  LDL.LU R33, [R1+0x177c] ;  /* 0x00177c0001217983 */ /* 0x000ee80000300800 */
[----:B------:R-:W3:Y:S04]  /*49780*/  LDL.LU R31, [R1+0x1788] ;  /* 0x00178800011f7983 */ /* 0x000ee80000300800 */
[----:B------:R1:W-:Y:S01]  /*49790*/  LDGSTS.E [R27+0x1600], [R28.64], P1 ;  /* 0x016000001c1b7fae */ /* 0x0003e20008921844 */
[----:B--2---:R-:W-:-:S04]  /*497a0*/  IADD3 R43, P2, R43, R32, RZ ;  /* 0x000000202b2b7210 */ /* 0x004fc80007f5e0ff */
[----:B------:R-:W-:Y:S01]  /*497b0*/  IADD3.X R46, R46, R0, RZ, P2, !PT ;  /* 0x000000002e2e7210 */ /* 0x000fe200017fe4ff */
[----:B------:R-:W-:Y:S01]  /*497c0*/  STL [R1+0x1810], R43 ;  /* 0x0018102b01007387 */ /* 0x000fe20000100800 */
[----:B-1----:R-:W-:Y:S02]  /*497d0*/  MOV R28, R43 ;  /* 0x0000002b001c7202 */ /* 0x002fe40000000f00 */
[----:B----4-:R-:W-:Y:S01]  /*497e0*/  IADD3 R41, P3, R41, R32, RZ ;  /* 0x0000002029297210 */ /* 0x010fe20007f7e0ff */
[----:B------:R-:W-:Y:S01]  /*497f0*/  IMAD.MOV.U32 R29, RZ, RZ, R46 ;  /* 0x000000ffff1d7224 */ /* 0x000fe200078e002e */
[----:B------:R1:W-:Y:S03]  /*49800*/  STL [R1+0x1804], R46 ;  /* 0x0018042e01007387 */ /* 0x0003e60000100800 */
[----:B---3--:R-:W-:Y:S01]  /*49810*/  IMAD.X R42, R42, 0x1, R0, P3 ;  /* 0x000000012a2a7824 */ /* 0x008fe200018e0600 */
[----:B------:R-:W-:Y:S04]  /*49820*/  STL [R1+0x1808], R41 ;  /* 0x0018082901007387 */ /* 0x000fe80000100800 */
[----:B------:R2:W-:Y:S04]  /*49830*/  STL [R1+0x17fc], R42 ;  /* 0x0017fc2a01007387 */ /* 0x0005e80000100800 */
[----:B------:R3:W-:Y:S04]  /*49840*/  LDGSTS.E [R27+0x1680], [R28.64], P1 ;  /* 0x016800001c1b7fae */ /* 0x0007e80008921844 */
[----:B-1----:R-:W4:Y:S01]  /*49850*/  LDL.LU R46, [R1+0x1734] ;  /* 0x00173400012e7983 */ /* 0x002f220000300800 */
[----:B------:R-:W-:-:S03]  /*49860*/  ISETP.GT.AND P2, PT, R3, 0xf, PT ;  /* 0x0000000f0300780c */ /* 0x000fc60003f44270 */
[----:B------:R-:W4:Y:S01]  /*49870*/  LDL.LU R43, [R1+0x1780] ;  /* 0x00178000012b7983 */ /* 0x000f220000300800 */
[----:B---3--:R-:W-:Y:S01]  /*49880*/  IMAD.MOV.U32 R29, RZ, RZ, R42 ;  /* 0x000000ffff1d7224 */ /* 0x008fe200078e002a */
[----:B------:R-:W-:Y:S02]  /*49890*/  MOV R28, R41 ;  /* 0x00000029001c7202 */ /* 0x000fe40000000f00 */
[----:B--2---:R-:W2:Y:S04]  /*498a0*/  LDL.LU R42, [R1+0x170c] ;  /* 0x00170c00012a7983 */ /* 0x004ea80000300800 */
[----:B------:R-:W3:Y:S01]  /*498b0*/  LDL.LU R41, [R1+0x1730] ;  /* 0x0017300001297983 */ /* 0x000ee20000300800 */
[----:B------:R-:W-:-:S03]  /*498c0*/  IADD3 R38, P3, R38, R32, RZ ;  /* 0x0000002026267210 */ /* 0x000fc60007f7e0ff */
[----:B------:R1:W-:Y:S01]  /*498d0*/  LDGSTS.E [R27+0x1700], [R28.64], P1 ;  /* 0x017000001c1b7fae */ /* 0x0003e20008921844 */
[----:B------:R-:W-:Y:S02]  /*498e0*/  IADD3.X R39, R39, R0, RZ, P3, !PT ;  /* 0x0000000027277210 */ /* 0x000fe40001ffe4ff */
[----:B-1----:R-:W-:Y:S02]  /*498f0*/  SEL R28, RZ, 0x4, !P2 ;  /* 0x00000004ff1c7807 */ /* 0x002fe40005000000 */
[----:B------:R-:W-:Y:S02]  /*49900*/  IADD3 R30, P4, R30, R32, RZ ;  /* 0x000000201e1e7210 */ /* 0x000fe40007f9e0ff */
[----:B------:R-:W-:Y:S01]  /*49910*/  SEL R28, R28, RZ, !P0 ;  /* 0x000000ff1c1c7207 */ /* 0x000fe20004000000 */
[----:B------:R-:W-:Y:S02]  /*49920*/  IMAD.MOV.U32 R29, RZ, RZ, R39 ;  /* 0x000000ffff1d7224 */ /* 0x000fe400078e0027 */
[----:B------:R-:W-:Y:S01]  /*49930*/  IMAD.X R37, R37, 0x1, R0, P4 ;  /* 0x0000000125257824 */ /* 0x000fe200020e0600 */
[----:B------:R-:W-:Y:S01]  /*49940*/  ISETP.NE.U32.AND P2, PT, R28, RZ, PT ;  /* 0x000000ff1c00720c */ /* 0x000fe20003f45070 */
[----:B------:R-:W-:Y:S01]  /*49950*/  STL [R1+0x1800], R38 ;  /* 0x0018002601007387 */ /* 0x000fe20000100800 */
[----:B------:R-:W-:-:S03]  /*49960*/  MOV R28, R38 ;  /* 0x00000026001c7202 */ /* 0x000fc60000000f00 */
        /* <DEDUP_REMOVED lines=29> */
[----:B------:R1:W-:Y:S02]  /*49b40*/  LDGSTS.E [R27+0x1f00], [R28.64], P2 ;  /* 0x01f000001c1b7fae */ /* 0x0003e40009121844 */
[----:B-1----:R-:W-:-:S04]  /*49b50*/  SEL R28, RZ, 0x4, !P1 ;  /* 0x00000004ff1c7807 */ /* 0x002fc80004800000 */
[----:B------:R-:W-:-:S04]  /*49b60*/  SEL R28, R28, RZ, !P0 ;  /* 0x000000ff1c1c7207 */ /* 0x000fc80004000000 */
[----:B------:R-:W-:Y:S02]  /*49b70*/  ISETP.NE.U32.AND P1, PT, R28, RZ, PT ;  /* 0x000000ff1c00720c */ /* 0x000fe40003f25070 */
[----:B----4-:R-:W-:-:S04]  /*49b80*/  IADD3 R43, P3, R43, R32, RZ ;  /* 0x000000202b2b7210 */ /* 0x010fc80007f7e0ff */
[----:B------:R-:W-:Y:S02]  /*49b90*/  IADD3.X R46, R46, R0, RZ, P3, !PT ;  /* 0x000000002e2e7210 */ /* 0x000fe40001ffe4ff */
[----:B---3--:R-:W-:Y:S01]  /*49ba0*/  IADD3 R41, P4, R41, R32, RZ ;  /* 0x0000002029297210 */ /* 0x008fe20007f9e0ff */
[----:B------:R-:W-:Y:S01]  /*49bb0*/  STL [R1+0x1780], R43 ;  /* 0x0017802b01007387 */ /* 0x000fe20000100800 */
[----:B------:R-:W-:Y:S01]  /*49bc0*/  MOV R28, R43 ;  /* 0x0000002b001c7202 */ /* 0x000fe20000000f00 */
        /* <DEDUP_REMOVED lines=30> */
[----:B------:R-:W-:Y:S02]  /*49db0*/  ISETP.GT.AND P2, PT, R3, 0x17, PT ;  /* 0x000000170300780c */ /* 0x000fe40003f44270 */
[----:B------:R-:W-:Y:S01]  /*49dc0*/  IADD3 R34, P3, R34, R32, RZ ;  /* 0x0000002022227210 */ /* 0x000fe20007f7e0ff */
[----:B------:R1:W-:Y:S03]  /*49dd0*/  LDGSTS.E [R27+0x2700], [R28.64], P1 ;  /* 0x027000001c1b7fae */ /* 0x0003e60008921844 */
[----:B------:R-:W-:-:S02]  /*49de0*/  IADD3.X R35, R35, R0, RZ, P3, !PT ;  /* 0x0000000023237210 */ /* 0x000fc40001ffe4ff */
[----:B------:R-:W-:Y:S02]  /*49df0*/  IADD3 R31, P4, R31, R32, RZ ;  /* 0x000000201f1f7210 */ /* 0x000fe40007f9e0ff */
[----:B-1----:R-:W-:-:S03]  /*49e00*/  SEL R28, RZ, 0x4, !P2 ;  /* 0x00000004ff1c7807 */ /* 0x002fc60005000000 */
[----:B------:R-:W-:Y:S01]  /*49e10*/  IMAD.X R33, R33, 0x1, R0, P4 ;  /* 0x0000000121217824 */ /* 0x000fe200020e0600 */
        /* <DEDUP_REMOVED lines=33> */
[----:B------:R-:W3:Y:S04]  /*4a030*/  LDL.LU R41, [R1+0xab4] ;  /* 0x000ab40001297983 */ /* 0x000ee80000300800 */
[----:B------:R1:W-:Y:S01]  /*4a040*/  LDGSTS.E [R27+0x2f00], [R28.64], P2 ;  /* 0x02f000001c1b7fae */ /* 0x0003e20009121844 */
[----:B------:R-:W-:-:S02]  /*4a050*/  IADD3 R38, P3, R38, R32, RZ ;  /* 0x0000002026267210 */ /* 0x000fc40007f7e0ff */
[----:B-1----:R-:W-:Y:S02]  /*4a060*/  SEL R28, RZ, 0x4, !P1 ;  /* 0x00000004ff1c7807 */ /* 0x002fe40004800000 */
[----:B------:R-:W-:Y:S02]  /*4a070*/  IADD3.X R39, R39, R0, RZ, P3, !PT ;  /* 0x0000000027277210 */ /* 0x000fe40001ffe4ff */
[----:B------:R-:W-:Y:S02]  /*4a080*/  SEL R28, R28, RZ, !P0 ;  /* 0x000000ff1c1c7207 */ /* 0x000fe40004000000 */
[----:B------:R-:W-:Y:S01]  /*4a090*/  IADD3 R30, P4, R30, R32, RZ ;  /* 0x000000201e1e7210 */ /* 0x000fe20007f9e0ff */
[----:B------:R-:W-:Y:S01]  /*4a0a0*/  IMAD.MOV.U32 R29, RZ, RZ, R39 ;  /* 0x000000ffff1d7224 */ /* 0x000fe200078e0027 */
[----:B------:R-:W-:Y:S01]  /*4a0b0*/  ISETP.NE.U32.AND P1, PT, R28, RZ, PT ;  /* 0x000000ff1c00720c */ /* 0x000fe20003f25070 */
[----:B------:R-:W-:Y:S01]  /*4a0c0*/  STL [R1+0x1680], R38 ;  /* 0x0016802601007387 */ /* 0x000fe20000100800 */
[----:B------:R-:W-:Y:S01]  /*4a0d0*/  MOV R28, R38 ;  /* 0x00000026001c7202 */ /* 0x000fe20000000f00 */
[----:B------:R-:W-:-:S02]  /*4a0e0*/  IMAD.X R37, R37, 0x1, R0, P4 ;  /* 0x0000000125257824 */ /* 0x000fc400020e0600 */
        /* <DEDUP_REMOVED lines=68> */
[----:B------:R-:W-:-:S03]  /*4a530*/  ISETP.GT.AND P1, PT, R3, 0x23, PT ;  /* 0x000000230300780c */ /* 0x000fc60003f24270 */
[----:B------:R1:W-:Y:S01]  /*4a540*/  LDGSTS.E [R27+0x3f00], [R28.64], P2 ;  /* 0x03f000001c1b7fae */ /* 0x0003e20009121844 */
[----:B------:R-:W-:-:S04]  /*4a550*/  IADD3 R34, P3, R34, R32, RZ ;  /* 0x0000002022227210 */ /* 0x000fc80007f7e0ff */
[----:B------:R-:W-:Y:S02]  /*4a560*/  IADD3.X R35, R35, R0, RZ, P3, !PT ;  /* 0x0000000023237210 */ /* 0x000fe40001ffe4ff */
[----:B------:R-:W-:Y:S02]  /*4a570*/  IADD3 R31, P4, R31, R32, RZ ;  /* 0x000000201f1f7210 */ /* 0x000fe40007f9e0ff */
[----:B-1----:R-:W-:-:S04]  /*4a580*/  SEL R28, RZ, 0x4, !P1 ;  /* 0x00000004ff1c7807 */ /* 0x002fc80004800000 */
[----:B------:R-:W-:Y:S01]  /*4a590*/  SEL R28, R28, RZ, !P0 ;  /* 0x000000ff1c1c7207 */ /* 0x000fe20004000000 */
[----:B------:R-:W-:Y:S01]  /*4a5a0*/  IMAD.X R33, R33, 0x1, R0, P4 ;  /* 0x0000000121217824 */ /* 0x000fe200020e0600 */
[----:B------:R-:W-:Y:S01]  /*4a5b0*/  STL [R1+0xacc], R34 ;  /* 0x000acc2201007387 */ /* 0x000fe20000100800 */
[----:B------:R-:W-:Y:S01]  /*4a5c0*/  IMAD.MOV.U32 R29, RZ, RZ, R35 ;  /* 0x000000ffff1d7224 */ /* 0x000fe200078e0023 */
[----:B------:R-:W-:Y:S02]  /*4a5d0*/  ISETP.NE.U32.AND P1, PT, R28, RZ, PT ;  /* 0x000000ff1c00720c */ /* 0x000fe40003f25070 */
[----:B------:R-:W-:Y:S01]  /*4a5e0*/  MOV R28, R34 ;  /* 0x00000022001c7202 */ /* 0x000fe20000000f00 */
        /* <DEDUP_REMOVED lines=29> */
[----:B------:R1:W-:Y:S02]  /*4a7c0*/  LDGSTS.E [R27+0x4700], [R28.64], P1 ;  /* 0x047000001c1b7fae */ /* 0x0003e40008921844 */
[----:B-1----:R-:W-:-:S02]  /*4a7d0*/  SEL R28, RZ, 0x4, !P2 ;  /* 0x00000004ff1c7807 */ /* 0x002fc40005000000 */
[----:B------:R-:W-:Y:S02]  /*4a7e0*/  IADD3 R38, P3, R38, R32, RZ ;  /* 0x0000002026267210 */ /* 0x000fe40007f7e0ff */
[----:B------:R-:W-:Y:S02]  /*4a7f0*/  SEL R28, R28, RZ, !P0 ;  /* 0x000000ff1c1c7207 */ /* 0x000fe40004000000 */
[----:B------:R-:W-:Y:S02]  /*4a800*/  IADD3.X R39, R39, R0, RZ, P3, !PT ;  /* 0x0000000027277210 */ /* 0x000fe40001ffe4ff */
[----:B------:R-:W-:Y:S01]  /*4a810*/  ISETP.NE.U32.AND P2, PT, R28, RZ, PT ;  /* 0x000000ff1c00720c */ /* 0x000fe20003f45070 */
[----:B------:R-:W-:Y:S01]  /*4a820*/  STL [R1+0xb4c], R38 ;  /* 0x000b4c2601007387 */ /* 0x000fe20000100800 */
[----:B------:R-:W-:Y:S02]  /*4a830*/  MOV R28, R38 ;  /* 0x00000026001c7202 */ /* 0x000fe40000000f00 */
        /* <DEDUP_REMOVED lines=82> */
[----:B------:R-:W-:Y:S01]  /*4ad60*/  MOV R28, R34 ;  /* 0x00000022001c7202 */ /* 0x000fe20000000f00 */
[----:B------:R-:W-:-:S02]  /*4ad70*/  IMAD.MOV.U32 R29, RZ, RZ, R35 ;  /* 0x000000ffff1d7224 */ /* 0x000fc400078e0023 */
[----:B------:R-:W-:Y:S04]  /*4ad80*/  STL [R1+0xcb4], R31 ;  /* 0x000cb41f01007387 */ /* 0x000fe80000100800 */
[----:B------:R1:W-:Y:S04]  /*4ad90*/  STL [R1+0xcb0], R33 ;  /* 0x000cb02101007387 */ /* 0x0003e80000100800 */
[----:B-1----:R-:W2:Y:S04]  /*4ada0*/  LDL.LU R35, [R1+0xd38] ;  /* 0x000d380001237983 */ /* 0x002ea80000300800 */
[----:B------:R-:W2:Y:S04]  /*4adb0*/  LDL.LU R34, [R1+0xd3c] ;  /* 0x000d3c0001227983 */ /* 0x000ea80000300800 */
[----:B------:R1:W-:Y:S02]  /*4adc0*/  LDGSTS.E [R27+0x5780], [R28.64], P1 ;  /* 0x057800001c1b7fae */ /* 0x0003e40008921844 */
[----:B-1----:R-:W-:Y:S01]  /*4add0*/  IMAD.MOV.U32 R29, RZ, RZ, R33 ;  /* 0x000000ffff1d7224 */ /* 0x002fe200078e0021 */
[----:B------:R-:W-:Y:S01]  /*4ade0*/  MOV R28, R31 ;  /* 0x0000001f001c7202 */ /* 0x000fe20000000f00 */
        /* <DEDUP_REMOVED lines=44> */
[----:B------:R-:W-:Y:S02]  /*4b0b0*/  IADD3.X R35, R35, R0, RZ, P2, !PT ;  /* 0x0000000023237210 */ /* 0x000fe400017fe4ff */
[----:B-1----:R-:W-:Y:S01]  /*4b0c0*/  MOV R28, R34 ;  /* 0x00000022001c7202 */ /* 0x002fe20000000f00 */
[----:B------:R1:W-:Y:S02]  /*4b0d0*/  STL [R1+0xd3c], R34 ;  /* 0x000d3c2201007387 */ /* 0x0003e40000100800 */
[----:B------:R-:W-:Y:S02]  /*4b0e0*/  IMAD.MOV.U32 R29, RZ, RZ, R35 ;  /* 0x000000ffff1d7224 */ /* 0x000fe400078e0023 */
[----:B------:R-:W-:Y:S04]  /*4b0f0*/  STL [R1+0xd38], R35 ;  /* 0x000d382301007387 */ /* 0x000fe80000100800 */
[----:B------:R1:W-:Y:S01]  /*4b100*/  LDGSTS.E [R27+0x6680], [R28.64], P1 ;  /* 0x066800001c1b7fae */ /* 0x0003e20008921844 */
[----:B------:R-:W-:-:S05]  /*4b110*/  IADD3 R31, P3, R31, R32, RZ ;  /* 0x000000201f1f7210 */ /* 0x000fca0007f7e0ff */
[----:B------:R-:W-:Y:S01]  /*4b120*/  IMAD.X R33, R33, 0x1, R0, P3 ;  /* 0x0000000121217824 */ /* 0x000fe200018e0600 */
[----:B------:R1:W-:Y:S02]  /*4b130*/  STL [R1+0xd44], R31 ;  /* 0x000d441f01007387 */ /* 0x0003e40000100800 */
[----:B-1----:R-:W-:Y:S02]  /*4b140*/  MOV R28, R31 ;  /* 0x0000001f001c7202 */ /* 0x002fe40000000f00 */
[----:B------:R1:W-:Y:S04]  /*4b150*/  STL [R1+0xd40], R33 ;  /* 0x000d402101007387 */ /* 0x0003e80000100800 */
[----:B------:R-:W2:Y:S01]  /*4b160*/  LDL.LU R34, [R1+0xdc8] ;  /* 0x000dc80001227983 */ /* 0x000ea20000300800 */
[----:B------:R-:W-:-:S03]  /*4b170*/  IMAD.MOV.U32 R29, RZ, RZ, R33 ;  /* 0x000000ffff1d7224 */ /* 0x000fc600078e0021 */
[----:B------:R-:W2:Y:S04]  /*4b180*/  LDL.LU R31, [R1+0xdcc] ;  /* 0x000dcc00011f7983 */ /* 0x000ea80000300800 */
[----:B------:R-:W2:Y:S04]  /*4b190*/  LDL.LU R35, [R1+0xe30] ;  /* 0x000e300001237983 */ /* 0x000ea80000300800 */
[----:B-1----:R-:W2:Y:S01]  /*4b1a0*/  LDL.LU R33, [R1+0xe34] ;  /* 0x000e340001217983 */ /* 0x002ea20000300800 */
        /* <DEDUP_REMOVED lines=8> */
[----:B------:R-:W-:Y:S04]  /*4b230*/  STL [R1+0xd4c], R43 ;  /* 0x000d4c2b01007387 */ /* 0x000fe80000100800 */
[----:B--2---:R-:W-:Y:S01]  /*4b240*/  IMAD.X R42, R42, 0x1, R0, P4 ;  /* 0x000000012a2a7824 */ /* 0x004fe200020e0600 */
[----:B------:R1:W-:Y:S04]  /*4b250*/  STL [R1+0xd48], R46 ;  /* 0x000d482e01007387 */ /* 0x0003e80000100800 */
[----:B------:R-:W-:Y:S04]  /*4b260*/  STL [R1+0xdb4], R41 ;  /* 0x000db42901007387 */ /* 0x000fe80000100800 */
[----:B------:R2:W-:Y:S04]  /*4b270*/  STL [R1+0xdb0], R42 ;  /* 0x000db02a01007387 */ /* 0x0005e80000100800 */
[----:B------:R-:W3:Y:S01]  /*4b280*/  LDL.LU R48, [R1+0xe38] ;  /* 0x000e380001307983 */ /* 0x000ee20000300800 */
[----:B------:R-:W-:-:S03]  /*4b290*/  MOV R28, R43 ;  /* 0x0000002b001c7202 */ /* 0x000fc60000000f00 */
[----:B------:R-:W4:Y:S01]  /*4b2a0*/  LDL.LU R47, [R1+0xe3c] ;  /* 0x000e3c00012f7983 */ /* 0x000f220000300800 */
[----:B------:R-:W-:-:S03]  /*4b2b0*/  IMAD.MOV.U32 R29, RZ, RZ, R46 ;  /* 0x000000ffff1d7224 */ /* 0x000fc600078e002e */
[----:B-1----:R-:W3:Y:S04]  /*4b2c0*/  LDL.LU R46, [R1+0xe40] ;  /* 0x000e4000012e7983 */ /* 0x002ee80000300800 */
[----:B------:R-:W3:Y:S04]  /*4b2d0*/  LDL.LU R43, [R1+0xe44] ;  /* 0x000e4400012b7983 */ /* 0x000ee80000300800 */
[----:B------:R1:W-:Y:S01]  /*4b2e0*/  LDGSTS.E [R27+0x6780], [R28.64], P1 ;  /* 0x067800001c1b7fae */ /* 0x0003e20008921844 */
[----:B------:R-:W-:-:S04]  /*4b2f0*/  IADD3 R38, P1, R38, R32, RZ ;  /* 0x0000002026267210 */ /* 0x000fc80007f3e0ff */
[----:B------:R-:W-:Y:S02]  /*4b300*/  IADD3.X R39, R39, R0, RZ, P1, !PT ;  /* 0x0000000027277210 */ /* 0x000fe40000ffe4ff */
[----:B------:R-:W-:Y:S01]  /*4b310*/  IADD3 R30, P3, R30, R32, RZ ;  /* 0x000000201e1e7210 */ /* 0x000fe20007f7e0ff */
[----:B------:R-:W-:Y:S04]  /*4b320*/  STL [R1+0xdbc], R38 ;  /* 0x000dbc2601007387 */ /* 0x000fe80000100800 */
[----:B------:R-:W-:Y:S01]  /*4b330*/  IMAD.X R37, R37, 0x1, R0, P3 ;  /* 0x0000000125257824 */ /* 0x000fe200018e0600 */
[----:B------:R2:W-:Y:S01]  /*4b340*/  STL [R1+0xdb8], R39 ;  /* 0x000db82701007387 */ /* 0x0005e20000100800 */
[----:B-1----:R-:W-:Y:S01]  /*4b350*/  MOV R28, R41 ;  /* 0x00000029001c7202 */ /* 0x002fe20000000f00 */
[----:B------:R-:W-:-:S02]  /*4b360*/  IMAD.MOV.U32 R29, RZ, RZ, R42 ;  /* 0x000000ffff1d7224 */ /* 0x000fc400078e002a */
[----:B------:R-:W-:Y:S04]  /*4b370*/  STL [R1+0xdc4], R30 ;  /* 0x000dc41e01007387 */ /* 0x000fe80000100800 */
[----:B------:R1:W-:Y:S04]  /*4b380*/  STL [R1+0xdc0], R37 ;  /* 0x000dc02501007387 */ /* 0x0003e80000100800 */
[----:B--2---:R-:W2:Y:S04]  /*4b390*/  LDL.LU R42, [R1+0xe48] ;  /* 0x000e4800012a7983 */ /* 0x004ea80000300800 */
[----:B------:R-:W2:Y:S04]  /*4b3a0*/  LDL.LU R41, [R1+0xe4c] ;  /* 0x000e4c0001297983 */ /* 0x000ea80000300800 */
[----:B------:R1:W-:Y:S01]  /*4b3b0*/  LDGSTS.E [R27+0x6e00], [R28.64], P2 ;  /* 0x06e000001c1b7fae */ /* 0x0003e20009121844 */
[----:B------:R-:W-:-:S02]  /*4b3c0*/  ISETP.GT.AND P1, PT, R3, 0x3b, PT ;  /* 0x0000003b0300780c */ /* 0x000fc40003f24270 */
[----:B-1----:R-:W-:Y:S01]  /*4b3d0*/  MOV R28, R38 ;  /* 0x00000026001c7202 */ /* 0x002fe20000000f00 */
[----:B------:R-:W-:Y:S02]  /*4b3e0*/  IMAD.MOV.U32 R29, RZ, RZ, R39 ;  /* 0x000000ffff1d7224 */ /* 0x000fe400078e0027 */
[----:B------:R-:W2:Y:S04]  /*4b3f0*/  LDL.LU R39, [R1+0xeb0] ;  /* 0x000eb00001277983 */ /* 0x000ea80000300800 */
[----:B------:R1:W-:Y:S04]  /*4b400*/  LDGSTS.E [R27+0x6e80], [R28.64], P2 ;  /* 0x06e800001c1b7fae */ /* 0x0003e80009121844 */
[----:B------:R-:W2:Y:S01]  /*4b410*/  LDL.LU R38, [R1+0xeb4] ;  /* 0x000eb40001267983 */ /* 0x000ea20000300800 */
[----:B-1----:R-:W-:Y:S01]  /*4b420*/  MOV R28, R30 ;  /* 0x0000001e001c7202 */ /* 0x002fe20000000f00 */
[----:B------:R-:W-:Y:S01]  /*4b430*/  IMAD.MOV.U32 R29, RZ, RZ, R37 ;  /* 0x000000ffff1d7224 */ /* 0x000fe200078e0025 */
[-C--:B------:R-:W-:Y:S01]  /*4b440*/  IADD3 R31, P3, R31, R32.reuse, RZ ;  /* 0x000000201f1f7210 */ /* 0x080fe20007f7e0ff */
[----:B------:R-:W2:Y:S04]  /*4b450*/  LDL.LU R37, [R1+0xeb8] ;  /* 0x000eb80001257983 */ /* 0x000ea80000300800 */
[----:B------:R1:W-:Y:S01]  /*4b460*/  LDGSTS.E [R27+0x6f00], [R28.64], P2 ;  /* 0x06f000001c1b7fae */ /* 0x0003e20009121844 */
[----:B------:R-:W-:-:S02]  /*4b470*/  IADD3 R33, P4, R33, R32, RZ ;  /* 0x0000002021217210 */ /* 0x000fc40007f9e0ff */
[----:B------:R-:W-:Y:S01]  /*4b480*/  IADD3.X R34, R34, R0, RZ, P3, !PT ;  /* 0x0000000022227210 */ /* 0x000fe20001ffe4ff */
[----:B------:R-:W2:Y:S01]  /*4b490*/  LDL.LU R30, [R1+0xebc] ;  /* 0x000ebc00011e7983 */ /* 0x000ea20000300800 */
[----:B-1----:R-:W-:-:S04]  /*4b4a0*/  SEL R28, RZ, 0x4, !P1 ;  /* 0x00000004ff1c7807 */ /* 0x002fc80004800000 */
[----:B------:R-:W-:Y:S01]  /*4b4b0*/  SEL R28, R28, RZ, !P0 ;  /* 0x000000ff1c1c7207 */ /* 0x000fe20004000000 */
[----:B------:R-:W-:Y:S01]  /*4b4c0*/  STL [R1+0xdcc], R31 ;  /* 0x000dcc1f01007387 */ /* 0x000fe20000100800 */
[----:B------:R-:W-:Y:S02]  /*4b4d0*/  IMAD.X R35, R35, 0x1, R0, P4 ;  /* 0x0000000123237824 */ /* 0x000fe400020e0600 */
[----:B------:R-:W-:Y:S01]  /*4b4e0*/  ISETP.NE.U32.AND P1, PT, R28, RZ, PT ;  /* 0x000000ff1c00720c */ /* 0x000fe20003f25070 */
[----:B------:R1:W-:Y:S01]  /*4b4f0*/  STL [R1+0xdc8], R34 ;  /* 0x000dc82201007387 */ /* 0x0003e20000100800 */
[----:B------:R-:W-:Y:S01]  /*4b500*/  MOV R28, R31 ;  /* 0x0000001f001c7202 */ /* 0x000fe20000000f00 */
[----:B------:R-:W-:Y:S02]  /*4b510*/  IMAD.MOV.U32 R29, RZ, RZ, R34 ;  /* 0x000000ffff1d7224 */ /* 0x000fe400078e0022 */
[----:B------:R-:W-:Y:S04]  /*4b520*/  STL [R1+0xe34], R33 ;  /* 0x000e342101007387 */ /* 0x000fe80000100800 */
[----:B------:R1:W-:Y:S04]  /*4b530*/  LDGSTS.E [R27+0x6f80], [R28.64], P2 ;  /* 0x06f800001c1b7fae */ /* 0x0003e80009121844 */
[----:B-1----:R-:W2:Y:S04]  /*4b540*/  LDL.LU R34, [R1+0xec4] ;  /* 0x000ec40001227983 */ /* 0x002ea80000300800 */
[----:B------:R1:W-:Y:S04]  /*4b550*/  STL [R1+0xe30], R35 ;  /* 0x000e302301007387 */ /* 0x0003e80000100800 */
[----:B------:R-:W2:Y:S01]  /*4b560*/  LDL.LU R31, [R1+0xecc] ;  /* 0x000ecc00011f7983 */ /* 0x000ea20000300800 */
[----:B------:R-:W-:Y:S01]  /*4b570*/  IMAD.MOV.U32 R29, RZ, RZ, R35 ;  /* 0x000000ffff1d7224 */ /* 0x000fe200078e0023 */
[----:B------:R-:W-:-:S02]  /*4b580*/  MOV R28, R33 ;  /* 0x00000021001c7202 */ /* 0x000fc40000000f00 */
[----:B-1----:R-:W2:Y:S04]  /*4b590*/  LDL.LU R35, [R1+0xec0] ;  /* 0x000ec00001237983 */ /* 0x002ea80000300800 */
[----:B------:R-:W2:Y:S04]  /*4b5a0*/  LDL.LU R33, [R1+0xec8] ;  /* 0x000ec80001217983 */ /* 0x000ea80000300800 */
[----:B------:R1:W-:Y:S04]  /*4b5b0*/  LDGSTS.E [R27+0x7600], [R28.64], P1 ;  /* 0x076000001c1b7fae */ /* 0x0003e80008921844 */
[----:B------:R-:W1:Y:S01]  /*4b5c0*/  S2R R49, SR_TID.X ;  /* 0x0000000000317919 */ /* 0x000e620000002100 */
[----:B----4-:R-:W-:-:S04]  /*4b5d0*/  IADD3 R47, P2, R47, R32, RZ ;  /* 0x000000202f2f7210 */ /* 0x010fc80007f5e0ff */
[----:B---3--:R-:W-:Y:S02]  /*4b5e0*/  IADD3.X R48, R48, R0, RZ, P2, !PT ;  /* 0x0000000030307210 */ /* 0x008fe400017fe4ff */
[----:B------:R-:W-:-:S03]  /*4b5f0*/  IADD3 R43, P3, R43, R32, RZ ;  /* 0x000000202b2b7210 */ /* 0x000fc60007f7e0ff */
[----:B-1----:R-:W-:Y:S01]  /*4b600*/  IMAD.MOV.U32 R29, RZ, RZ, R48 ;  /* 0x000000ffff1d7224 */ /* 0x002fe200078e0030 */
[----:B------:R-:W-:Y:S01]  /*4b610*/  MOV R28, R47 ;  /* 0x0000002f001c7202 */ /* 0x000fe20000000f00 */
[----:B------:R-:W-:-:S04]  /*4b620*/  IMAD.X R46, R46, 0x1, R0, P3 ;  /* 0x000000012e2e7824 */ /* 0x000fc800018e0600 */
[----:B------:R1:W-:Y:S01]  /*4b630*/  LDGSTS.E [R27+0x7680], [R28.64], P1 ;  /* 0x076800001c1b7fae */ /* 0x0003e20008921844 */
[----:B------:R-:W-:Y:S02]  /*4b640*/  ISETP.GT.AND P2, PT, R3, 0x3f, PT ;  /* 0x0000003f0300780c */ /* 0x000fe40003f44270 */
[----:B-1----:R-:W-:Y:S01]  /*4b650*/  MOV R28, R43 ;  /* 0x0000002b001c7202 */ /* 0x002fe20000000f00 */
[----:B------:R-:W-:-:S05]  /*4b660*/  IMAD.MOV.U32 R29, RZ, RZ, R46 ;  /* 0x000000ffff1d7224 */ /* 0x000fca00078e002e */
[----:B------:R1:W-:Y:S02]  /*4b670*/  LDGSTS.E [R27+0x7700], [R28.64], P1 ;  /* 0x077000001c1b7fae */ /* 0x0003e40008921844 */
[----:B-1----:R-:W-:-:S04]  /*4b680*/  SEL R28, RZ, 0x4, !P2 ;  /* 0x00000004ff1c7807 */ /* 0x002fc80005000000 */
[----:B------:R-:W-:-:S04]  /*4b690*/  SEL R28, R28, RZ, !P0 ;  /* 0x000000ff1c1c7207 */ /* 0x000fc80004000000 */
[----:B------:R-:W-:Y:S02]  /*4b6a0*/  ISETP.NE.U32.AND P2, PT, R28, RZ, PT ;  /* 0x000000ff1c00720c */ /* 0x000fe40003f45070 */
[----:B--2---:R-:W-:-:S04]  /*4b6b0*/  IADD3 R41, P3, R41, R32, RZ ;  /* 0x0000002029297210 */ /* 0x004fc80007f7e0ff */
[----:B------:R-:W-:Y:S01]  /*4b6c0*/  IADD3.X R42, R42, R0, RZ, P3, !PT ;  /* 0x000000002a2a7210 */ /* 0x000fe20001ffe4ff */
[----:B------:R-:W-:-:S03]  /*4b6d0*/  IMAD.MOV.U32 R28, RZ, RZ, R41 ;  /* 0x000000ffff1c7224 */ /* 0x000fc600078e0029 */
[----:B------:R-:W-:-:S05]  /*4b6e0*/  MOV R29, R42 ;  /* 0x0000002a001d7202 */ /* 0x000fca0000000f00 */
[----:B------:R1:W-:Y:S04]  /*4b6f0*/  LDGSTS.E [R27+0x7780], [R28.64], P1 ;  /* 0x077800001c1b7fae */ /* 0x0003e80008921844 */
[----:B------:R-:W-:Y:S01]  /*4b700*/  STL [R1+0xe3c], R47 ;  /* 0x000e3c2f01007387 */ /* 0x000fe20000100800 */
[----:B------:R-:W-:-:S05]  /*4b710*/  IADD3 R38, P1, R38, R32, RZ ;  /* 0x0000002026267210 */ /* 0x000fca0007f3e0ff */
[----:B------:R-:W-:Y:S01]  /*4b720*/  IMAD.X R39, R39, 0x1, R0, P1 ;  /* 0x0000000127277824 */ /* 0x000fe200008e0600 */
[----:B------:R-:W-:Y:S01]  /*4b730*/  STL [R1+0xe38], R48 ;  /* 0x000e383001007387 */ /* 0x000fe20000100800 */
[----:B-1----:R-:W-:-:S03]  /*4b740*/  IMAD.MOV.U32 R28, RZ, RZ, R38 ;  /* 0x000000ffff1c7224 */ /* 0x002fc600078e0026 */
[----:B------:R-:W-:Y:S01]  /*4b750*/  MOV R29, R39 ;  /* 0x00000027001d7202 */ /* 0x000fe20000000f00 */
[----:B------:R-:W-:Y:S04]  /*4b760*/  STL [R1+0xe44], R43 ;  /* 0x000e442b01007387 */ /* 0x000fe80000100800 */
[----:B------:R-:W-:Y:S01]  /*4b770*/  STL [R1+0xe40], R46 ;  /* 0x000e402e01007387 */ /* 0x000fe20000100800 */
[----:B------:R-:W-:-:S03]  /*4b780*/  IADD3 R30, P3, R30, R32, RZ ;  /* 0x000000201e1e7210 */ /* 0x000fc60007f7e0ff */
[----:B------:R-:W-:Y:S01]  /*4b790*/  STL [R1+0xe4c], R41 ;  /* 0x000e4c2901007387 */ /* 0x000fe20000100800 */
[----:B------:R-:W-:-:S03]  /*4b7a0*/  IADD3.X R37, R37, R0, RZ, P3, !PT ;  /* 0x0000000025257210 */ /* 0x000fc60001ffe4ff */
[----:B------:R-:W-:Y:S04]  /*4b7b0*/  STL [R1+0xe48], R42 ;  /* 0x000e482a01007387 */ /* 0x000fe80000100800 */
[----:B------:R-:W-:Y:S04]  /*4b7c0*/  STL [R1+0xeb4], R38 ;  /* 0x000eb42601007387 */ /* 0x000fe80000100800 */
[----:B------:R1:W-:Y:S04]  /*4b7d0*/  LDGSTS.E [R27+0x7e00], [R28.64], P2 ;  /* 0x07e000001c1b7fae */ /* 0x0003e80009121844 */
[----:B------:R-:W-:Y:S04]  /*4b7e0*/  STL [R1+0xeb0], R39 ;  /* 0x000eb02701007387 */ /* 0x000fe80000100800 */
[----:B------:R2:W-:Y:S01]  /*4b7f0*/  STL [R1+0xebc], R30 ;  /* 0x000ebc1e01007387 */ /* 0x0005e20000100800 */
[----:B-1----:R-:W-:Y:S01]  /*4b800*/  IMAD.MOV.U32 R28, RZ, RZ, R30 ;  /* 0x000000ffff1c7224 */ /* 0x002fe200078e001e */
[----:B------:R-:W-:-:S02]  /*4b810*/  IADD3 R34, P1, R34, R32, RZ ;  /* 0x0000002022227210 */ /* 0x000fc40007f3e0ff */
[----:B------:R-:W-:Y:S01]  /*4b820*/  MOV R29, R37 ;  /* 0x00000025001d7202 */ /* 0x000fe20000000f00 */
[----:B------:R-:W-:Y:S04]  /*4b830*/  STL [R1+0xeb8], R37 ;  /* 0x000eb82501007387 */ /* 0x000fe80000100800 */
[----:B--2---:R-:W2:Y:S01]  /*4b840*/  LDL.LU R30, [R1+0xed4] ;  /* 0x000ed400011e7983 */ /* 0x004ea20000300800 */
[----:B------:R-:W-:-:S03]  /*4b850*/  IADD3 R31, P3, R31, R32, RZ ;  /* 0x000000201f1f7210 */ /* 0x000fc60007f7e0ff */
[----:B------:R-:W3:Y:S01]  /*4b860*/  LDL.LU R32, [R1+0xed0] ;  /* 0x000ed00001207983 */ /* 0x000ee20000300800 */
[----:B------:R-:W-:-:S03]  /*4b870*/  IMAD.X R35, R35, 0x1, R0, P1 ;  /* 0x0000000123237824 */ /* 0x000fc600008e0600 */
[----:B------:R1:W-:Y:S01]  /*4b880*/  LDGSTS.E [R27+0x7e80], [R28.64], P2 ;  /* 0x07e800001c1b7fae */ /* 0x0003e20009121844 */
[----:B------:R-:W-:-:S03]  /*4b890*/  IADD3.X R33, R33, R0, RZ, P3, !PT ;  /* 0x0000000021217210 */ /* 0x000fc60001ffe4ff */
[----:B------:R-:W-:Y:S01]  /*4b8a0*/  STL [R1+0xec4], R34 ;  /* 0x000ec42201007387 */ /* 0x000fe20000100800 */
[----:B------:R-:W-:-:S03]  /*4b8b0*/  LOP3.LUT R41, R49, 0x1f, RZ, 0xc0, !PT ;  /* 0x0000001f31297812 */ /* 0x000fc600078ec0ff */
[----:B------:R-:W-:Y:S01]  /*4b8c0*/  STL [R1+0xecc], R31 ;  /* 0x000ecc1f01007387 */ /* 0x000fe20000100800 */
[----:B-1----:R-:W-:Y:S01]  /*4b8d0*/  IMAD.MOV.U32 R28, RZ, RZ, R34 ;  /* 0x000000ffff1c7224 */ /* 0x002fe200078e0022 */
[----:B------:R-:W-:Y:S02]  /*4b8e0*/  MOV R29, R35 ;  /* 0x00000023001d7202 */ /* 0x000fe40000000f00 */
[----:B------:R1:W-:Y:S04]  /*4b8f0*/  STL [R1+0xec0], R35 ;  /* 0x000ec02301007387 */ /* 0x0003e80000100800 */
[----:B------:R4:W-:Y:S04]  /*4b900*/  LDGSTS.E [R27+0x7f00], [R28.64], P2 ;  /* 0x07f000001c1b7fae */ /* 0x0009e80009121844 */
[----:B-1----:R-:W3:Y:S04]  /*4b910*/  LDL.LU R35, [R1+0xedc] ;  /* 0x000edc0001237983 */ /* 0x002ee80000300800 */
[----:B------:R1:W-:Y:S01]  /*4b920*/  STL [R1+0xec8], R33 ;  /* 0x000ec82101007387 */ /* 0x0003e20000100800 */
[----:B----4-:R-:W-:Y:S01]  /*4b930*/  IMAD.MOV.U32 R28, RZ, RZ, R31 ;  /* 0x000000ffff1c7224 */ /* 0x010fe200078e001f */
[----:B------:R-:W-:-:S02]  /*4b940*/  LOP3.LUT R31, R41, 0x20, RZ, 0xfc, !PT ;  /* 0x00000020291f7812 */ /* 0x000fc400078efcff */
[----:B------:R-:W4:Y:S01]  /*4b950*/  LDL.LU R48, [R1+0xf54] ;  /* 0x000f540001307983 */ /* 0x000f220000300800 */
[----:B------:R-:W-:-:S03]  /*4b960*/  IMAD.MOV.U32 R41, RZ, RZ, c[0x0][0x18c] ;  /* 0x00006300ff297624 */ /* 0x000fc600078e00ff */
[----:B------:R-:W4:Y:S01]  /*4b970*/  LDL.LU R42, [R1+0xed8] ;  /* 0x000ed800012a7983 */ /* 0x000f220000300800 */
[----:B------:R-:W-:Y:S02]  /*4b980*/  MOV R29, R33 ;  /* 0x00000021001d7202 */ /* 0x000fe40000000f00 */
[----:B------:R-:W-:Y:S01]  /*4b990*/  SHF.L.U32 R34, R41, 0x6, RZ ;  /* 0x0000000629227819 */ /* 0x000fe200000006ff */
[----:B------:R-:W4:Y:S04]  /*4b9a0*/  LDL.LU R49, [R1+0xf50] ;  /* 0x000f500001317983 */ /* 0x000f280000300800 */
[----:B------:R-:W4:Y:S04]  /*4b9b0*/  LDL.LU R41, [R1+0xf58] ;  /* 0x000f580001297983 */ /* 0x000f280000300800 */
[----:B-1----:R-:W4:Y:S04]  /*4b9c0*/  LDL.LU R33, [R1+0xf5c] ;  /* 0x000f5c0001217983 */ /* 0x002f280000300800 */
[----:B------:R-:W4:Y:S04]  /*4b9d0*/  LDL.LU R46, [R1+0xfd0] ;  /* 0x000fd000012e7983 */ /* 0x000f280000300800 */
[----:B------:R-:W4:Y:S04]  /*4b9e0*/  LDL.LU R38, [R1+0xfd4] ;  /* 0x000fd40001267983 */ /* 0x000f280000300800 */
[----:B------:R-:W4:Y:S04]  /*4b9f0*/  LDL.LU R47, [R1+0xfd8] ;  /* 0x000fd800012f7983 */ /* 0x000f280000300800 */
[----:B------:R-:W4:Y:S04]  /*4ba00*/  LDL.LU R37, [R1+0xfdc] ;  /* 0x000fdc0001257983 */ /* 0x000f280000300800 */
[----:B------:R1:W-:Y:S01]  /*4ba10*/  LDGSTS.E [R27+0x7f80], [R28.64], P2 ;  /* 0x07f800001c1b7fae */ /* 0x0003e20009121844 */
[----:B------:R-:W-:-:S03]  /*4ba20*/  ISETP.GE.AND P2, PT, R31, R3, PT ;  /* 0x000000031f00720c */ /* 0x000fc60003f46270 */
[----:B------:R-:W4:Y:S04]  /*4ba30*/  LDL.LU R39, [R1+0x1050] ;  /* 0x0010500001277983 */ /* 0x000f280000300800 */
[----:B------:R-:W4:Y:S01]  /*4ba40*/  LDL.LU R31, [R1+0x1054] ;  /* 0x00105400011f7983 */ /* 0x000f220000300800 */
[----:B------:R-:W-:Y:S01]  /*4ba50*/  LOP3.LUT R43, R40, 0x1f, RZ, 0xc0, !PT ;  /* 0x0000001f282b7812 */ /* 0x000fe200078ec0ff */
[----:B------:R-:W-:Y:S02]  /*4ba60*/  IMAD.SHL.U32 R34, R34, 0x4, RZ ;  /* 0x0000000422227824 */ /* 0x000fe400078e00ff */
[----:B------:R-:W0:Y:S01]  /*4ba70*/  LDGDEPBAR ;  /* 0x00000000000079af */ /* 0x000e220000000000 */
[----:B------:R-:W-:-:S04]  /*4ba80*/  ISETP.GE.AND P1, PT, R43, R3, PT ;  /* 0x000000032b00720c */ /* 0x000fc80003f26270 */
[----:B------:R-:W-:-:S04]  /*4ba90*/  SEL R3, RZ, 0x4, P1 ;  /* 0x00000004ff037807 */ /* 0x000fc80000800000 */
[----:B------:R-:W-:-:S04]  /*4baa0*/  SEL R3, R3, RZ, !P0 ;  /* 0x000000ff03037207 */ /* 0x000fc80004000000 */
[----:B------:R-:W-:Y:S02]  /*4bab0*/  ISETP.NE.U32.AND P1, PT, R3, RZ, PT ;  /* 0x000000ff0300720c */ /* 0x000fe40003f25070 */
[----:B------:R-:W-:-:S04]  /*4bac0*/  SEL R3, RZ, 0x4, P2 ;  /* 0x00000004ff037807 */ /* 0x000fc80001000000 */
[----:B------:R-:W-:-:S04]  /*4bad0*/  SEL R3, R3, RZ, !P0 ;  /* 0x000000ff03037207 */ /* 0x000fc80004000000 */
[----:B------:R-:W-:Y:S02]  /*4bae0*/  ISETP.NE.U32.AND P0, PT, R3, RZ, PT ;  /* 0x000000ff0300720c */ /* 0x000fe40003f05070 */
[----:B--2---:R-:W-:-:S04]  /*4baf0*/  IADD3 R30, P3, R30, R34, RZ ;  /* 0x000000221e1e7210 */ /* 0x004fc80007f7e0ff */
[----:B---3--:R-:W-:Y:S01]  /*4bb00*/  IADD3.X R32, R32, R2, RZ, P3, !PT ;  /* 0x0000000220207210 */ /* 0x008fe20001ffe4ff */
[----:B------:R2:W-:Y:S01]  /*4bb10*/  STL [R1+0xed4], R30 ;  /* 0x000ed41e01007387 */ /* 0x0005e20000100800 */
[----:B-1----:R-:W-:Y:S02]  /*4bb20*/  IMAD.MOV.U32 R28, RZ, RZ, R30 ;  /* 0x000000ffff1c7224 */ /* 0x002fe400078e001e */
[----:B------:R-:W-:Y:S01]  /*4bb30*/  MOV R29, R32 ;  /* 0x00000020001d7202 */ /* 0x000fe20000000f00 */
[----:B------:R1:W-:Y:S04]  /*4bb40*/  STL [R1+0xed0], R32 ;  /* 0x000ed02001007387 */ /* 0x0003e80000100800 */
[----:B------:R3:W-:Y:S04]  /*4bb50*/  LDGSTS.E [R24+0x10000], [R28.64], P1 ;  /* 0x100000001c187fae */ /* 0x0007e80008921844 */
[----:B--2---:R-:W2:Y:S04]  /*4bb60*/  LDL.LU R30, [R1+0x105c] ;  /* 0x00105c00011e7983 */ /* 0x004ea80000300800 */
[----:B-1----:R-:W2:Y:S01]  /*4bb70*/  LDL.LU R32, [R1+0x10d4] ;  /* 0x0010d40001207983 */ /* 0x002ea20000300800 */
[----:B------:R-:W-:-:S05]  /*4bb80*/  IADD3 R35, P2, R35, R34, RZ ;  /* 0x0000002223237210 */ /* 0x000fca0007f5e0ff */
[----:B------:R-:W-:Y:S01]  /*4bb90*/  STL [R1+0xedc], R35 ;  /* 0x000edc2301007387 */ /* 0x000fe20000100800 */
[----:B----4-:R-:W-:Y:S01]  /*4bba0*/  IADD3 R48, P3, R48, R34, RZ ;  /* 0x0000002230307210 */ /* 0x010fe20007f7e0ff */
[----:B------:R-:W-:Y:S02]  /*4bbb0*/  IMAD.X R42, R42, 0x1, R2, P2 ;  /* 0x000000012a2a7824 */ /* 0x000fe400010e0602 */
[----:B---3--:R-:W-:Y:S01]  /*4bbc0*/  IMAD.MOV.U32 R28, RZ, RZ, R35 ;  /* 0x000000ffff1c7224 */ /* 0x008fe200078e0023 */
[----:B------:R-:W-:Y:S02]  /*4bbd0*/  IADD3.X R49, R49, R2, RZ, P3, !PT ;  /* 0x0000000231317210 */ /* 0x000fe40001ffe4ff */
[----:B------:R1:W-:Y:S01]  /*4bbe0*/  STL [R1+0xed8], R42 ;  /* 0x000ed82a01007387 */ /* 0x0003e20000100800 */
[----:B------:R-:W-:-:S03]  /*4bbf0*/  MOV R29, R42 ;  /* 0x0000002a001d7202 */ /* 0x000fc60000000f00 */
[----:B------:R-:W-:Y:S01]  /*4bc00*/  STL [R1+0xf54], R48 ;  /* 0x000f543001007387 */ /* 0x000fe20000100800 */
[----:B------:R-:W-:-:S03]  /*4bc10*/  IADD3 R33, P2, R33, R34, RZ ;  /* 0x0000002221217210 */ /* 0x000fc60007f5e0ff */
[----:B------:R3:W-:Y:S04]  /*4bc20*/  LDGSTS.E [R24+0x10080], [R28.64], P0 ;  /* 0x100800001c187fae */ /* 0x0007e80008121844 */
[----:B-1----:R-:W4:Y:S01]  /*4bc30*/  LDL.LU R42, [R1+0x1058] ;  /* 0x00105800012a7983 */ /* 0x002f220000300800 */
[----:B------:R-:W-:-:S03]  /*4bc40*/  IMAD.X R41, R41, 0x1, R2, P2 ;  /* 0x0000000129297824 */ /* 0x000fc600010e0602 */
[----:B------:R-:W-:Y:S01]  /*4bc50*/  STL [R1+0xf50], R49 ;  /* 0x000f503101007387 */ /* 0x000fe20000100800 */
[----:B------:R-:W-:-:S03]  /*4bc60*/  IADD3 R38, P3, R38, R34, RZ ;  /* 0x0000002226267210 */ /* 0x000fc60007f7e0ff */
[----:B------:R-:W4:Y:S01]  /*4bc70*/  LDL.LU R35, [R1+0x10d0] ;  /* 0x0010d00001237983 */ /* 0x000f220000300800 */
[----:B---3--:R-:W-:Y:S01]  /*4bc80*/  IMAD.MOV.U32 R28, RZ, RZ, R48 ;  /* 0x000000ffff1c7224 */ /* 0x008fe200078e0030 */
[----:B------:R-:W-:Y:S02]  /*4bc90*/  MOV R29, R49 ;  /* 0x00000031001d7202 */ /* 0x000fe40000000f00 */
[----:B------:R-:W-:Y:S01]  /*4bca0*/  STL [R1+0xf5c], R33 ;  /* 0x000f5c2101007387 */ /* 0x000fe20000100800 */
[----:B------:R-:W-:-:S03]  /*4bcb0*/  IADD3.X R46, R46, R2, RZ, P3, !PT ;  /* 0x000000022e2e7210 */ /* 0x000fc60001ffe4ff */
[----:B------:R1:W-:Y:S01]  /*4bcc0*/  LDGSTS.E [R24+0x10800], [R28.64], P1 ;  /* 0x108000001c187fae */ /* 0x0003e20008921844 */
[----:B------:R-:W-:-:S03]  /*4bcd0*/  IADD3 R37, P2, R37, R34, RZ ;  /* 0x0000002225257210 */ /* 0x000fc60007f5e0ff */
[----:B------:R3:W-:Y:S04]  /*4bce0*/  STL [R1+0xf58], R41 ;  /* 0x000f582901007387 */ /* 0x0007e80000100800 */
[----:B------:R-:W-:Y:S01]  /*4bcf0*/  STL [R1+0xfd4], R38 ;  /* 0x000fd42601007387 */ /* 0x000fe20000100800 */
[----:B-1----:R-:W-:Y:S01]  /*4bd00*/  IMAD.MOV.U32 R28, RZ, RZ, R33 ;  /* 0x000000ffff1c7224 */ /* 0x002fe200078e0021 */
[----:B------:R-:W-:Y:S02]  /*4bd10*/  MOV R29, R41 ;  /* 0x00000029001d7202 */ /* 0x000fe40000000f00 */
[----:B---3--:R-:W3:Y:S01]  /*4bd20*/  LDL.LU R41, [R1+0x10dc] ;  /* 0x0010dc0001297983 */ /* 0x008ee20000300800 */
[----:B------:R-:W-:-:S03]  /*4bd30*/  IMAD.X R47, R47, 0x1, R2, P2 ;  /* 0x000000012f2f7824 */ /* 0x000fc600010e0602 */
[----:B------:R1:W-:Y:S01]  /*4bd40*/  LDGSTS.E [R24+0x10880], [R28.64], P0 ;  /* 0x108800001c187fae */ /* 0x0003e20008121844 */
[----:B------:R-:W-:-:S03]  /*4bd50*/  IADD3 R31, P3, R31, R34, RZ ;  /* 0x000000221f1f7210 */ /* 0x000fc60007f7e0ff */
[----:B------:R1:W-:Y:S04]  /*4bd60*/  STL [R1+0xfd0], R46 ;  /* 0x000fd02e01007387 */ /* 0x0003e80000100800 */
[----:B------:R-:W3:Y:S01]  /*4bd70*/  LDL.LU R33, [R1+0x1154] ;  /* 0x0011540001217983 */ /* 0x000ee20000300800 */
[----:B-1----:R-:W-:Y:S01]  /*4bd80*/  IMAD.MOV.U32 R28, RZ, RZ, R38 ;  /* 0x000000ffff1c7224 */ /* 0x002fe200078e0026 */
[----:B------:R-:W-:Y:S02]  /*4bd90*/  MOV R29, R46 ;  /* 0x0000002e001d7202 */ /* 0x000fe40000000f00 */
[----:B------:R-:W3:Y:S01]  /*4bda0*/  LDL.LU R46, [R1+0x10d8] ;  /* 0x0010d800012e7983 */ /* 0x000ee20000300800 */
[----:B------:R-:W-:-:S03]  /*4bdb0*/  IADD3.X R39, R39, R2, RZ, P3, !PT ;  /* 0x0000000227277210 */ /* 0x000fc60001ffe4ff */
[----:B------:R-:W3:Y:S04]  /*4bdc0*/  LDL.LU R38, [R1+0x1150] ;  /* 0x0011500001267983 */ /* 0x000ee80000300800 */
[----:B------:R1:W-:Y:S04]  /*4bdd0*/  LDGSTS.E [R24+0x11000], [R28.64], P1 ;  /* 0x110000001c187fae */ /* 0x0003e80008921844 */
[----:B------:R1:W-:Y:S04]  /*4bde0*/  STL [R1+0xfdc], R37 ;  /* 0x000fdc2501007387 */ /* 0x0003e80000100800 */
[----:B------:R-:W-:Y:S01]  /*4bdf0*/  STL [R1+0xfd8], R47 ;  /* 0x000fd82f01007387 */ /* 0x000fe20000100800 */
[----:B-1----:R-:W-:Y:S01]  /*4be00*/  IMAD.MOV.U32 R28, RZ, RZ, R37 ;  /* 0x000000ffff1c7224 */ /* 0x002fe200078e0025 */
[----:B------:R-:W-:-:S02]  /*4be10*/  MOV R29, R47 ;  /* 0x0000002f001d7202 */ /* 0x000fc40000000f00 */
[----:B------:R-:W-:Y:S04]  /*4be20*/  STL [R1+0x1054], R31 ;  /* 0x0010541f01007387 */ /* 0x000fe80000100800 */
[----:B------:R-:W3:Y:S04]  /*4be30*/  LDL.LU R37, [R1+0x115c] ;  /* 0x00115c0001257983 */ /* 0x000ee80000300800 */
[----:B------:R1:W-:Y:S04]  /*4be40*/  STL [R1+0x1050], R39 ;  /* 0x0010502701007387 */ /* 0x0003e80000100800 */
[----:B------:R1:W-:Y:S04]  /*4be50*/  LDGSTS.E [R24+0x11080], [R28.64], P0 ;  /* 0x110800001c187fae */ /* 0x0003e80008121844 */
[----:B------:R-:W3:Y:S01]  /*4be60*/  LDL.LU R3, [R1+0x11d4] ;  /* 0x0011d40001037983 */ /* 0x000ee20000300800 */
[----:B-1----:R-:W-:-:S03]  /*4be70*/  MOV R29, R39 ;  /* 0x00000027001d7202 */ /* 0x002fc60000000f00 */
[----:B------:R-:W3:Y:S01]  /*4be80*/  LDL.LU R39, [R1+0x1158] ;  /* 0x0011580001277983 */ /* 0x000ee20000300800 */
[----:B------:R-:W-:-:S03]  /*4be90*/  IMAD.MOV.U32 R28, RZ, RZ, R31 ;  /* 0x000000ffff1c7224 */ /* 0x000fc600078e001f */
[----:B------:R-:W3:Y:S04]  /*4bea0*/  LDL.LU R31, [R1+0x11d0] ;  /* 0x0011d000011f7983 */ /* 0x000ee80000300800 */
[----:B------:R1:W-:Y:S01]  /*4beb0*/  LDGSTS.E [R24+0x11800], [R28.64], P1 ;  /* 0x118000001c187fae */ /* 0x0003e20008921844 */
[-C--:B--2---:R-:W-:Y:S02]  /*4bec0*/  IADD3 R30, P2, R30, R34.reuse, RZ ;  /* 0x000000221e1e7210 */ /* 0x084fe40007f5e0ff */
[----:B------:R-:W-:-:S03]  /*4bed0*/  IADD3 R32, P3, R32, R34, RZ ;  /* 0x0000002220207210 */ /* 0x000fc60007f7e0ff */
[----:B------:R2:W-:Y:S01]  /*4bee0*/  STL [R1+0x105c], R30 ;  /* 0x00105c1e01007387 */ /* 0x0005e20000100800 */
[----:B-1----:R-:W-:Y:S02]  /*4bef0*/  IMAD.MOV.U32 R28, RZ, RZ, R30 ;  /* 0x000000ffff1c7224 */ /* 0x002fe400078e001e */
[----:B----4-:R-:W-:-:S05]  /*4bf00*/  IMAD.X R42, R42, 0x1, R2, P2 ;  /* 0x000000012a2a7824 */ /* 0x010fca00010e0602 */
[----:B------:R-:W-:Y:S01]  /*4bf10*/  STL [R1+0x1058], R42 ;  /* 0x0010582a01007387 */ /* 0x000fe20000100800 */
[----:B------:R-:W-:Y:S02]  /*4bf20*/  MOV R29, R42 ;  /* 0x0000002a001d7202 */ /* 0x000fe40000000f00 */
[----:B------:R-:W-:Y:S01]  /*4bf30*/  IADD3.X R35, R35, R2, RZ, P3, !PT ;  /* 0x0000000223237210 */ /* 0x000fe20001ffe4ff */
[----:B------:R1:W-:Y:S04]  /*4bf40*/  STL [R1+0x10d4], R32 ;  /* 0x0010d42001007387 */ /* 0x0003e80000100800 */
[----:B--2---:R-:W2:Y:S04]  /*4bf50*/  LDL.LU R30, [R1+0x11dc] ;  /* 0x0011dc00011e7983 */ /* 0x004ea80000300800 */
[----:B------:R4:W-:Y:S04]  /*4bf60*/  STL [R1+0x10d0], R35 ;  /* 0x0010d02301007387 */ /* 0x0009e80000100800 */
[----:B------:R1:W-:Y:S04]  /*4bf70*/  LDGSTS.E [R24+0x11880], [R28.64], P0 ;  /* 0x118800001c187fae */ /* 0x0003e80008121844 */
[----:B------:R-:W2:Y:S01]  /*4bf80*/  LDL.LU R47, [R1+0x1254] ;  /* 0x00125400012f7983 */ /* 0x000ea20000300800 */
[----:B-1----:R-:W-:-:S03]  /*4bf90*/  IMAD.MOV.U32 R28, RZ, RZ, R32 ;  /* 0x000000ffff1c7224 */ /* 0x002fc600078e0020 */
[----:B------:R-:W2:Y:S01]  /*4bfa0*/  LDL.LU R32, [R1+0x11d8] ;  /* 0x0011d80001207983 */ /* 0x000ea20000300800 */
[----:B---3--:R-:W-:-:S03]  /*4bfb0*/  IADD3 R41, P2, R41, R34, RZ ;  /* 0x0000002229297210 */ /* 0x008fc60007f5e0ff */
[----:B------:R-:W3:Y:S01]  /*4bfc0*/  LDL.LU R48, [R1+0x1250] ;  /* 0x0012500001307983 */ /* 0x000ee20000300800 */
[----:B------:R-:W-:Y:S02]  /*4bfd0*/  MOV R29, R35 ;  /* 0x00000023001d7202 */ /* 0x000fe40000000f00 */
[----:B------:R-:W-:Y:S01]  /*4bfe0*/  IADD3 R33, P3, R33, R34, RZ ;  /* 0x0000002221217210 */ /* 0x000fe20007f7e0ff */
[----:B------:R-:W3:Y:S04]  /*4bff0*/  LDL.LU R42, [R1+0x125c] ;  /* 0x00125c00012a7983 */ /* 0x000ee80000300800 */
[----:B----4-:R-:W4:Y:S01]  /*4c000*/  LDL.LU R35, [R1+0x12d4] ;  /* 0x0012d40001237983 */ /* 0x010f220000300800 */
[----:B------:R-:W-:-:S03]  /*4c010*/  IMAD.X R46, R46, 0x1, R2, P2 ;  /* 0x000000012e2e7824 */ /* 0x000fc600010e0602 */
[----:B------:R1:W-:Y:S01]  /*4c020*/  LDGSTS.E [R24+0x12000], [R28.64], P1 ;  /* 0x120000001c187fae */ /* 0x0003e20008921844 */
[----:B------:R-:W-:-:S03]  /*4c030*/  IADD3.X R38, R38, R2, RZ, P3, !PT ;  /* 0x0000000226267210 */ /* 0x000fc60001ffe4ff */
[----:B------:R-:W-:Y:S04]  /*4c040*/  STL [R1+0x10dc], R41 ;  /* 0x0010dc2901007387 */ /* 0x000fe80000100800 */
[----:B------:R1:W-:Y:S02]  /*4c050*/  STL [R1+0x10d8], R46 ;  /* 0x0010d82e01007387 */ /* 0x0003e40000100800 */
[----:B-1----:R-:W-:Y:S01]  /*4c060*/  IMAD.MOV.U32 R28, RZ, RZ, R41 ;  /* 0x000000ffff1c7224 */ /* 0x002fe200078e0029 */
[----:B------:R-:W-:Y:S01]  /*4c070*/  MOV R29, R46 ;  /* 0x0000002e001d7202 */ /* 0x000fe20000000f00 */
[----:B------:R-:W-:Y:S04]  /*4c080*/  STL [R1+0x1154], R33 ;  /* 0x0011542101007387 */ /* 0x000fe80000100800 */
[----:B------:R-:W4:Y:S04]  /*4c090*/  LDL.LU R46, [R1+0x1258] ;  /* 0x00125800012e7983 */ /* 0x000f280000300800 */
[----:B------:R1:W-:Y:S01]  /*4c0a0*/  STL [R1+0x1150], R38 ;  /* 0x0011502601007387 */ /* 0x0003e20000100800 */
[----:B------:R-:W-:-:S03]  /*4c0b0*/  IADD3 R37, P2, R37, R34, RZ ;  /* 0x0000002225257210 */ /* 0x000fc60007f5e0ff */
[----:B------:R-:W4:Y:S04]  /*4c0c0*/  LDL.LU R41, [R1+0x12d0] ;  /* 0x0012d00001297983 */ /* 0x000f280000300800 */
[----:B------:R1:W-:Y:S01]  /*4c0d0*/  LDGSTS.E [R24+0x12080], [R28.64], P0 ;  /* 0x120800001c187fae */ /* 0x0003e20008121844 */
[----:B------:R-:W-:Y:S01]  /*4c0e0*/  IADD3 R3, P3, R3, R34, RZ ;  /* 0x0000002203037210 */ /* 0x000fe20007f7e0ff */
[----:B-1----:R-:W-:Y:S01]  /*4c0f0*/  IMAD.MOV.U32 R28, RZ, RZ, R33 ;  /* 0x000000ffff1c7224 */ /* 0x002fe200078e0021 */
[----:B------:R-:W-:Y:S02]  /*4c100*/  MOV R29, R38 ;  /* 0x00000026001d7202 */ /* 0x000fe40000000f00 */
[----:B------:R-:W4:Y:S01]  /*4c110*/  LDL.LU R38, [R1+0x12dc] ;  /* 0x0012dc0001267983 */ /* 0x000f220000300800 */
[----:B------:R-:W-:-:S03]  /*4c120*/  IMAD.X R39, R39, 0x1, R2, P2 ;  /* 0x0000000127277824 */ /* 0x000fc600010e0602 */
[----:B------:R-:W4:Y:S01]  /*4c130*/  LDL.LU R33, [R1+0x1354] ;  /* 0x0013540001217983 */ /* 0x000f220000300800 */
[----:B------:R-:W-:-:S03]  /*4c140*/  IADD3.X R31, R31, R2, RZ, P3, !PT ;  /* 0x000000021f1f7210 */ /* 0x000fc60001ffe4ff */
[----:B------:R-:W-:Y:S04]  /*4c150*/  STL [R1+0x115c], R37 ;  /* 0x00115c2501007387 */ /* 0x000fe80000100800 */
[----:B------:R1:W-:Y:S04]  /*4c160*/  LDGSTS.E [R24+0x12800], [R28.64], P1 ;  /* 0x128000001c187fae */ /* 0x0003e80008921844 */
[----:B------:R1:W-:Y:S04]  /*4c170*/  STL [R1+0x1158], R39 ;  /* 0x0011582701007387 */ /* 0x0003e80000100800 */
[----:B------:R-:W-:Y:S01]  /*4c180*/  STL [R1+0x11d4], R3 ;  /* 0x0011d40301007387 */ /* 0x000fe20000100800 */
[----:B-1----:R-:W-:-:S03]  /*4c190*/  MOV R29, R39 ;  /* 0x00000027001d7202 */ /* 0x002fc60000000f00 */
[----:B------:R-:W4:Y:S01]  /*4c1a0*/  LDL.LU R39, [R1+0x12d8] ;  /* 0x0012d80001277983 */ /* 0x000f220000300800 */
[----:B------:R-:W-:-:S03]  /*4c1b0*/  IMAD.MOV.U32 R28, RZ, RZ, R37 ;  /* 0x000000ffff1c7224 */ /* 0x000fc600078e0025 */
[----:B------:R1:W-:Y:S04]  /*4c1c0*/  STL [R1+0x11d0], R31 ;  /* 0x0011d01f01007387 */ /* 0x0003e80000100800 */
[----:B------:R-:W4:Y:S04]  /*4c1d0*/  LDL.LU R37, [R1+0x1350] ;  /* 0x0013500001257983 */ /* 0x000f280000300800 */
[----:B------:R1:W-:Y:S02]  /*4c1e0*/  LDGSTS.E [R24+0x12880], [R28.64], P0 ;  /* 0x128800001c187fae */ /* 0x0003e40008121844 */
[----:B-1----:R-:W-:Y:S01]  /*4c1f0*/  IMAD.MOV.U32 R28, RZ, RZ, R3 ;  /* 0x000000ffff1c7224 */ /* 0x002fe200078e0003 */
[----:B------:R-:W-:-:S02]  /*4c200*/  MOV R29, R31 ;  /* 0x0000001f001d7202 */ /* 0x000fc40000000f00 */
[----:B------:R-:W4:Y:S04]  /*4c210*/  LDL.LU R31, [R1+0x135c] ;  /* 0x00135c00011f7983 */ /* 0x000f280000300800 */
[----:B------:R-:W4:Y:S04]  /*4c220*/  LDL.LU R3, [R1+0x13d4] ;  /* 0x0013d40001037983 */ /* 0x000f280000300800 */
[----:B------:R1:W-:Y:S01]  /*4c230*/  LDGSTS.E [R24+0x13000], [R28.64], P1 ;  /* 0x130000001c187fae */ /* 0x0003e20008921844 */
[----:B--2---:R-:W-:-:S05]  /*4c240*/  IADD3 R30, P2, R30, R34, RZ ;  /* 0x000000221e1e7210 */ /* 0x004fca0007f5e0ff */
[----:B------:R-:W-:Y:S01]  /*4c250*/  STL [R1+0x11dc], R30 ;  /* 0x0011dc1e01007387 */ /* 0x000fe20000100800 */
[----:B------:R-:W-:Y:S01]  /*4c260*/  IADD3 R47, P3, R47, R34, RZ ;  /* 0x000000222f2f7210 */ /* 0x000fe20007f7e0ff */
[----:B-1----:R-:W-:Y:S02]  /*4c270*/  IMAD.MOV.U32 R28, RZ, RZ, R30 ;  /* 0x000000ffff1c7224 */ /* 0x002fe400078e001e */
[----:B------:R-:W-:Y:S01]  /*4c280*/  IMAD.X R32, R32, 0x1, R2, P2 ;  /* 0x0000000120207824 */ /* 0x000fe200010e0602 */
[----:B---3--:R-:W-:-:S04]  /*4c290*/  IADD3.X R48, R48, R2, RZ, P3, !PT ;  /* 0x0000000230307210 */ /* 0x008fc80001ffe4ff */
[----:B------:R1:W-:Y:S01]  /*4c2a0*/  STL [R1+0x11d8], R32 ;  /* 0x0011d82001007387 */ /* 0x0003e20000100800 */
[----:B------:R-:W-:-:S03]  /*4c2b0*/  MOV R29, R32 ;  /* 0x00000020001d7202 */ /* 0x000fc60000000f00 */
[----:B------:R-:W-:Y:S01]  /*4c2c0*/  STL [R1+0x1254], R47 ;  /* 0x0012542f01007387 */ /* 0x000fe20000100800 */
[----:B------:R-:W-:-:S03]  /*4c2d0*/  IADD3 R42, P2, R42, R34, RZ ;  /* 0x000000222a2a7210 */ /* 0x000fc60007f5e0ff */
[----:B------:R2:W-:Y:S04]  /*4c2e0*/  LDGSTS.E [R24+0x13080], [R28.64], P0 ;  /* 0x130800001c187fae */ /* 0x0005e80008121844 */
[----:B-1----:R-:W3:Y:S01]  /*4c2f0*/  LDL.LU R32, [R1+0x1358] ;  /* 0x0013580001207983 */ /* 0x002ee20000300800 */
[----:B----4-:R-:W-:-:S03]  /*4c300*/  IADD3 R35, P3, R35, R34, RZ ;  /* 0x0000002223237210 */ /* 0x010fc60007f7e0ff */
[----:B------:R1:W-:Y:S04]  /*4c310*/  STL [R1+0x1250], R48 ;  /* 0x0012503001007387 */ /* 0x0003e80000100800 */
[----:B------:R-:W4:Y:S01]  /*4c320*/  LDL.LU R30, [R1+0x13d0] ;  /* 0x0013d000011e7983 */ /* 0x000f220000300800 */
[----:B--2---:R-:W-:Y:S01]  /*4c330*/  IMAD.MOV.U32 R28, RZ, RZ, R47 ;  /* 0x000000ffff1c7224 */ /* 0x004fe200078e002f */
[----:B------:R-:W-:Y:S02]  /*4c340*/  MOV R29, R48 ;  /* 0x00000030001d7202 */ /* 0x000fe40000000f00 */
[----:B------:R-:W-:Y:S04]  /*4c350*/  STL [R1+0x125c], R42 ;  /* 0x00125c2a01007387 */ /* 0x000fe80000100800 */
[----:B------:R2:W-:Y:S01]  /*4c360*/  LDGSTS.E [R24+0x13800], [R28.64], P1 ;  /* 0x138000001c187fae */ /* 0x0005e20008921844 */
[----:B------:R-:W-:-:S05]  /*4c370*/  IMAD.X R46, R46, 0x1, R2, P2 ;  /* 0x000000012e2e7824 */ /* 0x000fca00010e0602 */
[----:B------:R-:W-:Y:S01]  /*4c380*/  STL [R1+0x1258], R46 ;  /* 0x0012582e01007387 */ /* 0x000fe20000100800 */
[----:B------:R-:W-:-:S03]  /*4c390*/  IADD3.X R41, R41, R2, RZ, P3, !PT ;  /* 0x0000000229297210 */ /* 0x000fc60001ffe4ff */
[----:B------:R1:W-:Y:S01]  /*4c3a0*/  STL [R1+0x12d4], R35 ;  /* 0x0012d42301007387 */ /* 0x0003e20000100800 */
[----:B--2---:R-:W-:Y:S01]  /*4c3b0*/  IMAD.MOV.U32 R28, RZ, RZ, R42 ;  /* 0x000000ffff1c7224 */ /* 0x004fe200078e002a */
[----:B------:R-:W-:Y:S02]  /*4c3c0*/  MOV R29, R46 ;  /* 0x0000002e001d7202 */ /* 0x000fe40000000f00 */
[----:B------:R-:W-:Y:S04]  /*4c3d0*/  STL [R1+0x12d0], R41 ;  /* 0x0012d02901007387 */ /* 0x000fe80000100800 */
[----:B------:R-:W2:Y:S04]  /*4c3e0*/  LDL.LU R50, [R1+0x13d8] ;  /* 0x0013d80001327983 */ /* 0x000ea80000300800 */
[----:B------:R-:W2:Y:S04]  /*4c3f0*/  LDL.LU R49, [R1+0x13dc] ;  /* 0x0013dc0001317983 */ /* 0x000ea80000300800 */
[----:B------:R1:W-:Y:S01]  /*4c400*/  LDGSTS.E [R24+0x13880], [R28.64], P0 ;  /* 0x138800001c187fae */ /* 0x0003e20008121844 */
[----:B------:R-:W-:-:S03]  /*4c410*/  IADD3 R38, P2, R38, R34, RZ ;  /* 0x0000002226267210 */ /* 0x000fc60007f5e0ff */
[----:B-1----:R-:W2:Y:S01]  /*4c420*/  LDL.LU R48, [R1+0x1450] ;  /* 0x0014500001307983 */ /* 0x002ea20000300800 */
[----:B------:R-:W-:Y:S01]  /*4c430*/  IADD3 R33, P3, R33, R34, RZ ;  /* 0x0000002221217210 */ /* 0x000fe20007f7e0ff */
[----:B------:R-:W-:Y:S01]  /*4c440*/  IMAD.MOV.U32 R28, RZ, RZ, R35 ;  /* 0x000000ffff1c7224 */ /* 0x000fe200078e0023 */
[----:B------:R-:W-:Y:S01]  /*4c450*/  MOV R29, R41 ;  /* 0x00000029001d7202 */ /* 0x000fe20000000f00 */
[----:B------:R-:W2:Y:S04]  /*4c460*/  LDL.LU R35, [R1+0x1454] ;  /* 0x0014540001237983 */ /* 0x000ea80000300800 */
[----:B------:R-:W-:Y:S04]  /*4c470*/  STL [R1+0x12dc], R38 ;  /* 0x0012dc2601007387 */ /* 0x000fe80000100800 */
[----:B------:R1:W-:Y:S01]  /*4c480*/  LDGSTS.E [R24+0x14000], [R28.64], P1 ;  /* 0x140000001c187fae */ /* 0x0003e20008921844 */
[----:B------:R-:W-:-:S05]  /*4c490*/  IMAD.X R39, R39, 0x1, R2, P2 ;  /* 0x0000000127277824 */ /* 0x000fca00010e0602 */
[----:B------:R1:W-:Y:S02]  /*4c4a0*/  STL [R1+0x12d8], R39 ;  /* 0x0012d82701007387 */ /* 0x0003e40000100800 */
[----:B-1----:R-:W-:Y:S02]  /*4c4b0*/  MOV R29, R39 ;  /* 0x00000027001d7202 */ /* 0x002fe40000000f00 */
[----:B------:R-:W-:Y:S01]  /*4c4c0*/  IADD3.X R37, R37, R2, RZ, P3, !PT ;  /* 0x0000000225257210 */ /* 0x000fe20001ffe4ff */
[----:B------:R1:W-:Y:S04]  /*4c4d0*/  STL [R1+0x1354], R33 ;  /* 0x0013542101007387 */ /* 0x0003e80000100800 */
[----:B------:R-:W2:Y:S04]  /*4c4e0*/  LDL.LU R39, [R1+0x145c] ;  /* 0x00145c0001277983 */ /* 0x000ea80000300800 */
[----:B------:R1:W-:Y:S04]  /*4c4f0*/  STL [R1+0x1350], R37 ;  /* 0x0013502501007387 */ /* 0x0003e80000100800 */
[----:B------:R-:W2:Y:S04]  /*4c500*/  LDL.LU R42, [R1+0x14d4] ;  /* 0x0014d400012a7983 */ /* 0x000ea80000300800 */
[----:B------:R-:W2:Y:S04]  /*4c510*/  LDL.LU R47, [R1+0x1458] ;  /* 0x00145800012f7983 */ /* 0x000ea80000300800 */
[----:B------:R-:W2:Y:S01]  /*4c520*/  LDL.LU R46, [R1+0x14d0] ;  /* 0x0014d000012e7983 */ /* 0x000ea20000300800 */
[-C--:B------:R-:W-:Y:S01]  /*4c530*/  IADD3 R31, P2, R31, R34.reuse, RZ ;  /* 0x000000221f1f7210 */ /* 0x080fe20007f5e0ff */
[----:B------:R-:W-:Y:S01]  /*4c540*/  IMAD.MOV.U32 R28, RZ, RZ, R38 ;  /* 0x000000ffff1c7224 */ /* 0x000fe200078e0026 */
[----:B------:R-:W-:-:S03]  /*4c550*/  IADD3 R3, P3, R3, R34, RZ ;  /* 0x0000002203037210 */ /* 0x000fc60007f7e0ff */
[----:B------:R-:W-:Y:S04]  /*4c560*/  STL [R1+0x135c], R31 ;  /* 0x00135c1f01007387 */ /* 0x000fe80000100800 */
[----:B------:R1:W-:Y:S02]  /*4c570*/  LDGSTS.E [R24+0x14080], [R28.64], P0 ;  /* 0x140800001c187fae */ /* 0x0003e40008121844 */
[----:B-1----:R-:W-:Y:S01]  /*4c580*/  IMAD.MOV.U32 R28, RZ, RZ, R33 ;  /* 0x000000ffff1c7224 */ /* 0x002fe200078e0021 */
[----:B------:R-:W-:-:S05]  /*4c590*/  MOV R29, R37 ;  /* 0x00000025001d7202 */ /* 0x000fca0000000f00 */
[----:B------:R1:W-:Y:S02]  /*4c5a0*/  LDGSTS.E [R24+0x14800], [R28.64], P1 ;  /* 0x148000001c187fae */ /* 0x0003e40008921844 */
[----:B-1----:R-:W-:Y:S01]  /*4c5b0*/  IMAD.MOV.U32 R28, RZ, RZ, R31 ;  /* 0x000000ffff1c7224 */ /* 0x002fe200078e001f */
[----:B------:R-:W-:Y:S01]  /*4c5c0*/  MOV R90, R61 ;  /* 0x0000003d005a7202 */ /* 0x000fe20000000f00 */
[----:B------:R-:W-:-:S07]  /*4c5d0*/  IMAD.MOV.U32 R91, RZ, RZ, R60 ;  /* 0x000000ffff5b7224 */ /* 0x000fce00078e003c */
[----:B------:R-:W-:Y:S01]  /*4c5e0*/  HMMA.1688.F32.TF32 R60, R92, R62, R88 ;  /* 0x0000003e5c3c723c */ /* 0x000fe20000081058 */
[----:B---3--:R-:W-:-:S05]  /*4c5f0*/  IMAD.X R32, R32, 0x1, R2, P2 ;  /* 0x0000000120207824 */ /* 0x008fca00010e0602 */
[----:B------:R1:W-:Y:S01]  /*4c600*/  STL [R1+0x1358], R32 ;  /* 0x0013582001007387 */ /* 0x0003e20000100800 */
[----:B----4-:R-:W-:-:S03]  /*4c610*/  IADD3.X R30, R30, R2, RZ, P3, !PT ;  /* 0x000000021e1e7210 */ /* 0x010fc60001ffe4ff */
[----:B------:R-:W-:Y:S04]  /*4c620*/  STL [R1+0x13d4], R3 ;  /* 0x0013d40301007387 */ /* 0x000fe80000100800 */
[----:B------:R-:W3:Y:S01]  /*4c630*/  LDL.LU R38, [R1+0x14dc] ;  /* 0x0014dc0001267983 */ /* 0x000ee20000300800 */
[----:B------:R-:W-:-:S03]  /*4c640*/  MOV R29, R32 ;  /* 0x00000020001d7202 */ /* 0x000fc60000000f00 */
[----:B------:R4:W-:Y:S04]  /*4c650*/  STL [R1+0x13d0], R30 ;  /* 0x0013d01e01007387 */ /* 0x0009e80000100800 */
[----:B------:R-:W3:Y:S04]  /*4c660*/  LDL.LU R33, [R1+0x1554] ;  /* 0x0015540001217983 */ /* 0x000ee80000300800 */
[----:B------:R-:W3:Y:S04]  /*4c670*/  LDL.LU R41, [R1+0x14d8] ;  /* 0x0014d80001297983 */ /* 0x000ee80000300800 */
[----:B------:R-:W3:Y:S04]  /*4c680*/  LDL.LU R37, [R1+0x1550] ;  /* 0x0015500001257983 */ /* 0x000ee80000300800 */
[----:B-1----:R-:W3:Y:S04]  /*4c690*/  LDL.LU R32, [R1+0x1558] ;  /* 0x0015580001207983 */ /* 0x002ee80000300800 */
[----:B------:R-:W3:Y:S01]  /*4c6a0*/  LDL.LU R31, [R1+0x155c] ;  /* 0x00155c00011f7983 */ /* 0x000ee20000300800 */
[----:B--2---:R-:W-:-:S03]  /*4c6b0*/  IADD3 R49, P2, R49, R34, RZ ;  /* 0x0000002231317210 */ /* 0x004fc60007f5e0ff */
[----:B------:R1:W-:Y:S02]  /*4c6c0*/  LDGSTS.E [R24+0x14880], [R28.64], P0 ;  /* 0x148800001c187fae */ /* 0x0003e40008121844 */
[----:B------:R-:W-:Y:S01]  /*4c6d0*/  IMAD.X R50, R50, 0x1, R2, P2 ;  /* 0x0000000132327824 */ /* 0x000fe200010e0602 */
[----:B-1----:R-:W-:Y:S01]  /*4c6e0*/  MOV R29, R30 ;  /* 0x0000001e001d7202 */ /* 0x002fe20000000f00 */
[----:B------:R-:W-:Y:S01]  /*4c6f0*/  IMAD.MOV.U32 R28, RZ, RZ, R3 ;  /* 0x000000ffff1c7224 */ /* 0x000fe200078e0003 */
[----:B----4-:R-:W3:Y:S04]  /*4c700*/  LDL.LU R30, [R1+0x15d0] ;  /* 0x0015d000011e7983 */ /* 0x010ee80000300800 */
[----:B------:R-:W4:Y:S01]  /*4c710*/  LDL.LU R3, [R1+0x15d4] ;  /* 0x0015d40001037983 */ /* 0x000f220000300800 */
[----:B------:R-:W-:-:S03]  /*4c720*/  IADD3 R35, P3, R35, R34, RZ ;  /* 0x0000002223237210 */ /* 0x000fc60007f7e0ff */
[----:B------:R1:W-:Y:S01]  /*4c730*/  LDGSTS.E [R24+0x15000], [R28.64], P1 ;  /* 0x150000001c187fae */ /* 0x0003e20008921844 */
[----:B------:R-:W-:-:S03]  /*4c740*/  IADD3.X R48, R48, R2, RZ, P3, !PT ;  /* 0x0000000230307210 */ /* 0x000fc60001ffe4ff */
[----:B------:R-:W-:Y:S04]  /*4c750*/  STL [R1+0x13dc], R49 ;  /* 0x0013dc3101007387 */ /* 0x000fe80000100800 */
[----:B------:R-:W-:Y:S01]  /*4c760*/  STL [R1+0x13d8], R50 ;  /* 0x0013d83201007387 */ /* 0x000fe20000100800 */
[----:B-1----:R-:W-:Y:S01]  /*4c770*/  IMAD.MOV.U32 R28, RZ, RZ, R49 ;  /* 0x000000ffff1c7224 */ /* 0x002fe200078e0031 */
[----:B------:R-:W-:Y:S02]  /*4c780*/  MOV R29, R50 ;  /* 0x00000032001d7202 */ /* 0x000fe40000000f00 */
[----:B------:R1:W-:Y:S04]  /*4c790*/  STL [R1+0x1454], R35 ;  /* 0x0014542301007387 */ /* 0x0003e80000100800 */
[----:B------:R1:W-:Y:S01]  /*4c7a0*/  LDGSTS.E [R24+0x15080], [R28.64], P0 ;  /* 0x150800001c187fae */ /* 0x0003e20008121844 */
[----:B------:R-:W-:-:S03]  /*4c7b0*/  IADD3 R39, P2, R39, R34, RZ ;  /* 0x0000002227277210 */ /* 0x000fc60007f5e0ff */
[----:B------:R-:W-:Y:S01]  /*4c7c0*/  STL [R1+0x1450], R48 ;  /* 0x0014503001007387 */ /* 0x000fe20000100800 */
[----:B------:R-:W-:Y:S01]  /*4c7d0*/  IADD3 R42, P3, R42, R34, RZ ;  /* 0x000000222a2a7210 */ /* 0x000fe20007f7e0ff */
[----:B-1----:R-:W-:Y:S01]  /*4c7e0*/  IMAD.MOV.U32 R28, RZ, RZ, R35 ;  /* 0x000000ffff1c7224 */ /* 0x002fe200078e0023 */
[----:B------:R-:W-:Y:S01]  /*4c7f0*/  MOV R29, R48 ;  /* 0x00000030001d7202 */ /* 0x000fe20000000f00 */
[----:B------:R-:W3:Y:S01]  /*4c800*/  LDL.LU R35, [R1+0x15dc] ;  /* 0x0015dc0001237983 */ /* 0x000ee20000300800 */
[----:B------:R-:W-:-:S03]  /*4c810*/  IMAD.X R47, R47, 0x1, R2, P2 ;  /* 0x000000012f2f7824 */ /* 0x000fc600010e0602 */
[----:B------:R1:W-:Y:S01]  /*4c820*/  STL [R1+0x145c], R39 ;  /* 0x00145c2701007387 */ /* 0x0003e20000100800 */
[----:B------:R-:W-:-:S03]  /*4c830*/  IADD3.X R46, R46, R2, RZ, P3, !PT ;  /* 0x000000022e2e7210 */ /* 0x000fc60001ffe4ff */
[----:B------:R-:W-:Y:S04]  /*4c840*/  STL [R1+0x1458], R47 ;  /* 0x0014582f01007387 */ /* 0x000fe80000100800 */
[----:B------:R-:W-:Y:S04]  /*4c850*/  STL [R1+0x14d4], R42 ;  /* 0x0014d42a01007387 */ /* 0x000fe80000100800 */
[----:B------:R1:W-:Y:S04]  /*4c860*/  LDGSTS.E [R24+0x15800], [R28.64], P1 ;  /* 0x158000001c187fae */ /* 0x0003e80008921844 */
[----:B------:R-:W3:Y:S04]  /*4c870*/  LDL.LU.64 R88, [R1+0x970] ;  /* 0x0009700001587983 */ /* 0x000ee80000300a00 */
[----:B------:R-:W-:Y:S01]  /*4c880*/  STL [R1+0x14d0], R46 ;  /* 0x0014d02e01007387 */ /* 0x000fe20000100800 */
[----:B-1----:R-:W-:-:S03]  /*4c890*/  IMAD.MOV.U32 R28, RZ, RZ, R39 ;  /* 0x000000ffff1c7224 */ /* 0x002fc600078e0027 */
[----:B------:R-:W3:Y:S04]  /*4c8a0*/  LDL.LU R39, [R1+0x15d8] ;  /* 0x0015d80001277983 */ /* 0x000ee80000300800 */
[----:B------:R-:W3:Y:S04]  /*4c8b0*/  LDL.LU.64 R50, [R1+0x978] ;  /* 0x0009780001327983 */ /* 0x000ee80000300a00 */
[----:B------:R-:W3:Y:S01]  /*4c8c0*/  LDL.LU R48, [R1+0xee4] ;  /* 0x000ee40001307983 */ /* 0x000ee20000300800 */
[----:B------:R-:W-:-:S05]  /*4c8d0*/  MOV R29, R47 ;  /* 0x0000002f001d7202 */ /* 0x000fca0000000f00 */
[----:B------:R1:W-:Y:S02]  /*4c8e0*/  LDGSTS.E [R24+0x15880], [R28.64], P0 ;  /* 0x158800001c187fae */ /* 0x0003e40008121844 */
[----:B-1----:R-:W-:Y:S01]  /*4c8f0*/  IMAD.MOV.U32 R28, RZ, RZ, R42 ;  /* 0x000000ffff1c7224 */ /* 0x002fe200078e002a */
[----:B------:R-:W-:-:S05]  /*4c900*/  MOV R29, R46 ;  /* 0x0000002e001d7202 */ /* 0x000fca0000000f00 */
[----:B------:R1:W-:Y:S01]  /*4c910*/  LDGSTS.E [R24+0x16000], [R28.64], P1 ;  /* 0x160000001c187fae */ /* 0x0003e20008921844 */
[-C--:B---3--:R-:W-:Y:S02]  /*4c920*/  IADD3 R38, P2, R38, R34.reuse, RZ ;  /* 0x0000002226267210 */ /* 0x088fe40007f5e0ff */
[----:B------:R-:W-:-:S03]  /*4c930*/  IADD3 R33, P3, R33, R34, RZ ;  /* 0x0000002221217210 */ /* 0x000fc60007f7e0ff */
[----:B------:R-:W-:Y:S01]  /*4c940*/  IMAD.X R41, R41, 0x1, R2, P2 ;  /* 0x0000000129297824 */ /* 0x000fe200010e0602 */
[----:B------:R3:W-:Y:S01]  /*4c950*/  STL [R1+0x14dc], R38 ;  /* 0x0014dc2601007387 */ /* 0x0007e20000100800 */
[----:B------:R-:W-:-:S03]  /*4c960*/  IADD3.X R37, R37, R2, RZ, P3, !PT ;  /* 0x0000000225257210 */ /* 0x000fc60001ffe4ff */
[----:B------:R-:W-:Y:S01]  /*4c970*/  STL [R1+0x14d8], R41 ;  /* 0x0014d82901007387 */ /* 0x000fe20000100800 */
[----:B------:R-:W-:-:S03]  /*4c980*/  IADD3 R31, P2, R31, R34, RZ ;  /* 0x000000221f1f7210 */ /* 0x000fc60007f5e0ff */
[----:B------:R3:W-:Y:S01]  /*4c990*/  STL [R1+0x1554], R33 ;  /* 0x0015542101007387 */ /* 0x0007e20000100800 */
[----:B-1----:R-:W-:Y:S01]  /*4c9a0*/  IMAD.MOV.U32 R28, RZ, RZ, R38 ;  /* 0x000000ffff1c7224 */ /* 0x002fe200078e0026 */
[----:B------:R-:W-:Y:S01]  /*4c9b0*/  MOV R29, R41 ;  /* 0x00000029001d7202 */ /* 0x000fe20000000f00 */
[----:B------:R-:W-:Y:S01]  /*4c9c0*/  IMAD.X R32, R32, 0x1, R2, P2 ;  /* 0x0000000120207824 */ /* 0x000fe200010e0602 */
[----:B------:R1:W-:Y:S04]  /*4c9d0*/  STL [R1+0x1550], R37 ;  /* 0x0015502501007387 */ /* 0x0003e80000100800 */
[----:B------:R-:W2:Y:S04]  /*4c9e0*/  LDL.LU R49, [R1+0xee0] ;  /* 0x000ee00001317983 */ /* 0x000ea80000300800 */
[----:B------:R-:W-:Y:S04]  /*4c9f0*/  STL [R1+0x155c], R31 ;  /* 0x00155c1f01007387 */ /* 0x000fe80000100800 */
[----:B------:R-:W-:Y:S01]  /*4ca00*/  STL [R1+0x1558], R32 ;  /* 0x0015582001007387 */ /* 0x000fe20000100800 */
[----:B----4-:R-:W-:-:S03]  /*4ca10*/  IADD3 R3, P3, R3, R34, RZ ;  /* 0x0000002203037210 */ /* 0x010fc60007f7e0ff */
[----:B------:R4:W-:Y:S01]  /*4ca20*/  LDGSTS.E [R24+0x16080], [R28.64], P0 ;  /* 0x160800001c187fae */ /* 0x0009e20008121844 */
[----:B---3--:R-:W-:-:S03]  /*4ca30*/  IADD3.X R30, R30, R2, RZ, P3, !PT ;  /* 0x000000021e1e7210 */ /* 0x008fc60001ffe4ff */
[----:B------:R-:W-:Y:S04]  /*4ca40*/  STL [R1+0x15d4], R3 ;  /* 0x0015d40301007387 */ /* 0x000fe80000100800 */
[----:B------:R-:W3:Y:S01]  /*4ca50*/  LDL.LU R38, [R1+0xeec] ;  /* 0x000eec0001267983 */ /* 0x000ee20000300800 */
[----:B----4-:R-:W-:Y:S01]  /*4ca60*/  IMAD.MOV.U32 R28, RZ, RZ, R33 ;  /* 0x000000ffff1c7224 */ /* 0x010fe200078e0021 */
[----:B------:R-:W-:Y:S02]  /*4ca70*/  MOV R29, R37 ;  /* 0x00000025001d7202 */ /* 0x000fe40000000f00 */
[----:B------:R-:W-:Y:S04]  /*4ca80*/  STL [R1+0x15d0], R30 ;  /* 0x0015d01e01007387 */ /* 0x000fe80000100800 */
[----:B------:R-:W4:Y:S04]  /*4ca90*/  LDL.LU R42, [R1+0xf64] ;  /* 0x000f6400012a7983 */ /* 0x000f280000300800 */
[----:B------:R-:W4:Y:S04]  /*4caa0*/  LDL.LU R47, [R1+0xee8] ;  /* 0x000ee800012f7983 */ /* 0x000f280000300800 */
[----:B------:R1:W-:Y:S04]  /*4cab0*/  LDGSTS.E [R24+0x16800], [R28.64], P1 ;  /* 0x168000001c187fae */ /* 0x0003e80008921844 */
[----:B------:R-:W4:Y:S04]  /*4cac0*/  LDL.LU R46, [R1+0xf60] ;  /* 0x000f6000012e7983 */ /* 0x000f280000300800 */
[----:B------:R-:W4:Y:S01]  /*4cad0*/  LDL.LU R33, [R1+0xf6c] ;  /* 0x000f6c0001217983 */ /* 0x000f220000300800 */
[----:B-1----:R-:W-:Y:S01]  /*4cae0*/  IMAD.MOV.U32 R28, RZ, RZ, R31 ;  /* 0x000000ffff1c7224 */ /* 0x002fe200078e001f */
[----:B------:R-:W-:-:S02]  /*4caf0*/  MOV R29, R32 ;  /* 0x00000020001d7202 */ /* 0x000fc40000000f00 */
[----:B------:R-:W4:Y:S01]  /*4cb00*/  LDL.LU R37, [R1+0xfe4] ;  /* 0x000fe40001257983 */ /* 0x000f220000300800 */
[----:B------:R-:W-:-:S03]  /*4cb10*/  IADD3 R35, P2, R35, R34, RZ ;  /* 0x0000002223237210 */ /* 0x000fc60007f5e0ff */
[----:B------:R1:W-:Y:S04]  /*4cb20*/  LDGSTS.E [R24+0x16880], [R28.64], P0 ;  /* 0x168800001c187fae */ /* 0x0003e80008121844 */
[----:B------:R1:W-:Y:S02]  /*4cb30*/  STL [R1+0x15dc], R35 ;  /* 0x0015dc2301007387 */ /* 0x0003e40000100800 */
[----:B-1----:R-:W-:Y:S01]  /*4cb40*/  IMAD.MOV.U32 R28, RZ, RZ, R3 ;  /* 0x000000ffff1c7224 */ /* 0x002fe200078e0003 */
[----:B------:R-:W-:-:S05]  /*4cb50*/  MOV R29, R30 ;  /* 0x0000001e001d7202 */ /* 0x000fca0000000f00 */
[----:B------:R1:W-:Y:S01]  /*4cb60*/  LDGSTS.E [R24+0x17000], [R28.64], P1 ;  /* 0x170000001c187fae */ /* 0x0003e20008921844 */
[----:B------:R-:W-:-:S05]  /*4cb70*/  IADD3.X R39, R39, R2, RZ, P2, !PT ;  /* 0x0000000227277210 */ /* 0x000fca00017fe4ff */
[----:B------:R1:W-:Y:S02]  /*4cb80*/  STL [R1+0x15d8], R39 ;  /* 0x0015d82701007387 */ /* 0x0003e40000100800 */
[----:B-1----:R-:W-:Y:S02]  /*4cb90*/  MOV R28, R35 ;  /* 0x00000023001c7202 */ /* 0x002fe40000000f00 */
[----:B------:R-:W4:Y:S04]  /*4cba0*/  LDL.LU R35, [R1+0xf68] ;  /* 0x000f680001237983 */ /* 0x000f280000300800 */
[----:B------:R-:W4:Y:S01]  /*4cbb0*/  LDL.LU R41, [R1+0xfe0] ;  /* 0x000fe00001297983 */ /* 0x000f220000300800 */
[-C--:B------:R-:W-:Y:S02]  /*4cbc0*/  IADD3 R32, P2, R50, R34.reuse, RZ ;  /* 0x0000002232207210 */ /* 0x080fe40007f5e0ff */
[----:B------:R-:W-:-:S03]  /*4cbd0*/  IADD3 R30, P3, R88, R34, RZ ;  /* 0x00000022581e7210 */ /* 0x000fc60007f7e0ff */
[--C-:B------:R-:W-:Y:S02]  /*4cbe0*/  IMAD.X R31, R51, 0x1, R2.reuse, P2 ;  /* 0x00000001331f7824 */ /* 0x100fe400010e0602 */
[----:B------:R-:W-:Y:S01]  /*4cbf0*/  IMAD.X R3, R89, 0x1, R2, P3 ;  /* 0x0000000159037824 */ /* 0x000fe200018e0602 */
[----:B------:R-:W-:Y:S01]  /*4cc00*/  LOP3.LUT R40, R40, 0x1f, RZ, 0xc0, !PT ;  /* 0x0000001f28287812 */ /* 0x000fe200078ec0ff */
[----:B------:R-:W-:Y:S01]  /*4cc10*/  IMAD.MOV.U32 R89, RZ, RZ, R31 ;  /* 0x000000ffff597224 */ /* 0x000fe200078e001f */
[----:B------:R-:W-:Y:S01]  /*4cc20*/  MOV R88, R32 ;  /* 0x0000002000587202 */ /* 0x000fe20000000f00 */
[----:B------:R-:W-:Y:S01]  /*4cc30*/  IMAD.MOV.U32 R51, RZ, RZ, R3 ;  /* 0x000000ffff337224 */ /* 0x000fe200078e0003 */
[----:B------:R-:W-:Y:S02]  /*4cc40*/  MOV R50, R30 ;  /* 0x0000001e00327202 */ /* 0x000fe40000000f00 */
[----:B------:R-:W-:Y:S02]  /*4cc50*/  IADD3 R48, P2, R48, R34, RZ ;  /* 0x0000002230307210 */ /* 0x000fe40007f5e0ff */
[----:B------:R-:W-:Y:S01]  /*4cc60*/  SHF.L.U32 R40, R40, 0x2, RZ ;  /* 0x0000000228287819 */ /* 0x000fe200000006ff */
[----:B------:R-:W-:Y:S01]  /*4cc70*/  STL.64 [R1+0x978], R88 ;  /* 0x0009785801007387 */ /* 0x000fe20000100a00 */
[----:B------:R-:W-:-:S02]  /*4cc80*/  IMAD.MOV.U32 R29, RZ, RZ, R39 ;  /* 0x000000ffff1d7224 */ /* 0x000fc400078e0027 */
[----:B------:R-:W-:Y:S01]  /*4cc90*/  LOP3.LUT R40, R40, 0x10, RZ, 0x3c, !PT ;  /* 0x0000001028287812 */ /* 0x000fe200078e3cff */
[----:B------:R-:W-:Y:S04]  /*4cca0*/  STL.64 [R1+0x970], R50 ;  /* 0x0009703201007387 */ /* 0x000fe80000100a00 */
[----:B------:R-:W-:Y:S04]  /*4ccb0*/  STL [R1+0xee4], R48 ;  /* 0x000ee43001007387 */ /* 0x000fe80000100800 */
[----:B------:R-:W4:Y:S01]  /*4ccc0*/  LDL.LU R39, [R1+0xfec] ;  /* 0x000fec0001277983 */ /* 0x000f220000300800 */
[----:B------:R-:W-:-:S03]  /*4ccd0*/  LEA R3, R44, R40, 0xf ;  /* 0x000000282c037211 */ /* 0x000fc600078e78ff */
[----:B------:R-:W4:Y:S04]  /*4cce0*/  LDL.LU R31, [R1+0x1064] ;  /* 0x00106400011f7983 */ /* 0x000f280000300800 */
[----:B------:R-:W4:Y:S04]  /*4ccf0*/  LDL.LU R40, [R1+0xfe8] ;  /* 0x000fe80001287983 */ /* 0x000f280000300800 */
[----:B------:R1:W-:Y:S04]  /*4cd00*/  LDGSTS.E [R24+0x17080], [R28.64], P0 ;  /* 0x170800001c187fae */ /* 0x0003e80008121844 */
[----:B------:R1:W-:Y:S04]  /*4cd10*/  LDGSTS.E [R24+0x17800], [R88.64], P1 ;  /* 0x1780000058187fae */ /* 0x0003e80008921844 */
[----:B------:R1:W-:Y:S04]  /*4cd20*/  LDGSTS.E [R24+0x17880], [R50.64], P0 ;  /* 0x1788000032187fae */ /* 0x0003e80008121844 */
[----:B-1----:R-:W4:Y:S01]  /*4cd30*/  LDL.LU R24, [R1+0x1060] ;  /* 0x0010600001187983 */ /* 0x002f220000300800 */
[----:B------:R-:W-:-:S02]  /*4cd40*/  IMAD.MOV.U32 R28, RZ, RZ, R48 ;  /* 0x000000ffff1c7224 */ /* 0x000fc400078e0030 */
[----:B--2---:R-:W-:-:S05]  /*4cd50*/  IMAD.X R49, R49, 0x1, R2, P2 ;  /* 0x0000000131317824 */ /* 0x004fca00010e0602 */
[----:B------:R-:W-:Y:S01]  /*4cd60*/  MOV R29, R49 ;  /* 0x00000031001d7202 */ /* 0x000fe20000000f00 */
[----:B------:R-:W-:Y:S04]  /*4cd70*/  STL [R1+0xee0], R49 ;  /* 0x000ee03101007387 */ /* 0x000fe80000100800 */
[----:B------:R1:W-:Y:S01]  /*4cd80*/  LDGSTS.E [R3+0x10100], [R28.64], P1 ;  /* 0x101000001c037fae */ /* 0x0003e20008921844 */
[----:B---3--:R-:W-:-:S05]  /*4cd90*/  IADD3 R38, P2, R38, R34, RZ ;  /* 0x0000002226267210 */ /* 0x008fca0007f5e0ff */
[----:B------:R2:W-:Y:S01]  /*4cda0*/  STL [R1+0xeec], R38 ;  /* 0x000eec2601007387 */ /* 0x0005e20000100800 */
[----:B-1----:R-:W-:Y:S01]  /*4cdb0*/  IMAD.MOV.U32 R28, RZ, RZ, R38 ;  /* 0x000000ffff1c7224 */ /* 0x002fe200078e0026 */
[----:B----4-:R-:W-:Y:S01]  /*4cdc0*/  IADD3 R42, P3, R42, R34, RZ ;  /* 0x000000222a2a7210 */ /* 0x010fe20007f7e0ff */
[----:B------:R-:W-:-:S05]  /*4cdd0*/  IMAD.X R47, R47, 0x1, R2, P2 ;  /* 0x000000012f2f7824 */ /* 0x000fca00010e0602 */
[----:B------:R-:W-:Y:S01]  /*4cde0*/  STL [R1+0xee8], R47 ;  /* 0x000ee82f01007387 */ /* 0x000fe20000100800 */
[----:B------:R-:W-:Y:S02]  /*4cdf0*/  MOV R29, R47 ;  /* 0x0000002f001d7202 */ /* 0x000fe40000000f00 */
[----:B------:R-:W-:Y:S01]  /*4ce00*/  IADD3.X R46, R46, R2, RZ, P3, !PT ;  /* 0x000000022e2e7210 */ /* 0x000fe20001ffe4ff */
[----:B------:R1:W-:Y:S04]  /*4ce10*/  STL [R1+0xf64], R42 ;  /* 0x000f642a01007387 */ /* 0x0003e80000100800 */
[----:B--2---:R-:W2:Y:S01]  /*4ce20*/  LDL.LU R38, [R1+0x106c] ;  /* 0x00106c0001267983 */ /* 0x004ea20000300800 */
[----:B------:R-:W-:-:S03]  /*4ce30*/  IADD3 R33, P2, R33, R34, RZ ;  /* 0x0000002221217210 */ /* 0x000fc60007f5e0ff */
[----:B------:R-:W-:Y:S04]  /*4ce40*/  STL [R1+0xf60], R46 ;  /* 0x000f602e01007387 */ /* 0x000fe80000100800 */
[----:B------:R3:W-:Y:S04]  /*4ce50*/  LDGSTS.E [R3+0x10180], [R28.64], P0 ;  /* 0x101800001c037fae */ /* 0x0007e80008121844 */
[----:B------:R-:W4:Y:S01]  /*4ce60*/  LDL.LU R30, [R1+0x10e4] ;  /* 0x0010e400011e7983 */ /* 0x000f220000300800 */
[----:B------:R-:W-:Y:S01]  /*4ce70*/  IADD3 R37, P3, R37, R34, RZ ;  /* 0x0000002225257210 */ /* 0x000fe20007f7e0ff */
[----:B---3--:R-:W-:-:S02]  /*4ce80*/  IMAD.MOV.U32 R28, RZ, RZ, R42 ;  /* 0x000000ffff1c7224 */ /* 0x008fc400078e002a */
[----:B-1----:R-:W3:Y:S01]  /*4ce90*/  LDL.LU R42, [R1+0x1068] ;  /* 0x00106800012a7983 */ /* 0x002ee20000300800 */
[----:B------:R-:W-:-:S03]  /*4cea0*/  MOV R29, R46 ;  /* 0x0000002e001d7202 */ /* 0x000fc60000000f00 */
[----:B------:R-:W3:Y:S04]  /*4ceb0*/  LDL.LU R32, [R1+0x10e0] ;  /* 0x0010e00001207983 */ /* 0x000ee80000300800 */
[----:B------:R1:W-:Y:S04]  /*4cec0*/  LDGSTS.E [R3+0x10900], [R28.64], P1 ;  /* 0x109000001c037fae */ /* 0x0003e80008921844 */
[----:B------:R1:W-:Y:S01]  /*4ced0*/  STL [R1+0xf6c], R33 ;  /* 0x000f6c2101007387 */ /* 0x0003e20000100800 */
[----:B------:R-:W-:Y:S02]  /*4cee0*/  IMAD.X R35, R35, 0x1, R2, P2 ;  /* 0x0000000123237824 */ /* 0x000fe400010e0602 */
[----:B-1----:R-:W-:Y:S01]  /*4cef0*/  IMAD.MOV.U32 R28, RZ, RZ, R33 ;  /* 0x000000ffff1c7224 */ /* 0x002fe200078e0021 */
[----:B------:R-:W-:-:S02]  /*4cf00*/  IADD3.X R41, R41, R2, RZ, P3, !PT ;  /* 0x0000000229297210 */ /* 0x000fc40001ffe4ff */
[----:B------:R1:W-:Y:S01]  /*4cf10*/  STL [R1+0xf68], R35 ;  /* 0x000f682301007387 */ /* 0x0003e20000100800 */
[----:B------:R-:W-:-:S03]  /*4cf20*/  MOV R29, R35 ;  /* 0x00000023001d7202 */ /* 0x000fc60000000f00 */
[----:B------:R-:W-:Y:S04]  /*4cf30*/  STL [R1+0xfe4], R37 ;  /* 0x000fe42501007387 */ /* 0x000fe80000100800 */
[----:B------:R-:W3:Y:S04]  /*4cf40*/  LDL.LU R33, [R1+0x10ec] ;  /* 0x0010ec0001217983 */ /* 0x000ee80000300800 */
[----:B------:R1:W-:Y:S04]  /*4cf50*/  STL [R1+0xfe0], R41 ;  /* 0x000fe02901007387 */ /* 0x0003e80000100800 */
[----:B------:R1:W-:Y:S04]  /*4cf60*/  LDGSTS.E [R3+0x10980], [R28.64], P0 ;  /* 0x109800001c037fae */ /* 0x0003e80008121844 */
[----:B-1----:R-:W3:Y:S01]  /*4cf70*/  LDL.LU R35, [R1+0x1164] ;  /* 0x0011640001237983 */ /* 0x002ee20000300800 */
[----:B------:R-:W-:-:S03]  /*4cf80*/  MOV R29, R41 ;  /* 0x00000029001d7202 */ /* 0x000fc60000000f00 */
[----:B------:R-:W3:Y:S01]  /*4cf90*/  LDL.LU R41, [R1+0x10e8] ;  /* 0x0010e80001297983 */ /* 0x000ee20000300800 */
[----:B------:R-:W-:-:S03]  /*4cfa0*/  IMAD.MOV.U32 R28, RZ, RZ, R37 ;  /* 0x000000ffff1c7224 */ /* 0x000fc600078e0025 */
[----:B------:R-:W3:Y:S01]  /*4cfb0*/  LDL.LU R37, [R1+0x1160] ;  /* 0x0011600001257983 */ /* 0x000ee20000300800 */
[-C--:B------:R-:W-:Y:S02]  /*4cfc0*/  IADD3 R39, P2, R39, R34.reuse, RZ ;  /* 0x0000002227277210 */ /* 0x080fe40007f5e0ff */
[----:B------:R-:W-:Y:S01]  /*4cfd0*/  IADD3 R31, P3, R31, R34, RZ ;  /* 0x000000221f1f7210 */ /* 0x000fe20007f7e0ff */
[----:B------:R1:W-:Y:S02]  /*4cfe0*/  LDGSTS.E [R3+0x11100], [R28.64], P1 ;  /* 0x111000001c037fae */ /* 0x0003e40008921844 */
[----:B------:R-:W-:Y:S02]  /*4cff0*/  IMAD.X R40, R40, 0x1, R2, P2 ;  /* 0x0000000128287824 */ /* 0x000fe400010e0602 */
[----:B------:R1:W-:Y:S04]  /*4d000*/  STL [R1+0xfec], R39 ;  /* 0x000fec2701007387 */ /* 0x0003e80000100800 */
[----:B------:R1:W-:Y:S02]  /*4d010*/  STL [R1+0xfe8], R40 ;  /* 0x000fe82801007387 */ /* 0x0003e40000100800 */
[----:B-1----:R-:W-:-:S02]  /*4d020*/  IMAD.MOV.U32 R28, RZ, RZ, R39 ;  /* 0x000000ffff1c7224 */ /* 0x002fc400078e0027 */
[----:B------:R-:W-:Y:S04]  /*4d030*/  STL [R1+0x1064], R31 ;  /* 0x0010641f01007387 */ /* 0x000fe80000100800 */
[----:B------:R-:W3:Y:S01]  /*4d040*/  LDL.LU R39, [R1+0x116c] ;  /* 0x00116c0001277983 */ /* 0x000ee20000300800 */
[----:B------:R-:W-:Y:S02]  /*4d050*/  IADD3.X R24, R24, R2, RZ, P3, !PT ;  /* 0x0000000218187210 */ /* 0x000fe40001ffe4ff */
[----:B------:R-:W-:-:S03]  /*4d060*/  MOV R29, R40 ;  /* 0x00000028001d7202 */ /* 0x000fc60000000f00 */
[----:B------:R1:W-:Y:S04]  /*4d070*/  STL [R1+0x1060], R24 ;  /* 0x0010601801007387 */ /* 0x0003e80000100800 */
[----:B------:R-:W3:Y:S04]  /*4d080*/  LDL.LU R46, [R1+0x11e4] ;  /* 0x0011e400012e7983 */ /* 0x000ee80000300800 */
[----:B------:R-:W3:Y:S04]  /*4d090*/  LDL.LU R40, [R1+0x1168] ;  /* 0x0011680001287983 */ /* 0x000ee80000300800 */
[----:B------:R-:W3:Y:S04]  /*4d0a0*/  LDL.LU R47, [R1+0x11e0] ;  /* 0x0011e000012f7983 */ /* 0x000ee80000300800 */
[----:B------:R1:W-:Y:S02]  /*4d0b0*/  LDGSTS.E [R3+0x11180], [R28.64], P0 ;  /* 0x111800001c037fae */ /* 0x0003e40008121844 */
[----:B-1----:R-:W-:Y:S01]  /*4d0c0*/  IMAD.MOV.U32 R28, RZ, RZ, R31 ;  /* 0x000000ffff1c7224 */ /* 0x002fe200078e001f */
[----:B------:R-:W-:-:S02]  /*4d0d0*/  MOV R29, R24 ;  /* 0x00000018001d7202 */ /* 0x000fc40000000f00 */
[----:B------:R-:W3:Y:S04]  /*4d0e0*/  LDL.LU R24, [R1+0x11ec] ;  /* 0x0011ec0001187983 */ /* 0x000ee80000300800 */
[----:B------:R-:W3:Y:S04]  /*4d0f0*/  LDL.LU R31, [R1+0x1264] ;  /* 0x00126400011f7983 */ /* 0x000ee80000300800 */
[----:B------:R1:W-:Y:S01]  /*4d100*/  LDGSTS.E [R3+0x11900], [R28.64], P1 ;  /* 0x119000001c037fae */ /* 0x0003e20008921844 */
[----:B--2---:R-:W-:-:S05]  /*4d110*/  IADD3 R38, P2, R38, R34, RZ ;  /* 0x0000002226267210 */ /* 0x004fca0007f5e0ff */
[----:B------:R2:W-:Y:S01]  /*4d120*/  STL [R1+0x106c], R38 ;  /* 0x00106c2601007387 */ /* 0x0005e20000100800 */
[----:B-1----:R-:W-:Y:S01]  /*4d130*/  IMAD.MOV.U32 R28, RZ, RZ, R38 ;  /* 0x000000ffff1c7224 */ /* 0x002fe200078e0026 */
[----:B----4-:R-:W-:Y:S01]  /*4d140*/  IADD3 R30, P3, R30, R34, RZ ;  /* 0x000000221e1e7210 */ /* 0x010fe20007f7e0ff */
[----:B---3--:R-:W-:-:S03]  /*4d150*/  IMAD.X R42, R42, 0x1, R2, P2 ;  /* 0x000000012a2a7824 */ /* 0x008fc600010e0602 */
[----:B------:R-:W-:Y:S02]  /*4d160*/  IADD3.X R32, R32, R2, RZ, P3, !PT ;  /* 0x0000000220207210 */ /* 0x000fe40001ffe4ff */
[----:B------:R1:W-:Y:S01]  /*4d170*/  STL [R1+0x1068], R42 ;  /* 0x0010682a01007387 */ /* 0x0003e20000100800 */
[----:B------:R-:W-:-:S03]  /*4d180*/  MOV R29, R42 ;  /* 0x0000002a001d7202 */ /* 0x000fc60000000f00 */
[----:B------:R3:W-:Y:S04]  /*4d190*/  STL [R1+0x10e4], R30 ;  /* 0x0010e41e01007387 */ /* 0x0007e80000100800 */
[----:B--2---:R-:W2:Y:S04]  /*4d1a0*/  LDL.LU R38, [R1+0x11e8] ;  /* 0x0011e80001267983 */ /* 0x004ea80000300800 */
[----:B------:R4:W-:Y:S04]  /*4d1b0*/  STL [R1+0x10e0], R32 ;  /* 0x0010e02001007387 */ /* 0x0009e80000100800 */
[----:B-1----:R-:W2:Y:S04]  /*4d1c0*/  LDL.LU R42, [R1+0x1260] ;  /* 0x00126000012a7983 */ /* 0x002ea80000300800 */
[----:B------:R1:W-:Y:S01]  /*4d1d0*/  LDGSTS.E [R3+0x11980], [R28.64], P0 ;  /* 0x119800001c037fae */ /* 0x0003e20008121844 */
[----:B------:R-:W-:Y:S01]  /*4d1e0*/  IADD3 R33, P2, R33, R34, RZ ;  /* 0x0000002221217210 */ /* 0x000fe20007f5e0ff */
[----:B-1----:R-:W-:Y:S01]  /*4d1f0*/  IMAD.MOV.U32 R28, RZ, RZ, R30 ;  /* 0x000000ffff1c7224 */ /* 0x002fe200078e001e */
[----:B------:R-:W-:Y:S01]  /*4d200*/  MOV R29, R32 ;  /* 0x00000020001d7202 */ /* 0x000fe20000000f00 */
[----:B---3--:R-:W3:Y:S04]  /*4d210*/  LDL.LU R30, [R1+0x126c] ;  /* 0x00126c00011e7983 */ /* 0x008ee80000300800 */
[----:B----4-:R-:W2:Y:S01]  /*4d220*/  LDL.LU R32, [R1+0x12e4] ;  /* 0x0012e40001207983 */ /* 0x010ea20000300800 */
[----:B------:R-:W-:-:S03]  /*4d230*/  IADD3 R35, P3, R35, R34, RZ ;  /* 0x0000002223237210 */ /* 0x000fc60007f7e0ff */
[----:B------:R1:W-:Y:S04]  /*4d240*/  STL [R1+0x10ec], R33 ;  /* 0x0010ec2101007387 */ /* 0x0003e80000100800 */
[----:B------:R1:W-:Y:S01]  /*4d250*/  LDGSTS.E [R3+0x12100], [R28.64], P1 ;  /* 0x121000001c037fae */ /* 0x0003e20008921844 */
[----:B------:R-:W-:Y:S01]  /*4d260*/  IMAD.X R41, R41, 0x1, R2, P2 ;  /* 0x0000000129297824 */ /* 0x000fe200010e0602 */
[----:B------:R-:W-:-:S04]  /*4d270*/  IADD3.X R37, R37, R2, RZ, P3, !PT ;  /* 0x0000000225257210 */ /* 0x000fc80001ffe4ff */
[----:B------:R1:W-:Y:S02]  /*4d280*/  STL [R1+0x10e8], R41 ;  /* 0x0010e82901007387 */ /* 0x0003e40000100800 */
[----:B-1----:R-:W-:Y:S02]  /*4d290*/  IMAD.MOV.U32 R28, RZ, RZ, R33 ;  /* 0x000000ffff1c7224 */ /* 0x002fe400078e0021 */
[----:B------:R-:W-:Y:S04]  /*4d2a0*/  STL [R1+0x1164], R35 ;  /* 0x0011642301007387 */ /* 0x000fe80000100800 */
[----:B------:R-:W2:Y:S01]  /*4d2b0*/  LDL.LU R33, [R1+0x1268] ;  /* 0x0012680001217983 */ /* 0x000ea20000300800 */
[----:B------:R-:W-:-:S03]  /*4d2c0*/  MOV R29, R41 ;  /* 0x00000029001d7202 */ /* 0x000fc60000000f00 */
[----:B------:R1:W-:Y:S04]  /*4d2d0*/  STL [R1+0x1160], R37 ;  /* 0x0011602501007387 */ /* 0x0003e80000100800 */
[----:B------:R-:W2:Y:S01]  /*4d2e0*/  LDL.LU R41, [R1+0x12e0] ;  /* 0x0012e00001297983 */ /* 0x000ea20000300800 */
[----:B------:R-:W-:-:S03]  /*4d2f0*/  IADD3 R39, P2, R39, R34, RZ ;  /* 0x0000002227277210 */ /* 0x000fc60007f5e0ff */
[----:B------:R1:W-:Y:S02]  /*4d300*/  LDGSTS.E [R3+0x12180], [R28.64], P0 ;  /* 0x121800001c037fae */ /* 0x0003e40008121844 */
[----:B-1----:R-:W-:Y:S01]  /*4d310*/  IMAD.MOV.U32 R28, RZ, RZ, R35 ;  /* 0x000000ffff1c7224 */ /* 0x002fe200078e0023 */
[----:B------:R-:W-:Y:S02]  /*4d320*/  MOV R29, R37 ;  /* 0x00000025001d7202 */ /* 0x000fe40000000f00 */
[----:B------:R-:W-:Y:S01]  /*4d330*/  IADD3 R46, P3, R46, R34, RZ ;  /* 0x000000222e2e7210 */ /* 0x000fe20007f7e0ff */
[----:B------:R-:W2:Y:S01]  /*4d340*/  LDL.LU R37, [R1+0x12ec] ;  /* 0x0012ec0001257983 */ /* 0x000ea20000300800 */
[----:B------:R-:W-:-:S03]  /*4d350*/  IMAD.X R40, R40, 0x1, R2, P2 ;  /* 0x0000000128287824 */ /* 0x000fc600010e0602 */
[----:B------:R-:W2:Y:S01]  /*4d360*/  LDL.LU R35, [R1+0x1364] ;  /* 0x0013640001237983 */ /* 0x000ea20000300800 */
[----:B------:R-:W-:-:S03]  /*4d370*/  IADD3.X R47, R47, R2, RZ, P3, !PT ;  /* 0x000000022f2f7210 */ /* 0x000fc60001ffe4ff */
[----:B------:R-:W-:Y:S04]  /*4d380*/  STL [R1+0x116c], R39 ;  /* 0x00116c2701007387 */ /* 0x000fe80000100800 */
[----:B------:R1:W-:Y:S04]  /*4d390*/  LDGSTS.E [R3+0x12900], [R28.64], P1 ;  /* 0x129000001c037fae */ /* 0x0003e80008921844 */
[----:B------:R1:W-:Y:S04]  /*4d3a0*/  STL [R1+0x1168], R40 ;  /* 0x0011682801007387 */ /* 0x0003e80000100800 */
[----:B------:R-:W-:Y:S01]  /*4d3b0*/  STL [R1+0x11e4], R46 ;  /* 0x0011e42e01007387 */ /* 0x000fe20000100800 */
[----:B-1----:R-:W-:-:S03]  /*4d3c0*/  MOV R29, R40 ;  /* 0x00000028001d7202 */ /* 0x002fc60000000f00 */
[----:B------:R-:W2:Y:S01]  /*4d3d0*/  LDL.LU R40, [R1+0x12e8] ;  /* 0x0012e80001287983 */ /* 0x000ea20000300800 */
[----:B------:R-:W-:-:S03]  /*4d3e0*/  IMAD.MOV.U32 R28, RZ, RZ, R39 ;  /* 0x000000ffff1c7224 */ /* 0x000fc600078e0027 */
[----:B------:R-:W-:Y:S04]  /*4d3f0*/  STL [R1+0x11e0], R47 ;  /* 0x0011e02f01007387 */ /* 0x000fe80000100800 */
[----:B------:R-:W2:Y:S01]  /*4d400*/  LDL.LU R39, [R1+0x1360] ;  /* 0x0013600001277983 */ /* 0x000ea20000300800 */
[----:B------:R-:W-:-:S03]  /*4d410*/  IADD3 R24, P2, R24, R34, RZ ;  /* 0x0000002218187210 */ /* 0x000fc60007f5e0ff */
[----:B------:R1:W-:Y:S01]  /*4d420*/  LDGSTS.E [R3+0x12980], [R28.64], P0 ;  /* 0x129800001c037fae */ /* 0x0003e20008121844 */
[----:B------:R-:W-:-:S03]  /*4d430*/  IADD3 R31, P3, R31, R34, RZ ;  /* 0x000000221f1f7210 */ /* 0x000fc60007f7e0ff */
[----:B------:R-:W-:Y:S01]  /*4d440*/  STL [R1+0x11ec], R24 ;  /* 0x0011ec1801007387 */ /* 0x000fe20000100800 */
[----:B-1----:R-:W-:Y:S01]  /*4d450*/  IMAD.MOV.U32 R28, RZ, RZ, R46 ;  /* 0x000000ffff1c7224 */ /* 0x002fe200078e002e */
[----:B------:R-:W-:-:S05]  /*4d460*/  MOV R29, R47 ;  /* 0x0000002f001d7202 */ /* 0x000fca0000000f00 */
[----:B------:R1:W-:Y:S02]  /*4d470*/  LDGSTS.E [R3+0x13100], [R28.64], P1 ;  /* 0x131000001c037fae */ /* 0x0003e40008921844 */
[----:B-1----:R-:W-:Y:S02]  /*4d480*/  IMAD.MOV.U32 R28, RZ, RZ, R24 ;  /* 0x000000ffff1c7224 */ /* 0x002fe400078e0018 */
[----:B--2---:R-:W-:-:S05]  /*4d490*/  IMAD.X R38, R38, 0x1, R2, P2 ;  /* 0x0000000126267824 */ /* 0x004fca00010e0602 */
[----:B------:R1:W-:Y:S01]  /*4d4a0*/  STL [R1+0x11e8], R38 ;  /* 0x0011e82601007387 */ /* 0x0003e20000100800 */
[----:B------:R-:W-:Y:S02]  /*4d4b0*/  MOV R29, R38 ;  /* 0x00000026001d7202 */ /* 0x000fe40000000f00 */
[----:B------:R-:W-:Y:S01]  /*4d4c0*/  IADD3.X R42, R42, R2, RZ, P3, !PT ;  /* 0x000000022a2a7210 */ /* 0x000fe20001ffe4ff */
[----:B------:R-:W-:Y:S04]  /*4d4d0*/  STL [R1+0x1264], R31 ;  /* 0x0012641f01007387 */ /* 0x000fe80000100800 */
[----:B------:R2:W-:Y:S04]  /*4d4e0*/  LDGSTS.E [R3+0x13180], [R28.64], P0 ;  /* 0x131800001c037fae */ /* 0x0005e80008121844 */
[----:B-1----:R-:W4:Y:S04]  /*4d4f0*/  LDL.LU R38, [R1+0x136c] ;  /* 0x00136c0001267983 */ /* 0x002f280000300800 */
[----:B------:R1:W-:Y:S04]  /*4d500*/  STL [R1+0x1260], R42 ;  /* 0x0012602a01007387 */ /* 0x0003e80000100800 */
[----:B------:R-:W4:Y:S01]  /*4d510*/  LDL.LU R24, [R1+0x13e4] ;  /* 0x0013e40001187983 */ /* 0x000f220000300800 */
[----:B---3--:R-:W-:-:S02]  /*4d520*/  IADD3 R30, P2, R30, R34, RZ ;  /* 0x000000221e1e7210 */ /* 0x008fc40007f5e0ff */
[----:B--2---:R-:W-:Y:S01]  /*4d530*/  MOV R29, R42 ;  /* 0x0000002a001d7202 */ /* 0x004fe20000000f00 */
[----:B------:R-:W-:Y:S01]  /*4d540*/  IMAD.MOV.U32 R28, RZ, RZ, R31 ;  /* 0x000000ffff1c7224 */ /* 0x000fe200078e001f */
[----:B-1----:R-:W2:Y:S01]  /*4d550*/  LDL.LU R42, [R1+0x1368] ;  /* 0x00136800012a7983 */ /* 0x002ea20000300800 */
[----:B------:R-:W-:-:S03]  /*4d560*/  IADD3 R32, P3, R32, R34, RZ ;  /* 0x0000002220207210 */ /* 0x000fc60007f7e0ff */
[----:B------:R-:W3:Y:S04]  /*4d570*/  LDL.LU R31, [R1+0x13e0] ;  /* 0x0013e000011f7983 */ /* 0x000ee80000300800 */
[----:B------:R1:W-:Y:S04]  /*4d580*/  LDGSTS.E [R3+0x13900], [R28.64], P1 ;  /* 0x139000001c037fae */ /* 0x0003e80008921844 */
[----:B------:R1:W-:Y:S01]  /*4d590*/  STL [R1+0x126c], R30 ;  /* 0x00126c1e01007387 */ /* 0x0003e20000100800 */
[----:B------:R-:W-:Y:S02]  /*4d5a0*/  IMAD.X R33, R33, 0x1, R2, P2 ;  /* 0x0000000121217824 */ /* 0x000fe400010e0602 */
[----:B-1----:R-:W-:-:S03]  /*4d5b0*/  IMAD.MOV.U32 R28, RZ, RZ, R30 ;  /* 0x000000ffff1c7224 */ /* 0x002fc600078e001e */
[----:B------:R1:W-:Y:S01]  /*4d5c0*/  STL [R1+0x1268], R33 ;  /* 0x0012682101007387 */ /* 0x0003e20000100800 */
[----:B------:R-:W-:Y:S02]  /*4d5d0*/  MOV R29, R33 ;  /* 0x00000021001d7202 */ /* 0x000fe40000000f00 */
[----:B------:R-:W-:Y:S01]  /*4d5e0*/  IADD3.X R41, R41, R2, RZ, P3, !PT ;  /* 0x0000000229297210 */ /* 0x000fe20001ffe4ff */
[----:B------:R1:W-:Y:S04]  /*4d5f0*/  STL [R1+0x12e4], R32 ;  /* 0x0012e42001007387 */ /* 0x0003e80000100800 */
[----:B------:R-:W3:Y:S04]  /*4d600*/  LDL.LU R30, [R1+0x13ec] ;  /* 0x0013ec00011e7983 */ /* 0x000ee80000300800 */
[----:B------:R-:W-:Y:S04]  /*4d610*/  STL [R1+0x12e0], R41 ;  /* 0x0012e02901007387 */ /* 0x000fe80000100800 */
[----:B------:R1:W-:Y:S04]  /*4d620*/  LDGSTS.E [R3+0x13980], [R28.64], P0 ;  /* 0x139800001c037fae */ /* 0x0003e80008121844 */
[----:B-1----:R-:W3:Y:S01]  /*4d630*/  LDL.LU R33, [R1+0x1464] ;  /* 0x0014640001217983 */ /* 0x002ee20000300800 */
[----:B------:R-:W-:-:S03]  /*4d640*/  IMAD.MOV.U32 R28, RZ, RZ, R32 ;  /* 0x000000ffff1c7224 */ /* 0x000fc600078e0020 */
[----:B------:R-:W3:Y:S04]  /*4d650*/  LDL.LU R32, [R1+0x13e8] ;  /* 0x0013e80001207983 */ /* 0x000ee80000300800 */
[----:B------:R-:W3:Y:S01]  /*4d660*/  LDL.LU R47, [R1+0x1460] ;  /* 0x00146000012f7983 */ /* 0x000ee20000300800 */
[-C--:B------:R-:W-:Y:S02]  /*4d670*/  IADD3 R37, P2, R37, R34.reuse, RZ ;  /* 0x0000002225257210 */ /* 0x080fe40007f5e0ff */
[----:B------:R-:W-:Y:S02]  /*4d680*/  MOV R29, R41 ;  /* 0x00000029001d7202 */ /* 0x000fe40000000f00 */
[----:B------:R-:W-:Y:S01]  /*4d690*/  IADD3 R35, P3, R35, R34, RZ ;  /* 0x0000002223237210 */ /* 0x000fe20007f7e0ff */
[----:B------:R1:W-:Y:S04]  /*4d6a0*/  STL [R1+0x12ec], R37 ;  /* 0x0012ec2501007387 */ /* 0x0003e80000100800 */
[----:B------:R1:W-:Y:S01]  /*4d6b0*/  LDGSTS.E [R3+0x14100], [R28.64], P1 ;  /* 0x141000001c037fae */ /* 0x0003e20008921844 */
[----:B------:R-:W-:-:S05]  /*4d6c0*/  IMAD.X R40, R40, 0x1, R2, P2 ;  /* 0x0000000128287824 */ /* 0x000fca00010e0602 */
[----:B------:R1:W-:Y:S02]  /*4d6d0*/  STL [R1+0x12e8], R40 ;  /* 0x0012e82801007387 */ /* 0x0003e40000100800 */
[----:B-1----:R-:W-:Y:S01]  /*4d6e0*/  IMAD.MOV.U32 R28, RZ, RZ, R37 ;  /* 0x000000ffff1c7224 */ /* 0x002fe200078e0025 */
[----:B------:R-:W-:Y:S01]  /*4d6f0*/  IADD3.X R39, R39, R2, RZ, P3, !PT ;  /* 0x0000000227277210 */ /* 0x000fe20001ffe4ff */
[----:B------:R-:W-:Y:S01]  /*4d700*/  STL [R1+0x1364], R35 ;  /* 0x0013642301007387 */ /* 0x000fe20000100800 */
[----:B------:R-:W-:-:S03]  /*4d710*/  MOV R29, R40 ;  /* 0x00000028001d7202 */ /* 0x000fc60000000f00 */
[----:B------:R-:W3:Y:S04]  /*4d720*/  LDL.LU R37, [R1+0x146c] ;  /* 0x00146c0001257983 */ /* 0x000ee80000300800 */
        /* <DEDUP_REMOVED lines=10> */
[----:B----4-:R-:W-:-:S05]  /*4d7d0*/  IADD3 R38, P2, R38, R34, RZ ;  /* 0x0000002226267210 */ /* 0x010fca0007f5e0ff */
[----:B------:R-:W-:Y:S01]  /*4d7e0*/  STL [R1+0x136c], R38 ;  /* 0x00136c2601007387 */ /* 0x000fe20000100800 */
[----:B------:R-:W-:Y:S01]  /*4d7f0*/  IADD3 R24, P3, R24, R34, RZ ;  /* 0x0000002218187210 */ /* 0x000fe20007f7e0ff */
[----:B--2---:R-:W-:-:S03]  /*4d800*/  IMAD.X R42, R42, 0x1, R2, P2 ;  /* 0x000000012a2a7824 */ /* 0x004fc600010e0602 */
[----:B---3--:R-:W-:Y:S02]  /*4d810*/  IADD3.X R31, R31, R2, RZ, P3, !PT ;  /* 0x000000021f1f7210 */ /* 0x008fe40001ffe4ff */
[----:B------:R2:W-:Y:S01]  /*4d820*/  STL [R1+0x1368], R42 ;  /* 0x0013682a01007387 */ /* 0x0005e20000100800 */
[----:B-1----:R-:W-:-:S03]  /*4d830*/  MOV R29, R42 ;  /* 0x0000002a001d7202 */ /* 0x002fc60000000f00 */
[----:B------:R-:W-:Y:S01]  /*4d840*/  STL [R1+0x13e4], R24 ;  /* 0x0013e41801007387 */ /* 0x000fe20000100800 */
[----:B------:R-:W-:-:S03]  /*4d850*/  IMAD.MOV.U32 R28, RZ, RZ, R38 ;  /* 0x000000ffff1c7224 */ /* 0x000fc600078e0026 */
[----:B--2---:R-:W2:Y:S04]  /*4d860*/  LDL.LU R42, [R1+0x14e8] ;  /* 0x0014e800012a7983 */ /* 0x004ea80000300800 */
[----:B------:R1:W-:Y:S04]  /*4d870*/  STL [R1+0x13e0], R31 ;  /* 0x0013e01f01007387 */ /* 0x0003e80000100800 */
[----:B------:R-:W3:Y:S04]  /*4d880*/  LDL.LU R38, [R1+0x1560] ;  /* 0x0015600001267983 */ /* 0x000ee80000300800 */
[----:B------:R4:W-:Y:S01]  /*4d890*/  LDGSTS.E [R3+0x14980], [R28.64], P0 ;  /* 0x149800001c037fae */ /* 0x0009e20008121844 */
[----:B------:R-:W-:Y:S01]  /*4d8a0*/  IADD3 R30, P2, R30, R34, RZ ;  /* 0x000000221e1e7210 */ /* 0x000fe20007f5e0ff */
[----:B----4-:R-:W-:Y:S01]  /*4d8b0*/  IMAD.MOV.U32 R28, RZ, RZ, R24 ;  /* 0x000000ffff1c7224 */ /* 0x010fe200078e0018 */
[----:B------:R-:W-:-:S02]  /*4d8c0*/  MOV R29, R31 ;  /* 0x0000001f001d7202 */ /* 0x000fc40000000f00 */
[----:B-1----:R-:W4:Y:S04]  /*4d8d0*/  LDL.LU R31, [R1+0x156c] ;  /* 0x00156c00011f7983 */ /* 0x002f280000300800 */
[----:B------:R-:W4:Y:S01]  /*4d8e0*/  LDL.LU R24, [R1+0x15e4] ;  /* 0x0015e40001187983 */ /* 0x000f220000300800 */
[----:B------:R-:W-:-:S03]  /*4d8f0*/  IADD3 R33, P3, R33, R34, RZ ;  /* 0x0000002221217210 */ /* 0x000fc60007f7e0ff */
[----:B------:R-:W-:Y:S04]  /*4d900*/  STL [R1+0x13ec], R30 ;  /* 0x0013ec1e01007387 */ /* 0x000fe80000100800 */
[----:B------:R1:W-:Y:S01]  /*4d910*/  LDGSTS.E [R3+0x15100], [R28.64], P1 ;  /* 0x151000001c037fae */ /* 0x0003e20008921844 */
[----:B------:R-:W-:Y:S01]  /*4d920*/  IMAD.X R32, R32, 0x1, R2, P2 ;  /* 0x0000000120207824 */ /* 0x000fe200010e0602 */
[----:B------:R-:W-:-:S04]  /*4d930*/  IADD3.X R47, R47, R2, RZ, P3, !PT ;  /* 0x000000022f2f7210 */ /* 0x000fc80001ffe4ff */
[----:B------:R1:W-:Y:S02]  /*4d940*/  STL [R1+0x13e8], R32 ;  /* 0x0013e82001007387 */ /* 0x0003e40000100800 */
[----:B-1----:R-:W-:Y:S02]  /*4d950*/  MOV R29, R32 ;  /* 0x00000020001d7202 */ /* 0x002fe40000000f00 */
[----:B------:R1:W-:Y:S01]  /*4d960*/  STL [R1+0x1464], R33 ;  /* 0x0014642101007387 */ /* 0x0003e20000100800 */
[----:B------:R-:W-:-:S03]  /*4d970*/  IMAD.MOV.U32 R28, RZ, RZ, R30 ;  /* 0x000000ffff1c7224 */ /* 0x000fc600078e001e */
[----:B------:R-:W4:Y:S04]  /*4d980*/  LDL.LU R32, [R1+0x1568] ;  /* 0x0015680001207983 */ /* 0x000f280000300800 */
[----:B------:R-:W-:Y:S04]  /*4d990*/  STL [R1+0x1460], R47 ;  /* 0x0014602f01007387 */ /* 0x000fe80000100800 */
[----:B------:R-:W4:Y:S04]  /*4d9a0*/  LDL.LU R30, [R1+0x15e0] ;  /* 0x0015e000011e7983 */ /* 0x000f280000300800 */
[----:B------:R1:W-:Y:S01]  /*4d9b0*/  LDGSTS.E [R3+0x15180], [R28.64], P0 ;  /* 0x151800001c037fae */ /* 0x0003e20008121844 */
[-C--:B------:R-:W-:Y:S01]  /*4d9c0*/  IADD3 R37, P2, R37, R34.reuse, RZ ;  /* 0x0000002225257210 */ /* 0x080fe20007f5e0ff */
[----:B-1----:R-:W-:Y:S01]  /*4d9d0*/  IMAD.MOV.U32 R28, RZ, RZ, R33 ;  /* 0x000000ffff1c7224 */ /* 0x002fe200078e0021 */
[----:B------:R-:W-:Y:S01]  /*4d9e0*/  MOV R29, R47 ;  /* 0x0000002f001d7202 */ /* 0x000fe20000000f00 */
[----:B------:R-:W4:Y:S01]  /*4d9f0*/  LDL.LU R33, [R1+0x15ec] ;  /* 0x0015ec0001217983 */ /* 0x000f220000300800 */
[----:B------:R-:W-:Y:S01]  /*4da00*/  IADD3 R40, P3, R40, R34, RZ ;  /* 0x0000002228287210 */ /* 0x000fe20007f7e0ff */
[----:B------:R-:W-:-:S02]  /*4da10*/  IMAD.X R46, R46, 0x1, R2, P2 ;  /* 0x000000012e2e7824 */ /* 0x000fc400010e0602 */
[----:B------:R1:W-:Y:S01]  /*4da20*/  LDGSTS.E [R3+0x15900], [R28.64], P1 ;  /* 0x159000001c037fae */ /* 0x0003e20008921844 */
[----:B------:R-:W-:-:S03]  /*4da30*/  IADD3.X R41, R41, R2, RZ, P3, !PT ;  /* 0x0000000229297210 */ /* 0x000fc60001ffe4ff */
[----:B------:R1:W-:Y:S04]  /*4da40*/  STL [R1+0x146c], R37 ;  /* 0x00146c2501007387 */ /* 0x0003e80000100800 */
[----:B------:R-:W-:Y:S01]  /*4da50*/  STL [R1+0x1468], R46 ;  /* 0x0014682e01007387 */ /* 0x000fe20000100800 */
[----:B-1----:R-:W-:Y:S01]  /*4da60*/  IMAD.MOV.U32 R28, RZ, RZ, R37 ;  /* 0x000000ffff1c7224 */ /* 0x002fe200078e0025 */
[----:B------:R-:W-:Y:S02]  /*4da70*/  MOV R29, R46 ;  /* 0x0000002e001d7202 */ /* 0x000fe40000000f00 */
[----:B------:R-:W-:Y:S04]  /*4da80*/  STL [R1+0x14e4], R40 ;  /* 0x0014e42801007387 */ /* 0x000fe80000100800 */
[----:B------:R-:W4:Y:S04]  /*4da90*/  LDL.LU.64 R88, [R1+0x968] ;  /* 0x0009680001587983 */ /* 0x000f280000300a00 */
[----:B------:R1:W-:Y:S04]  /*4daa0*/  STL [R1+0x14e0], R41 ;  /* 0x0014e02901007387 */ /* 0x0003e80000100800 */
[----:B------:R1:W-:Y:S04]  /*4dab0*/  LDGSTS.E [R3+0x15980], [R28.64], P0 ;  /* 0x159800001c037fae */ /* 0x0003e80008121844 */
[----:B------:R-:W4:Y:S01]  /*4dac0*/  LDL.LU R37, [R1+0x15e8] ;  /* 0x0015e80001257983 */ /* 0x000f220000300800 */
[----:B-1----:R-:W-:Y:S01]  /*4dad0*/  IMAD.MOV.U32 R28, RZ, RZ, R40 ;  /* 0x000000ffff1c7224 */ /* 0x002fe200078e0028 */
[----:B------:R-:W-:-:S02]  /*4dae0*/  MOV R29, R41 ;  /* 0x00000029001d7202 */ /* 0x000fc40000000f00 */
[----:B------:R-:W4:Y:S01]  /*4daf0*/  LDL.LU.64 R40, [R1+0x960] ;  /* 0x0009600001287983 */ /* 0x000f220000300a00 */
[-C--:B------:R-:W-:Y:S02]  /*4db00*/  IADD3 R39, P2, R39, R34.reuse, RZ ;  /* 0x0000002227277210 */ /* 0x080fe40007f5e0ff */
[----:B------:R-:W-:Y:S01]  /*4db10*/  IADD3 R35, P3, R35, R34, RZ ;  /* 0x0000002223237210 */ /* 0x000fe20007f7e0ff */
[----:B------:R1:W-:Y:S04]  /*4db20*/  LDGSTS.E [R3+0x16100], [R28.64], P1 ;  /* 0x161000001c037fae */ /* 0x0003e80008921844 */
[----:B------:R-:W-:Y:S01]  /*4db30*/  STL [R1+0x14ec], R39 ;  /* 0x0014ec2701007387 */ /* 0x000fe20000100800 */
[----:B-1----:R-:W-:Y:S02]  /*4db40*/  IMAD.MOV.U32 R28, RZ, RZ, R39 ;  /* 0x000000ffff1c7224 */ /* 0x002fe400078e0027 */
[----:B--2---:R-:W-:-:S05]  /*4db50*/  IMAD.X R42, R42, 0x1, R2, P2 ;  /* 0x000000012a2a7824 */ /* 0x004fca00010e0602 */
[----:B------:R-:W-:Y:S02]  /*4db60*/  MOV R29, R42 ;  /* 0x0000002a001d7202 */ /* 0x000fe40000000f00 */
[----:B---3--:R-:W-:Y:S01]  /*4db70*/  IADD3.X R38, R38, R2, RZ, P3, !PT ;  /* 0x0000000226267210 */ /* 0x008fe20001ffe4ff */
[----:B------:R-:W-:Y:S04]  /*4db80*/  STL [R1+0x14e8], R42 ;  /* 0x0014e82a01007387 */ /* 0x000fe80000100800 */
[----:B------:R-:W-:Y:S04]  /*4db90*/  STL [R1+0x1564], R35 ;  /* 0x0015642301007387 */ /* 0x000fe80000100800 */
[----:B------:R1:W-:Y:S04]  /*4dba0*/  LDGSTS.E [R3+0x16180], [R28.64], P0 ;  /* 0x161800001c037fae */ /* 0x0003e80008121844 */
[----:B------:R2:W-:Y:S04]  /*4dbb0*/  STL [R1+0x1560], R38 ;  /* 0x0015602601007387 */ /* 0x0005e80000100800 */
[----:B------:R-:W3:Y:S01]  /*4dbc0*/  LDL.LU R50, [R1+0xef0] ;  /* 0x000ef00001327983 */ /* 0x000ee20000300800 */
[----:B----4-:R-:W-:-:S02]  /*4dbd0*/  IADD3 R31, P2, R31, R34, RZ ;  /* 0x000000221f1f7210 */ /* 0x010fc40007f5e0ff */
[----:B-1----:R-:W-:Y:S02]  /*4dbe0*/  MOV R29, R38 ;  /* 0x00000026001d7202 */ /* 0x002fe40000000f00 */
[----:B--2---:R-:W2:Y:S01]  /*4dbf0*/  LDL.LU R38, [R1+0xef4] ;  /* 0x000ef40001267983 */ /* 0x004ea20000300800 */
[----:B------:R-:W-:-:S03]  /*4dc00*/  IADD3 R24, P3, R24, R34, RZ ;  /* 0x0000002218187210 */ /* 0x000fc60007f7e0ff */
[----:B------:R-:W4:Y:S04]  /*4dc10*/  LDL.LU R49, [R1+0xef8] ;  /* 0x000ef80001317983 */ /* 0x000f280000300800 */
[----:B------:R-:W4:Y:S04]  /*4dc20*/  LDL.LU R48, [R1+0xefc] ;  /* 0x000efc0001307983 */ /* 0x000f280000300800 */
[----:B------:R-:W-:Y:S01]  /*4dc30*/  STL [R1+0x156c], R31 ;  /* 0x00156c1f01007387 */ /* 0x000fe20000100800 */
[----:B------:R-:W-:-:S05]  /*4dc40*/  IMAD.MOV.U32 R28, RZ, RZ, R35 ;  /* 0x000000ffff1c7224 */ /* 0x000fca00078e0023 */
[----:B------:R1:W-:Y:S01]  /*4dc50*/  LDGSTS.E [R3+0x16900], [R28.64], P1 ;  /* 0x169000001c037fae */ /* 0x0003e20008921844 */
[----:B------:R-:W-:-:S05]  /*4dc60*/  IMAD.X R32, R32, 0x1, R2, P2 ;  /* 0x0000000120207824 */ /* 0x000fca00010e0602 */
[----:B------:R-:W-:Y:S01]  /*4dc70*/  STL [R1+0x1568], R32 ;  /* 0x0015682001007387 */ /* 0x000fe20000100800 */
[----:B------:R-:W-:-:S03]  /*4dc80*/  IADD3.X R30, R30, R2, RZ, P3, !PT ;  /* 0x000000021e1e7210 */ /* 0x000fc60001ffe4ff */
[----:B------:R-:W-:Y:S04]  /*4dc90*/  STL [R1+0x15e4], R24 ;  /* 0x0015e41801007387 */ /* 0x000fe80000100800 */
[----:B------:R1:W-:Y:S04]  /*4dca0*/  STL [R1+0x15e0], R30 ;  /* 0x0015e01e01007387 */ /* 0x0003e80000100800 */
[----:B------:R-:W4:Y:S04]  /*4dcb0*/  LDL.LU R47, [R1+0xf70] ;  /* 0x000f7000012f7983 */ /* 0x000f280000300800 */
[----:B------:R-:W4:Y:S04]  /*4dcc0*/  LDL.LU R42, [R1+0xf74] ;  /* 0x000f7400012a7983 */ /* 0x000f280000300800 */
[----:B------:R-:W4:Y:S04]  /*4dcd0*/  LDL.LU R46, [R1+0xf78] ;  /* 0x000f7800012e7983 */ /* 0x000f280000300800 */
[----:B------:R-:W4:Y:S01]  /*4dce0*/  LDL.LU R35, [R1+0xf7c] ;  /* 0x000f7c0001237983 */ /* 0x000f220000300800 */
[----:B-1----:R-:W-:Y:S01]  /*4dcf0*/  IMAD.MOV.U32 R28, RZ, RZ, R31 ;  /* 0x000000ffff1c7224 */ /* 0x002fe200078e001f */
[----:B------:R-:W-:-:S02]  /*4dd00*/  MOV R29, R32 ;  /* 0x00000020001d7202 */ /* 0x000fc40000000f00 */
[----:B------:R-:W-:-:S03]  /*4dd10*/  IADD3 R33, P2, R33, R34, RZ ;  /* 0x0000002221217210 */ /* 0x000fc60007f5e0ff */
[----:B------:R1:W-:Y:S02]  /*4dd20*/  LDGSTS.E [R3+0x16980], [R28.64], P0 ;  /* 0x169800001c037fae */ /* 0x0003e40008121844 */
[----:B-1----:R-:W-:Y:S02]  /*4dd30*/  MOV R29, R30 ;  /* 0x0000001e001d7202 */ /* 0x002fe40000000f00 */
[----:B------:R-:W-:Y:S01]  /*4dd40*/  IADD3 R30, P3, R88, R34, RZ ;  /* 0x00000022581e7210 */ /* 0x000fe20007f7e0ff */
[----:B------:R-:W-:-:S04]  /*4dd50*/  IMAD.MOV.U32 R28, RZ, RZ, R24 ;  /* 0x000000ffff1c7224 */ /* 0x000fc800078e0018 */
[----:B------:R-:W-:Y:S01]  /*4dd60*/  IMAD.X R24, R89, 0x1, R2, P3 ;  /* 0x0000000159187824 */ /* 0x000fe200018e0602 */
[----:B------:R-:W-:-:S03]  /*4dd70*/  IADD3.X R37, R37, R2, RZ, P2, !PT ;  /* 0x0000000225257210 */ /* 0x000fc600017fe4ff */
[----:B------:R-:W-:Y:S01]  /*4dd80*/  IMAD.MOV.U32 R91, RZ, RZ, R24 ;  /* 0x000000ffff5b7224 */ /* 0x000fe200078e0018 */
[----:B------:R-:W-:Y:S01]  /*4dd90*/  MOV R90, R30 ;  /* 0x0000001e005a7202 */ /* 0x000fe20000000f00 */
[----:B------:R1:W-:Y:S01]  /*4dda0*/  LDGSTS.E [R3+0x17100], [R28.64], P1 ;  /* 0x171000001c037fae */ /* 0x0003e20008921844 */
[----:B------:R-:W-:-:S03]  /*4ddb0*/  IADD3 R32, P2, R40, R34, RZ ;  /* 0x0000002228207210 */ /* 0x000fc60007f5e0ff */
[----:B------:R1:W-:Y:S02]  /*4ddc0*/  STL [R1+0x15ec], R33 ;  /* 0x0015ec2101007387 */ /* 0x0003e40000100800 */
[----:B------:R-:W-:Y:S01]  /*4ddd0*/  IMAD.X R31, R41, 0x1, R2, P2 ;  /* 0x00000001291f7824 */ /* 0x000fe200010e0602 */
[----:B------:R-:W-:Y:S01]  /*4dde0*/  MOV R88, R32 ;  /* 0x0000002000587202 */ /* 0x000fe20000000f00 */
[----:B------:R1:W-:Y:S02]  /*4ddf0*/  STL [R1+0x15e8], R37 ;  /* 0x0015e82501007387 */ /* 0x0003e40000100800 */
[----:B-1----:R-:W-:Y:S01]  /*4de00*/  MOV R28, R33 ;  /* 0x00000021001c7202 */ /* 0x002fe20000000f00 */
[----:B------:R-:W-:Y:S01]  /*4de10*/  IMAD.MOV.U32 R89, RZ, RZ, R31 ;  /* 0x000000ffff597224 */ /* 0x000fe200078e001f */
[----:B------:R-:W4:Y:S04]  /*4de20*/  LDL.LU R33, [R1+0xff4] ;  /* 0x000ff40001217983 */ /* 0x000f280000300800 */
[----:B------:R-:W4:Y:S04]  /*4de30*/  LDL.LU R40, [R1+0xffc] ;  /* 0x000ffc0001287983 */ /* 0x000f280000300800 */
[----:B------:R-:W-:Y:S04]  /*4de40*/  STL.64 [R1+0x968], R90 ;  /* 0x0009685a01007387 */ /* 0x000fe80000100a00 */
[----:B------:R-:W-:Y:S04]  /*4de50*/  STL.64 [R1+0x960], R88 ;  /* 0x0009605801007387 */ /* 0x000fe80000100a00 */
[----:B------:R-:W4:Y:S04]  /*4de60*/  LDL.LU R39, [R1+0xff0] ;  /* 0x000ff00001277983 */ /* 0x000f280000300800 */
[----:B------:R-:W4:Y:S01]  /*4de70*/  LDL.LU R41, [R1+0xff8] ;  /* 0x000ff80001297983 */ /* 0x000f220000300800 */
[----:B------:R-:W-:-:S03]  /*4de80*/  IMAD.MOV.U32 R29, RZ, RZ, R37 ;  /* 0x000000ffff1d7224 */ /* 0x000fc600078e0025 */
[----:B------:R-:W4:Y:S04]  /*4de90*/  LDL.LU R37, [R1+0x1074] ;  /* 0x0010740001257983 */ /* 0x000f280000300800 */
[----:B------:R1:W-:Y:S04]  /*4dea0*/  LDGSTS.E [R3+0x17180], [R28.64], P0 ;  /* 0x171800001c037fae */ /* 0x0003e80008121844 */
[----:B------:R-:W4:Y:S04]  /*4deb0*/  LDL.LU R24, [R1+0x107c] ;  /* 0x00107c0001187983 */ /* 0x000f280000300800 */
[----:B------:R1:W-:Y:S04]  /*4dec0*/  LDGSTS.E [R3+0x17900], [R90.64], P1 ;  /* 0x179000005a037fae */ /* 0x0003e80008921844 */
[----:B------:R1:W-:Y:S01]  /*4ded0*/  LDGSTS.E [R3+0x17980], [R88.64], P0 ;  /* 0x1798000058037fae */ /* 0x0003e20008121844 */
[----:B--2---:R-:W-:-:S04]  /*4dee0*/  IADD3 R38, P2, R38, R34, RZ ;  /* 0x0000002226267210 */ /* 0x004fc80007f5e0ff */
[----:B---3--:R-:W-:Y:S02]  /*4def0*/  IADD3.X R50, R50, R2, RZ, P2, !PT ;  /* 0x0000000232327210 */ /* 0x008fe400017fe4ff */
[----:B----4-:R-:W-:-:S03]  /*4df00*/  IADD3 R48, P3, R48, R34, RZ ;  /* 0x0000002230307210 */ /* 0x010fc60007f7e0ff */
[----:B-1----:R-:W-:Y:S01]  /*4df10*/  IMAD.MOV.U32 R29, RZ, RZ, R50 ;  /* 0x000000ffff1d7224 */ /* 0x002fe200078e0032 */
[----:B------:R-:W-:Y:S01]  /*4df20*/  MOV R28, R38 ;  /* 0x00000026001c7202 */ /* 0x000fe20000000f00 */
[----:B------:R1:W-:Y:S01]  /*4df30*/  STL [R1+0xef4], R38 ;  /* 0x000ef42601007387 */ /* 0x0003e20000100800 */
[----:B------:R-:W-:-:S03]  /*4df40*/  IMAD.X R49, R49, 0x1, R2, P3 ;  /* 0x0000000131317824 */ /* 0x000fc600018e0602 */
[----:B------:R-:W-:Y:S04]  /*4df50*/  STL [R1+0xef0], R50 ;  /* 0x000ef03201007387 */ /* 0x000fe80000100800 */
[----:B------:R-:W-:Y:S04]  /*4df60*/  STL [R1+0xefc], R48 ;  /* 0x000efc3001007387 */ /* 0x000fe80000100800 */
[----:B-1----:R-:W2:Y:S04]  /*4df70*/  LDL.LU R38, [R1+0x1070] ;  /* 0x0010700001267983 */ /* 0x002ea80000300800 */
[----:B------:R1:W-:Y:S04]  /*4df80*/  LDGSTS.E [R25+0x10200], [R28.64], P1 ;  /* 0x102000001c197fae */ /* 0x0003e80008921844 */
[----:B------:R-:W-:Y:S04]  /*4df90*/  STL [R1+0xef8], R49 ;  /* 0x000ef83101007387 */ /* 0x000fe80000100800 */
[----:B------:R-:W3:Y:S01]  /*4dfa0*/  LDL.LU R30, [R1+0x1078] ;  /* 0x00107800011e7983 */ /* 0x000ee20000300800 */
[----:B-1----:R-:W-:Y:S01]  /*4dfb0*/  MOV R28, R48 ;  /* 0x00000030001c7202 */ /* 0x002fe20000000f00 */
[----:B------:R-:W-:-:S05]  /*4dfc0*/  IMAD.MOV.U32 R29, RZ, RZ, R49 ;  /* 0x000000ffff1d7224 */ /* 0x000fca00078e0031 */
[----:B------:R1:W-:Y:S01]  /*4dfd0*/  LDGSTS.E [R25+0x10280], [R28.64], P0 ;  /* 0x102800001c197fae */ /* 0x0003e20008121844 */
[----:B------:R-:W-:-:S04]  /*4dfe0*/  IADD3 R42, P2, R42, R34, RZ ;  /* 0x000000222a2a7210 */ /* 0x000fc80007f5e0ff */
[----:B------:R-:W-:Y:S02]  /*4dff0*/  IADD3.X R47, R47, R2, RZ, P2, !PT ;  /* 0x000000022f2f7210 */ /* 0x000fe400017fe4ff */
[----:B------:R-:W-:Y:S01]  /*4e000*/  IADD3 R35, P3, R35, R34, RZ ;  /* 0x0000002223237210 */ /* 0x000fe20007f7e0ff */
[----:B------:R4:W-:Y:S01]  /*4e010*/  STL [R1+0xf74], R42 ;  /* 0x000f742a01007387 */ /* 0x0009e20000100800 */
[----:B-1----:R-:W-:Y:S01]  /*4e020*/  MOV R28, R42 ;  /* 0x0000002a001c7202 */ /* 0x002fe20000000f00 */
[----:B------:R-:W-:Y:S02]  /*4e030*/  IMAD.MOV.U32 R29, RZ, RZ, R47 ;  /* 0x000000ffff1d7224 */ /* 0x000fe400078e002f */
[----:B------:R-:W-:Y:S01]  /*4e040*/  IMAD.X R46, R46, 0x1, R2, P3 ;  /* 0x000000012e2e7824 */ /* 0x000fe200018e0602 */
[----:B------:R-:W-:Y:S04]  /*4e050*/  STL [R1+0xf70], R47 ;  /* 0x000f702f01007387 */ /* 0x000fe80000100800 */
[----:B------:R1:W-:Y:S04]  /*4e060*/  STL [R1+0xf7c], R35 ;  /* 0x000f7c2301007387 */ /* 0x0003e80000100800 */
[----:B------:R-:W3:Y:S04]  /*4e070*/  LDL.LU R32, [R1+0x10f4] ;  /* 0x0010f40001207983 */ /* 0x000ee80000300800 */
[----:B------:R1:W-:Y:S04]  /*4e080*/  STL [R1+0xf78], R46 ;  /* 0x000f782e01007387 */ /* 0x0003e80000100800 */
[----:B------:R1:W-:Y:S04]  /*4e090*/  LDGSTS.E [R25+0x10a00], [R28.64], P1 ;  /* 0x10a000001c197fae */ /* 0x0003e80008921844 */
[----:B----4-:R-:W3:Y:S01]  /*4e0a0*/  LDL.LU R42, [R1+0x10fc] ;  /* 0x0010fc00012a7983 */ /* 0x010ee20000300800 */
[----:B-1----:R-:W-:-:S03]  /*4e0b0*/  MOV R28, R35 ;  /* 0x00000023001c7202 */ /* 0x002fc60000000f00 */
[----:B------:R-:W3:Y:S01]  /*4e0c0*/  LDL.LU R35, [R1+0x10f0] ;  /* 0x0010f00001237983 */ /* 0x000ee20000300800 */
[----:B------:R-:W-:-:S03]  /*4e0d0*/  IMAD.MOV.U32 R29, RZ, RZ, R46 ;  /* 0x000000ffff1d7224 */ /* 0x000fc600078e002e */
[----:B------:R-:W3:Y:S04]  /*4e0e0*/  LDL.LU R46, [R1+0x10f8] ;  /* 0x0010f800012e7983 */ /* 0x000ee80000300800 */
[----:B------:R-:W3:Y:S04]  /*4e0f0*/  LDL.LU R31, [R1+0x1174] ;  /* 0x00117400011f7983 */ /* 0x000ee80000300800 */
[----:B------:R-:W3:Y:S04]  /*4e100*/  LDL.LU R3, [R1+0x117c] ;  /* 0x00117c0001037983 */ /* 0x000ee80000300800 */
[----:B------:R1:W-:Y:S01]  /*4e110*/  LDGSTS.E [R25+0x10a80], [R28.64], P0 ;  /* 0x10a800001c197fae */ /* 0x0003e20008121844 */
[----:B------:R-:W-:-:S02]  /*4e120*/  IADD3 R33, P2, R33, R34, RZ ;  /* 0x0000002221217210 */ /* 0x000fc40007f5e0ff */
[----:B------:R-:W-:-:S03]  /*4e130*/  IADD3 R40, P3, R40, R34, RZ ;  /* 0x0000002228287210 */ /* 0x000fc60007f7e0ff */
[----:B------:R-:W-:Y:S01]  /*4e140*/  STL [R1+0xff4], R33 ;  /* 0x000ff42101007387 */ /* 0x000fe20000100800 */
[----:B------:R-:W-:Y:S01]  /*4e150*/  IADD3.X R39, R39, R2, RZ, P2, !PT ;  /* 0x0000000227277210 */ /* 0x000fe200017fe4ff */
[----:B------:R-:W-:-:S04]  /*4e160*/  IMAD.X R41, R41, 0x1, R2, P3 ;  /* 0x0000000129297824 */ /* 0x000fc800018e0602 */
[----:B------:R1:W-:Y:S02]  /*4e170*/  STL [R1+0xff0], R39 ;  /* 0x000ff02701007387 */ /* 0x0003e40000100800 */
[----:B-1----:R-:W-:Y:S02]  /*4e180*/  IMAD.MOV.U32 R29, RZ, RZ, R39 ;  /* 0x000000ffff1d7224 */ /* 0x002fe400078e0027 */
[----:B------:R-:W-:Y:S01]  /*4e190*/  STL [R1+0xffc], R40 ;  /* 0x000ffc2801007387 */ /* 0x000fe20000100800 */
[----:B------:R-:W-:-:S03]  /*4e1a0*/  MOV R28, R33 ;  /* 0x00000021001c7202 */ /* 0x000fc60000000f00 */
[----:B------:R-:W3:Y:S04]  /*4e1b0*/  LDL.LU R39, [R1+0x1170] ;  /* 0x0011700001277983 */ /* 0x000ee80000300800 */
[----:B------:R-:W-:Y:S04]  /*4e1c0*/  STL [R1+0xff8], R41 ;  /* 0x000ff82901007387 */ /* 0x000fe80000100800 */
[----:B------:R-:W3:Y:S01]  /*4e1d0*/  LDL.LU R33, [R1+0x1178] ;  /* 0x0011780001217983 */ /* 0x000ee20000300800 */
[-C--:B------:R-:W-:Y:S02]  /*4e1e0*/  IADD3 R37, P2, R37, R34.reuse, RZ ;  /* 0x0000002225257210 */ /* 0x080fe40007f5e0ff */
[----:B------:R-:W-:Y:S01]  /*4e1f0*/  IADD3 R24, P3, R24, R34, RZ ;  /* 0x0000002218187210 */ /* 0x000fe20007f7e0ff */
[----:B------:R1:W-:Y:S04]  /*4e200*/  LDGSTS.E [R25+0x11200], [R28.64], P1 ;  /* 0x112000001c197fae */ /* 0x0003e80008921844 */
[----:B------:R-:W-:Y:S01]  /*4e210*/  STL [R1+0x1074], R37 ;  /* 0x0010742501007387 */ /* 0x000fe20000100800 */
[----:B-1----:R-:W-:Y:S01]  /*4e220*/  MOV R28, R40 ;  /* 0x00000028001c7202 */ /* 0x002fe20000000f00 */
[----:B------:R-:W-:-:S05]  /*4e230*/  IMAD.MOV.U32 R29, RZ, RZ, R41 ;  /* 0x000000ffff1d7224 */ /* 0x000fca00078e0029 */
[----:B------:R1:W-:Y:S02]  /*4e240*/  LDGSTS.E [R25+0x11280], [R28.64], P0 ;  /* 0x112800001c197fae */ /* 0x0003e40008121844 */
[----:B-1----:R-:W-:Y:S02]  /*4e250*/  MOV R28, R37 ;  /* 0x00000025001c7202 */ /* 0x002fe40000000f00 */
[----:B--2---:R-:W-:-:S05]  /*4e260*/  IADD3.X R38, R38, R2, RZ, P2, !PT ;  /* 0x0000000226267210 */ /* 0x004fca00017fe4ff */
[----:B------:R1:W-:Y:S01]  /*4e270*/  STL [R1+0x1070], R38 ;  /* 0x0010702601007387 */ /* 0x0003e20000100800 */
[----:B------:R-:W-:-:S03]  /*4e280*/  IMAD.MOV.U32 R29, RZ, RZ, R38 ;  /* 0x000000ffff1d7224 */ /* 0x000fc600078e0026 */
[----:B------:R2:W-:Y:S01]  /*4e290*/  STL [R1+0x107c], R24 ;  /* 0x00107c1801007387 */ /* 0x0005e20000100800 */
[----:B---3--:R-:W-:-:S03]  /*4e2a0*/  IMAD.X R30, R30, 0x1, R2, P3 ;  /* 0x000000011e1e7824 */ /* 0x008fc600018e0602 */
[----:B------:R3:W-:Y:S04]  /*4e2b0*/  LDGSTS.E [R25+0x11a00], [R28.64], P1 ;  /* 0x11a000001c197fae */ /* 0x0007e80008921844 */
[----:B-1----:R-:W4:Y:S04]  /*4e2c0*/  LDL.LU R38, [R1+0x11f4] ;  /* 0x0011f40001267983 */ /* 0x002f280000300800 */
[----:B------:R1:W-:Y:S04]  /*4e2d0*/  STL [R1+0x1078], R30 ;  /* 0x0010781e01007387 */ /* 0x0003e80000100800 */
[----:B------:R-:W4:Y:S04]  /*4e2e0*/  LDL.LU R37, [R1+0x11fc] ;  /* 0x0011fc0001257983 */ /* 0x000f280000300800 */
[----:B------:R-:W4:Y:S01]  /*4e2f0*/  LDL.LU R40, [R1+0x11f0] ;  /* 0x0011f00001287983 */ /* 0x000f220000300800 */
[----:B---3--:R-:W-:Y:S01]  /*4e300*/  MOV R28, R24 ;  /* 0x00000018001c7202 */ /* 0x008fe20000000f00 */
[----:B------:R-:W-:-:S02]  /*4e310*/  IMAD.MOV.U32 R29, RZ, RZ, R30 ;  /* 0x000000ffff1d7224 */ /* 0x000fc400078e001e */
[----:B------:R-:W3:Y:S04]  /*4e320*/  LDL.LU R41, [R1+0x11f8] ;  /* 0x0011f80001297983 */ /* 0x000ee80000300800 */
[----:B--2---:R-:W2:Y:S04]  /*4e330*/  LDL.LU R24, [R1+0x1274] ;  /* 0x0012740001187983 */ /* 0x004ea80000300800 */
[----:B-1----:R-:W2:Y:S04]  /*4e340*/  LDL.LU R30, [R1+0x127c] ;  /* 0x00127c00011e7983 */ /* 0x002ea80000300800 */
[----:B------:R1:W-:Y:S01]  /*4e350*/  LDGSTS.E [R25+0x11a80], [R28.64], P0 ;  /* 0x11a800001c197fae */ /* 0x0003e20008121844 */
[----:B------:R-:W-:-:S05]  /*4e360*/  IADD3 R32, P2, R32, R34, RZ ;  /* 0x0000002220207210 */ /* 0x000fca0007f5e0ff */
[----:B------:R-:W-:Y:S01]  /*4e370*/  STL [R1+0x10f4], R32 ;  /* 0x0010f42001007387 */ /* 0x000fe20000100800 */
[----:B------:R-:W-:Y:S02]  /*4e380*/  IADD3 R42, P3, R42, R34, RZ ;  /* 0x000000222a2a7210 */ /* 0x000fe40007f7e0ff */
[----:B------:R-:W-:-:S03]  /*4e390*/  IADD3.X R35, R35, R2, RZ, P2, !PT ;  /* 0x0000000223237210 */ /* 0x000fc600017fe4ff */
[----:B------:R-:W-:Y:S02]  /*4e3a0*/  IMAD.X R46, R46, 0x1, R2, P3 ;  /* 0x000000012e2e7824 */ /* 0x000fe400018e0602 */
[----:B------:R1:W-:Y:S02]  /*4e3b0*/  STL [R1+0x10f0], R35 ;  /* 0x0010f02301007387 */ /* 0x0003e40000100800 */
[----:B-1----:R-:W-:Y:S02]  /*4e3c0*/  IMAD.MOV.U32 R29, RZ, RZ, R35 ;  /* 0x000000ffff1d7224 */ /* 0x002fe400078e0023 */
[----:B------:R-:W-:Y:S01]  /*4e3d0*/  STL [R1+0x10fc], R42 ;  /* 0x0010fc2a01007387 */ /* 0x000fe20000100800 */
[----:B------:R-:W-:-:S03]  /*4e3e0*/  MOV R28, R32 ;  /* 0x00000020001c7202 */ /* 0x000fc60000000f00 */
[----:B------:R-:W2:Y:S04]  /*4e3f0*/  LDL.LU R35, [R1+0x1270] ;  /* 0x0012700001237983 */ /* 0x000ea80000300800 */
[----:B------:R-:W-:Y:S04]  /*4e400*/  STL [R1+0x10f8], R46 ;  /* 0x0010f82e01007387 */ /* 0x000fe80000100800 */
[----:B------:R-:W2:Y:S01]  /*4e410*/  LDL.LU R32, [R1+0x1278] ;  /* 0x0012780001207983 */ /* 0x000ea20000300800 */
[----:B------:R-:W-:-:S03]  /*4e420*/  IADD3 R31, P2, R31, R34, RZ ;  /* 0x000000221f1f7210 */ /* 0x000fc60007f5e0ff */
[----:B------:R1:W-:Y:S01]  /*4e430*/  LDGSTS.E [R25+0x12200], [R28.64], P1 ;  /* 0x122000001c197fae */ /* 0x0003e20008921844 */
[----:B------:R-:W-:-:S03]  /*4e440*/  IADD3 R3, P3, R3, R34, RZ ;  /* 0x0000002203037210 */ /* 0x000fc60007f7e0ff */
[----:B------:R1:W-:Y:S02]  /*4e450*/  STL [R1+0x1174], R31 ;  /* 0x0011741f01007387 */ /* 0x0003e40000100800 */
[----:B-1----:R-:W-:Y:S01]  /*4e460*/  MOV R28, R42 ;  /* 0x0000002a001c7202 */ /* 0x002fe20000000f00 */
[----:B------:R-:W-:-:S05]  /*4e470*/  IMAD.MOV.U32 R29, RZ, RZ, R46 ;  /* 0x000000ffff1d7224 */ /* 0x000fca00078e002e */
[----:B------:R1:W-:Y:S01]  /*4e480*/  LDGSTS.E [R25+0x12280], [R28.64], P0 ;  /* 0x122800001c197fae */ /* 0x0003e20008121844 */
[----:B------:R-:W-:-:S05]  /*4e490*/  IADD3.X R39, R39, R2, RZ, P2, !PT ;  /* 0x0000000227277210 */ /* 0x000fca00017fe4ff */
[----:B------:R-:W-:Y:S01]  /*4e4a0*/  STL [R1+0x1170], R39 ;  /* 0x0011702701007387 */ /* 0x000fe20000100800 */
[----:B------:R-:W-:Y:S01]  /*4e4b0*/  IMAD.X R33, R33, 0x1, R2, P3 ;  /* 0x0000000121217824 */ /* 0x000fe200018e0602 */
[----:B-1----:R-:W-:Y:S01]  /*4e4c0*/  MOV R28, R31 ;  /* 0x0000001f001c7202 */ /* 0x002fe20000000f00 */
[----:B------:R-:W-:Y:S01]  /*4e4d0*/  IMAD.MOV.U32 R29, RZ, RZ, R39 ;  /* 0x000000ffff1d7224 */ /* 0x000fe200078e0027 */
[----:B------:R-:W-:Y:S04]  /*4e4e0*/  STL [R1+0x117c], R3 ;  /* 0x00117c0301007387 */ /* 0x000fe80000100800 */
[----:B------:R-:W2:Y:S04]  /*4e4f0*/  LDL.LU R31, [R1+0x12f4] ;  /* 0x0012f400011f7983 */ /* 0x000ea80000300800 */
[----:B------:R1:W-:Y:S04]  /*4e500*/  STL [R1+0x1178], R33 ;  /* 0x0011782101007387 */ /* 0x0003e80000100800 */
[----:B------:R1:W-:Y:S04]  /*4e510*/  LDGSTS.E [R25+0x12a00], [R28.64], P1 ;  /* 0x12a000001c197fae */ /* 0x0003e80008921844 */
[----:B------:R-:W2:Y:S01]  /*4e520*/  LDL.LU R42, [R1+0x12fc] ;  /* 0x0012fc00012a7983 */ /* 0x000ea20000300800 */
[----:B-1----:R-:W-:-:S03]  /*4e530*/  IMAD.MOV.U32 R29, RZ, RZ, R33 ;  /* 0x000000ffff1d7224 */ /* 0x002fc600078e0021 */
[----:B------:R-:W2:Y:S04]  /*4e540*/  LDL.LU R33, [R1+0x12f0] ;  /* 0x0012f00001217983 */ /* 0x000ea80000300800 */
[----:B------:R-:W2:Y:S01]  /*4e550*/  LDL.LU R46, [R1+0x12f8] ;  /* 0x0012f800012e7983 */ /* 0x000ea20000300800 */
[----:B------:R-:W-:-:S03]  /*4e560*/  MOV R28, R3 ;  /* 0x00000003001c7202 */ /* 0x000fc60000000f00 */
[----:B------:R-:W2:Y:S04]  /*4e570*/  LDL.LU R39, [R1+0x1374] ;  /* 0x0013740001277983 */ /* 0x000ea80000300800 */
[----:B------:R-:W2:Y:S04]  /*4e580*/  LDL.LU R3, [R1+0x137c] ;  /* 0x00137c0001037983 */ /* 0x000ea80000300800 */
[----:B------:R1:W-:Y:S01]  /*4e590*/  LDGSTS.E [R25+0x12a80], [R28.64], P0 ;  /* 0x12a800001c197fae */ /* 0x0003e20008121844 */
[----:B----4-:R-:W-:-:S04]  /*4e5a0*/  IADD3 R38, P2, R38, R34, RZ ;  /* 0x0000002226267210 */ /* 0x010fc80007f5e0ff */
[----:B-1----:R-:W-:Y:S02]  /*4e5b0*/  MOV R28, R38 ;  /* 0x00000026001c7202 */ /* 0x002fe40000000f00 */
[----:B------:R-:W-:Y:S02]  /*4e5c0*/  IADD3 R37, P3, R37, R34, RZ ;  /* 0x0000002225257210 */ /* 0x000fe40007f7e0ff */
[----:B------:R-:W-:Y:S01]  /*4e5d0*/  IADD3.X R40, R40, R2, RZ, P2, !PT ;  /* 0x0000000228287210 */ /* 0x000fe200017fe4ff */
[----:B------:R-:W-:Y:S02]  /*4e5e0*/  STL [R1+0x11f4], R38 ;  /* 0x0011f42601007387 */ /* 0x000fe40000100800 */
[----:B---3--:R-:W-:Y:S02]  /*4e5f0*/  IMAD.X R41, R41, 0x1, R2, P3 ;  /* 0x0000000129297824 */ /* 0x008fe400018e0602 */
[----:B------:R1:W-:Y:S01]  /*4e600*/  STL [R1+0x11f0], R40 ;  /* 0x0011f02801007387 */ /* 0x0003e20000100800 */
[----:B------:R-:W-:Y:S01]  /*4e610*/  IMAD.MOV.U32 R29, RZ, RZ, R40 ;  /* 0x000000ffff1d7224 */ /* 0x000fe200078e0028 */
[----:B--2---:R-:W-:-:S02]  /*4e620*/  IADD3 R24, P2, R24, R34, RZ ;  /* 0x0000002218187210 */ /* 0x004fc40007f5e0ff */
[----:B------:R-:W-:Y:S01]  /*4e630*/  STL [R1+0x11fc], R37 ;  /* 0x0011fc2501007387 */ /* 0x000fe20000100800 */
[----:B------:R-:W-:-:S03]  /*4e640*/  IADD3 R30, P3, R30, R34, RZ ;  /* 0x000000221e1e7210 */ /* 0x000fc60007f7e0ff */
[----:B------:R2:W-:Y:S04]  /*4e650*/  LDGSTS.E [R25+0x13200], [R28.64], P1 ;  /* 0x132000001c197fae */ /* 0x0005e80008921844 */
[----:B-1----:R-:W3:Y:S04]  /*4e660*/  LDL.LU R40, [R1+0x1370] ;  /* 0x0013700001287983 */ /* 0x002ee80000300800 */
[----:B------:R-:W-:Y:S01]  /*4e670*/  STL [R1+0x11f8], R41 ;  /* 0x0011f82901007387 */ /* 0x000fe20000100800 */
[----:B--2---:R-:W-:Y:S01]  /*4e680*/  MOV R28, R37 ;  /* 0x00000025001c7202 */ /* 0x004fe20000000f00 */
[----:B------:R-:W-:-:S02]  /*4e690*/  IMAD.MOV.U32 R29, RZ, RZ, R41 ;  /* 0x000000ffff1d7224 */ /* 0x000fc400078e0029 */
[----:B------:R-:W2:Y:S04]  /*4e6a0*/  LDL.LU R38, [R1+0x1378] ;  /* 0x0013780001267983 */ /* 0x000ea80000300800 */
[----:B------:R1:W-:Y:S04]  /*4e6b0*/  STL [R1+0x1274], R24 ;  /* 0x0012741801007387 */ /* 0x0003e80000100800 */
[----:B------:R4:W-:Y:S02]  /*4e6c0*/  LDGSTS.E [R25+0x13280], [R28.64], P0 ;  /* 0x132800001c197fae */ /* 0x0009e40008121844 */
[----:B----4-:R-:W-:-:S02]  /*4e6d0*/  MOV R28, R24 ;  /* 0x00000018001c7202 */ /* 0x010fc40000000f00 */
[----:B------:R-:W-:-:S05]  /*4e6e0*/  IADD3.X R35, R35, R2, RZ, P2, !PT ;  /* 0x0000000223237210 */ /* 0x000fca00017fe4ff */
[----:B------:R4:W-:Y:S01]  /*4e6f0*/  STL [R1+0x1270], R35 ;  /* 0x0012702301007387 */ /* 0x0009e20000100800 */
[----:B------:R-:W-:-:S03]  /*4e700*/  IMAD.X R32, R32, 0x1, R2, P3 ;  /* 0x0000000120207824 */ /* 0x000fc600018e0602 */
[----:B------:R4:W-:Y:S01]  /*4e710*/  STL [R1+0x127c], R30 ;  /* 0x00127c1e01007387 */ /* 0x0009e20000100800 */
[----:B------:R-:W-:-:S03]  /*4e720*/  IMAD.MOV.U32 R29, RZ, RZ, R35 ;  /* 0x000000ffff1d7224 */ /* 0x000fc600078e0023 */
[----:B-1----:R-:W2:Y:S04]  /*4e730*/  LDL.LU R24, [R1+0x13f4] ;  /* 0x0013f40001187983 */ /* 0x002ea80000300800 */
[----:B------:R1:W-:Y:S04]  /*4e740*/  STL [R1+0x1278], R32 ;  /* 0x0012782001007387 */ /* 0x0003e80000100800 */
[----:B----4-:R-:W4:Y:S04]  /*4e750*/  LDL.LU R35, [R1+0x13fc] ;  /* 0x0013fc0001237983 */ /* 0x010f280000300800 */
[----:B------:R-:W4:Y:S04]  /*4e760*/  LDL.LU R41, [R1+0x13f0] ;  /* 0x0013f00001297983 */ /* 0x000f280000300800 */
[----:B------:R-:W4:Y:S04]  /*4e770*/  LDL.LU R37, [R1+0x13f8] ;  /* 0x0013f80001257983 */ /* 0x000f280000300800 */
[----:B------:R1:W-:Y:S01]  /*4e780*/  LDGSTS.E [R25+0x13a00], [R28.64], P1 ;  /* 0x13a000001c197fae */ /* 0x0003e20008921844 */
[----:B------:R-:W-:Y:S01]  /*4e790*/  IADD3 R31, P2, R31, R34, RZ ;  /* 0x000000221f1f7210 */ /* 0x000fe20007f5e0ff */
[----:B-1----:R-:W-:Y:S01]  /*4e7a0*/  IMAD.MOV.U32 R29, RZ, RZ, R32 ;  /* 0x000000ffff1d7224 */ /* 0x002fe200078e0020 */
[----:B------:R-:W-:-:S02]  /*4e7b0*/  MOV R28, R30 ;  /* 0x0000001e001c7202 */ /* 0x000fc40000000f00 */
[----:B------:R-:W4:Y:S04]  /*4e7c0*/  LDL.LU R30, [R1+0x1474] ;  /* 0x00147400011e7983 */ /* 0x000f280000300800 */
[----:B------:R-:W4:Y:S01]  /*4e7d0*/  LDL.LU R32, [R1+0x147c] ;  /* 0x00147c0001207983 */ /* 0x000f220000300800 */
[----:B------:R-:W-:-:S03]  /*4e7e0*/  IADD3 R42, P3, R42, R34, RZ ;  /* 0x000000222a2a7210 */ /* 0x000fc60007f7e0ff */
[----:B------:R1:W-:Y:S04]  /*4e7f0*/  STL [R1+0x12f4], R31 ;  /* 0x0012f41f01007387 */ /* 0x0003e80000100800 */
[----:B------:R1:W-:Y:S01]  /*4e800*/  LDGSTS.E [R25+0x13a80], [R28.64], P0 ;  /* 0x13a800001c197fae */ /* 0x0003e20008121844 */
[----:B------:R-:W-:Y:S01]  /*4e810*/  IADD3.X R33, R33, R2, RZ, P2, !PT ;  /* 0x0000000221217210 */ /* 0x000fe200017fe4ff */
[----:B------:R-:W-:-:S04]  /*4e820*/  IMAD.X R46, R46, 0x1, R2, P3 ;  /* 0x000000012e2e7824 */ /* 0x000fc800018e0602 */
[----:B------:R1:W-:Y:S02]  /*4e830*/  STL [R1+0x12f0], R33 ;  /* 0x0012f02101007387 */ /* 0x0003e40000100800 */
[----:B-1----:R-:W-:Y:S02]  /*4e840*/  MOV R28, R31 ;  /* 0x0000001f001c7202 */ /* 0x002fe40000000f00 */
[----:B------:R1:W-:Y:S04]  /*4e850*/  STL [R1+0x12fc], R42 ;  /* 0x0012fc2a01007387 */ /* 0x0003e80000100800 */
[----:B------:R-:W4:Y:S01]  /*4e860*/  LDL.LU R31, [R1+0x1470] ;  /* 0x00147000011f7983 */ /* 0x000f220000300800 */
[----:B------:R-:W-:-:S03]  /*4e870*/  IMAD.MOV.U32 R29, RZ, RZ, R33 ;  /* 0x000000ffff1d7224 */ /* 0x000fc600078e0021 */
[----:B------:R-:W-:Y:S04]  /*4e880*/  STL [R1+0x12f8], R46 ;  /* 0x0012f82e01007387 */ /* 0x000fe80000100800 */
[----:B------:R-:W4:Y:S01]  /*4e890*/  LDL.LU R33, [R1+0x1478] ;  /* 0x0014780001217983 */ /* 0x000f220000300800 */
[-C--:B------:R-:W-:Y:S02]  /*4e8a0*/  IADD3 R39, P2, R39, R34.reuse, RZ ;  /* 0x0000002227277210 */ /* 0x080fe40007f5e0ff */
[----:B------:R-:W-:Y:S01]  /*4e8b0*/  IADD3 R3, P3, R3, R34, RZ ;  /* 0x0000002203037210 */ /* 0x000fe20007f7e0ff */
[----:B------:R1:W-:Y:S04]  /*4e8c0*/  LDGSTS.E [R25+0x14200], [R28.64], P1 ;  /* 0x142000001c197fae */ /* 0x0003e80008921844 */
[----:B------:R2:W-:Y:S01]  /*4e8d0*/  STL [R1+0x1374], R39 ;  /* 0x0013742701007387 */ /* 0x0005e20000100800 */
[----:B-1----:R-:W-:Y:S01]  /*4e8e0*/  MOV R28, R42 ;  /* 0x0000002a001c7202 */ /* 0x002fe20000000f00 */
[----:B------:R-:W-:-:S05]  /*4e8f0*/  IMAD.MOV.U32 R29, RZ, RZ, R46 ;  /* 0x000000ffff1d7224 */ /* 0x000fca00078e002e */
[----:B------:R1:W-:Y:S02]  /*4e900*/  LDGSTS.E [R25+0x14280], [R28.64], P0 ;  /* 0x142800001c197fae */ /* 0x0003e40008121844 */
[----:B-1----:R-:W-:Y:S02]  /*4e910*/  MOV R28, R39 ;  /* 0x00000027001c7202 */ /* 0x002fe40000000f00 */
[----:B---3--:R-:W-:-:S05]  /*4e920*/  IADD3.X R40, R40, R2, RZ, P2, !PT ;  /* 0x0000000228287210 */ /* 0x008fca00017fe4ff */
[----:B------:R1:W-:Y:S01]  /*4e930*/  STL [R1+0x1370], R40 ;  /* 0x0013702801007387 */ /* 0x0003e20000100800 */
[----:B------:R-:W-:Y:S02]  /*4e940*/  IMAD.MOV.U32 R29, RZ, RZ, R40 ;  /* 0x000000ffff1d7224 */ /* 0x000fe400078e0028 */
[----:B--2---:R-:W-:Y:S01]  /*4e950*/  IMAD.X R38, R38, 0x1, R2, P3 ;  /* 0x0000000126267824 */ /* 0x004fe200018e0602 */
[----:B------:R-:W-:Y:S04]  /*4e960*/  STL [R1+0x137c], R3 ;  /* 0x00137c0301007387 */ /* 0x000fe80000100800 */
[----:B------:R-:W2:Y:S04]  /*4e970*/  LDL.LU R42, [R1+0x14f4] ;  /* 0x0014f400012a7983 */ /* 0x000ea80000300800 */
[----:B------:R3:W-:Y:S04]  /*4e980*/  STL [R1+0x1378], R38 ;  /* 0x0013782601007387 */ /* 0x0007e80000100800 */
[----:B------:R-:W2:Y:S04]  /*4e990*/  LDL.LU R39, [R1+0x14fc] ;  /* 0x0014fc0001277983 */ /* 0x000ea80000300800 */
[----:B------:R-:W2:Y:S04]  /*4e9a0*/  LDL.LU R46, [R1+0x14f0] ;  /* 0x0014f000012e7983 */ /* 0x000ea80000300800 */
[----:B------:R3:W-:Y:S04]  /*4e9b0*/  LDGSTS.E [R25+0x14a00], [R28.64], P1 ;  /* 0x14a000001c197fae */ /* 0x0007e80008921844 */
[----:B-1----:R-:W2:Y:S01]  /*4e9c0*/  LDL.LU R40, [R1+0x14f8] ;  /* 0x0014f80001287983 */ /* 0x002ea20000300800 */
[----:B---3--:R-:W-:Y:S01]  /*4e9d0*/  MOV R28, R3 ;  /* 0x00000003001c7202 */ /* 0x008fe20000000f00 */
[----:B------:R-:W-:-:S02]  /*4e9e0*/  IMAD.MOV.U32 R29, RZ, RZ, R38 ;  /* 0x000000ffff1d7224 */ /* 0x000fc400078e0026 */
[----:B------:R-:W3:Y:S04]  /*4e9f0*/  LDL.LU R38, [R1+0x1574] ;  /* 0x0015740001267983 */ /* 0x000ee80000300800 */
[----:B------:R-:W3:Y:S01]  /*4ea00*/  LDL.LU R3, [R1+0x157c] ;  /* 0x00157c0001037983 */ /* 0x000ee20000300800 */
[----:B------:R-:W-:-:S03]  /*4ea10*/  IADD3 R24, P2, R24, R34, RZ ;  /* 0x0000002218187210 */ /* 0x000fc60007f5e0ff */
[----:B------:R1:W-:Y:S01]  /*4ea20*/  LDGSTS.E [R25+0x14a80], [R28.64], P0 ;  /* 0x14a800001c197fae */ /* 0x0003e20008121844 */
[----:B----4-:R-:W-:Y:S02]  /*4ea30*/  IADD3 R35, P3, R35, R34, RZ ;  /* 0x0000002223237210 */ /* 0x010fe40007f7e0ff */
[----:B------:R-:W-:Y:S01]  /*4ea40*/  IADD3.X R41, R41, R2, RZ, P2, !PT ;  /* 0x0000000229297210 */ /* 0x000fe200017fe4ff */
[----:B------:R-:W-:Y:S02]  /*4ea50*/  STL [R1+0x13f4], R24 ;  /* 0x0013f41801007387 */ /* 0x000fe40000100800 */
[----:B------:R-:W-:Y:S02]  /*4ea60*/  IMAD.X R37, R37, 0x1, R2, P3 ;  /* 0x0000000125257824 */ /* 0x000fe400018e0602 */
[----:B------:R4:W-:Y:S01]  /*4ea70*/  STL [R1+0x13f0], R41 ;  /* 0x0013f02901007387 */ /* 0x0009e20000100800 */
[----:B-1----:R-:W-:-:S03]  /*4ea80*/  IMAD.MOV.U32 R29, RZ, RZ, R41 ;  /* 0x000000ffff1d7224 */ /* 0x002fc600078e0029 */
[----:B------:R-:W-:Y:S01]  /*4ea90*/  STL [R1+0x13fc], R35 ;  /* 0x0013fc2301007387 */ /* 0x000fe20000100800 */
[----:B------:R-:W-:-:S03]  /*4eaa0*/  MOV R28, R24 ;  /* 0x00000018001c7202 */ /* 0x000fc60000000f00 */
[----:B----4-:R-:W4:Y:S04]  /*4eab0*/  LDL.LU R41, [R1+0x1570] ;  /* 0x0015700001297983 */ /* 0x010f280000300800 */
[----:B------:R-:W-:Y:S04]  /*4eac0*/  STL [R1+0x13f8], R37 ;  /* 0x0013f82501007387 */ /* 0x000fe80000100800 */
[----:B------:R-:W4:Y:S01]  /*4ead0*/  LDL.LU R24, [R1+0x1578] ;  /* 0x0015780001187983 */ /* 0x000f220000300800 */
[----:B------:R-:W-:-:S03]  /*4eae0*/  IADD3 R30, P2, R30, R34, RZ ;  /* 0x000000221e1e7210 */ /* 0x000fc60007f5e0ff */
[----:B------:R1:W-:Y:S01]  /*4eaf0*/  LDGSTS.E [R25+0x15200], [R28.64], P1 ;  /* 0x152000001c197fae */ /* 0x0003e20008921844 */
[----:B------:R-:W-:-:S03]  /*4eb00*/  IADD3 R32, P3, R32, R34, RZ ;  /* 0x0000002220207210 */ /* 0x000fc60007f7e0ff */
[----:B------:R-:W-:Y:S01]  /*4eb10*/  STL [R1+0x1474], R30 ;  /* 0x0014741e01007387 */ /* 0x000fe20000100800 */
[----:B-1----:R-:W-:Y:S01]  /*4eb20*/  MOV R28, R35 ;  /* 0x00000023001c7202 */ /* 0x002fe20000000f00 */
[----:B------:R-:W-:-:S05]  /*4eb30*/  IMAD.MOV.U32 R29, RZ, RZ, R37 ;  /* 0x000000ffff1d7224 */ /* 0x000fca00078e0025 */
[----:B------:R1:W-:Y:S01]  /*4eb40*/  LDGSTS.E [R25+0x15280], [R28.64], P0 ;  /* 0x152800001c197fae */ /* 0x0003e20008121844 */
[----:B------:R-:W-:Y:S02]  /*4eb50*/  IADD3.X R31, R31, R2, RZ, P2, !PT ;  /* 0x000000021f1f7210 */ /* 0x000fe400017fe4ff */
[----:B-1----:R-:W-:-:S03]  /*4eb60*/  MOV R28, R30 ;  /* 0x0000001e001c7202 */ /* 0x002fc60000000f00 */
[----:B------:R1:W-:Y:S01]  /*4eb70*/  STL [R1+0x1470], R31 ;  /* 0x0014701f01007387 */ /* 0x0003e20000100800 */
[----:B------:R-:W-:Y:S02]  /*4eb80*/  IMAD.MOV.U32 R29, RZ, RZ, R31 ;  /* 0x000000ffff1d7224 */ /* 0x000fe400078e001f */
[----:B------:R-:W-:Y:S01]  /*4eb90*/  IMAD.X R33, R33, 0x1, R2, P3 ;  /* 0x0000000121217824 */ /* 0x000fe200018e0602 */
[----:B------:R-:W-:Y:S04]  /*4eba0*/  STL [R1+0x147c], R32 ;  /* 0x00147c2001007387 */ /* 0x000fe80000100800 */
[----:B------:R1:W-:Y:S04]  /*4ebb0*/  LDGSTS.E [R25+0x15a00], [R28.64], P1 ;  /* 0x15a000001c197fae */ /* 0x0003e80008921844 */
[----:B-1----:R-:W4:Y:S04]  /*4ebc0*/  LDL.LU.64 R30, [R1+0x980] ;  /* 0x00098000011e7983 */ /* 0x002f280000300a00 */
[----:B------:R1:W-:Y:S04]  /*4ebd0*/  STL [R1+0x1478], R33 ;  /* 0x0014782101007387 */ /* 0x0003e80000100800 */
[----:B------:R-:W4:Y:S01]  /*4ebe0*/  LDL.LU R35, [R1+0x15f4] ;  /* 0x0015f40001237983 */ /* 0x000f220000300800 */
[----:B------:R-:W-:Y:S01]  /*4ebf0*/  MOV R28, R32 ;  /* 0x00000020001c7202 */ /* 0x000fe20000000f00 */
[----:B------:R-:W-:-:S02]  /*4ec00*/  IMAD.MOV.U32 R29, RZ, RZ, R33 ;  /* 0x000000ffff1d7224 */ /* 0x000fc400078e0021 */
[----:B-1----:R-:W4:Y:S04]  /*4ec10*/  LDL.LU.64 R32, [R1+0x958] ;  /* 0x0009580001207983 */ /* 0x002f280000300a00 */
[----:B------:R-:W4:Y:S04]  /*4ec20*/  LDL.LU.64 R88, [R1+0x950] ;  /* 0x0009500001587983 */ /* 0x000f280000300a00 */
[----:B------:R-:W4:Y:S04]  /*4ec30*/  LDL.LU R37, [R1+0x15f0] ;  /* 0x0015f00001257983 */ /* 0x000f280000300800 */
[----:B------:R1:W-:Y:S01]  /*4ec40*/  LDGSTS.E [R25+0x15a80], [R28.64], P0 ;  /* 0x15a800001c197fae */ /* 0x0003e20008121844 */
[----:B--2---:R-:W-:-:S04]  /*4ec50*/  IADD3 R42, P2, R42, R34, RZ ;  /* 0x000000222a2a7210 */ /* 0x004fc80007f5e0ff */
[----:B-1----:R-:W-:Y:S02]  /*4ec60*/  MOV R28, R42 ;  /* 0x0000002a001c7202 */ /* 0x002fe40000000f00 */
[----:B------:R-:W-:Y:S02]  /*4ec70*/  IADD3 R39, P3, R39, R34, RZ ;  /* 0x0000002227277210 */ /* 0x000fe40007f7e0ff */
[----:B------:R-:W-:Y:S01]  /*4ec80*/  IADD3.X R46, R46, R2, RZ, P2, !PT ;  /* 0x000000022e2e7210 */ /* 0x000fe200017fe4ff */
[----:B------:R-:W-:Y:S04]  /*4ec90*/  STL [R1+0x14f4], R42 ;  /* 0x0014f42a01007387 */ /* 0x000fe80000100800 */
[----:B------:R-:W-:Y:S02]  /*4eca0*/  IMAD.MOV.U32 R29, RZ, RZ, R46 ;  /* 0x000000ffff1d7224 */ /* 0x000fe400078e002e */
[----:B------:R-:W-:Y:S01]  /*4ecb0*/  IMAD.X R40, R40, 0x1, R2, P3 ;  /* 0x0000000128287824 */ /* 0x000fe200018e0602 */
[----:B------:R-:W-:Y:S04]  /*4ecc0*/  STL [R1+0x14f0], R46 ;  /* 0x0014f02e01007387 */ /* 0x000fe80000100800 */
[----:B------:R1:W-:Y:S04]  /*4ecd0*/  STL [R1+0x14fc], R39 ;  /* 0x0014fc2701007387 */ /* 0x0003e80000100800 */
[----:B------:R2:W-:Y:S01]  /*4ece0*/  LDGSTS.E [R25+0x16200], [R28.64], P1 ;  /* 0x162000001c197fae */ /* 0x0005e20008921844 */
[----:B---3--:R-:W-:-:S02]  /*4ecf0*/  IADD3 R38, P2, R38, R34, RZ ;  /* 0x0000002226267210 */ /* 0x008fc40007f5e0ff */
[----:B------:R-:W-:Y:S01]  /*4ed00*/  IADD3 R3, P3, R3, R34, RZ ;  /* 0x0000002203037210 */ /* 0x000fe20007f7e0ff */
[----:B------:R3:W-:Y:S01]  /*4ed10*/  STL [R1+0x14f8], R40 ;  /* 0x0014f82801007387 */ /* 0x0007e20000100800 */
[----:B--2---:R-:W-:Y:S01]  /*4ed20*/  MOV R28, R39 ;  /* 0x00000027001c7202 */ /* 0x004fe20000000f00 */
[----:B------:R-:W-:Y:S02]  /*4ed30*/  IMAD.MOV.U32 R29, RZ, RZ, R40 ;  /* 0x000000ffff1d7224 */ /* 0x000fe400078e0028 */
[----:B-1----:R-:W2:Y:S04]  /*4ed40*/  LDL.LU R39, [R1+0xf04] ;  /* 0x000f040001277983 */ /* 0x002ea80000300800 */
[----:B---3--:R-:W3:Y:S04]  /*4ed50*/  LDL.LU R40, [R1+0xf0c] ;  /* 0x000f0c0001287983 */ /* 0x008ee80000300800 */
[----:B------:R-:W-:Y:S04]  /*4ed60*/  STL [R1+0x1574], R38 ;  /* 0x0015742601007387 */ /* 0x000fe80000100800 */
[----:B------:R1:W-:Y:S01]  /*4ed70*/  LDGSTS.E [R25+0x16280], [R28.64], P0 ;  /* 0x162800001c197fae */ /* 0x0003e20008121844 */
[----:B----4-:R-:W-:-:S05]  /*4ed80*/  IADD3.X R41, R41, R2, RZ, P2, !PT ;  /* 0x0000000229297210 */ /* 0x010fca00017fe4ff */
[----:B------:R-:W-:Y:S01]  /*4ed90*/  STL [R1+0x1570], R41 ;  /* 0x0015702901007387 */ /* 0x000fe20000100800 */
[----:B------:R-:W-:-:S03]  /*4eda0*/  IMAD.X R24, R24, 0x1, R2, P3 ;  /* 0x0000000118187824 */ /* 0x000fc600018e0602 */
[----:B------:R-:W-:Y:S04]  /*4edb0*/  STL [R1+0x157c], R3 ;  /* 0x00157c0301007387 */ /* 0x000fe80000100800 */
[----:B------:R-:W4:Y:S04]  /*4edc0*/  LDL.LU R50, [R1+0xf00] ;  /* 0x000f000001327983 */ /* 0x000f280000300800 */
[----:B------:R1:W-:Y:S04]  /*4edd0*/  STL [R1+0x1578], R24 ;  /* 0x0015781801007387 */ /* 0x0003e80000100800 */
[----:B------:R-:W4:Y:S01]  /*4ede0*/  LDL.LU R49, [R1+0xf08] ;  /* 0x000f080001317983 */ /* 0x000f220000300800 */
[----:B-1----:R-:W-:Y:S01]  /*4edf0*/  MOV R28, R38 ;  /* 0x00000026001c7202 */ /* 0x002fe20000000f00 */
[----:B------:R-:W-:-:S02]  /*4ee00*/  IMAD.MOV.U32 R29, RZ, RZ, R41 ;  /* 0x000000ffff1d7224 */ /* 0x000fc400078e0029 */
[----:B------:R-:W4:Y:S04]  /*4ee10*/  LDL.LU R48, [R1+0xf80] ;  /* 0x000f800001307983 */ /* 0x000f280000300800 */
[----:B------:R1:W-:Y:S04]  /*4ee20*/  LDGSTS.E [R25+0x16a00], [R28.64], P1 ;  /* 0x16a000001c197fae */ /* 0x0003e80008921844 */
[----:B------:R-:W4:Y:S04]  /*4ee30*/  LDL.LU R42, [R1+0xf84] ;  /* 0x000f8400012a7983 */ /* 0x000f280000300800 */
[----:B------:R-:W4:Y:S01]  /*4ee40*/  LDL.LU R47, [R1+0xf88] ;  /* 0x000f8800012f7983 */ /* 0x000f220000300800 */
[----:B-1----:R-:W-:Y:S01]  /*4ee50*/  IMAD.MOV.U32 R29, RZ, RZ, R24 ;  /* 0x000000ffff1d7224 */ /* 0x002fe200078e0018 */
[----:B------:R-:W-:-:S02]  /*4ee60*/  MOV R28, R3 ;  /* 0x00000003001c7202 */ /* 0x000fc40000000f00 */
[----:B------:R-:W4:Y:S04]  /*4ee70*/  LDL.LU R46, [R1+0xf8c] ;  /* 0x000f8c00012e7983 */ /* 0x000f280000300800 */
[----:B------:R1:W-:Y:S01]  /*4ee80*/  LDGSTS.E [R25+0x16a80], [R28.64], P0 ;  /* 0x16a800001c197fae */ /* 0x0003e20008121844 */
[----:B------:R-:W-:-:S04]  /*4ee90*/  IADD3 R24, P2, R30, R34, RZ ;  /* 0x000000221e187210 */ /* 0x000fc80007f5e0ff */
[----:B------:R-:W-:Y:S02]  /*4eea0*/  IADD3.X R3, R31, R2, RZ, P2, !PT ;  /* 0x000000021f037210 */ /* 0x000fe400017fe4ff */
[-C--:B------:R-:W-:Y:S02]  /*4eeb0*/  IADD3 R35, P2, R35, R34.reuse, RZ ;  /* 0x0000002223237210 */ /* 0x080fe40007f5e0ff */
[----:B------:R-:W-:-:S05]  /*4eec0*/  IADD3 R31, P3, R32, R34, RZ ;  /* 0x00000022201f7210 */ /* 0x000fca0007f7e0ff */
[----:B------:R-:W-:Y:S01]  /*4eed0*/  IMAD.X R30, R33, 0x1, R2, P3 ;  /* 0x00000001211e7824 */ /* 0x000fe200018e0602 */
[----:B------:R-:W-:Y:S02]  /*4eee0*/  IADD3.X R37, R37, R2, RZ, P2, !PT ;  /* 0x0000000225257210 */ /* 0x000fe400017fe4ff */
[----:B------:R-:W-:Y:S02]  /*4eef0*/  IADD3 R33, P2, R88, R34, RZ ;  /* 0x0000002258217210 */ /* 0x000fe40007f5e0ff */
[----:B------:R-:W-:-:S03]  /*4ef00*/  LOP3.LUT R31, R31, R30, RZ, 0x3c, !PT ;  /* 0x0000001e1f1f7212 */ /* 0x000fc600078e3cff */
[----:B------:R-:W-:Y:S01]  /*4ef10*/  IMAD.X R32, R89, 0x1, R2, P2 ;  /* 0x0000000159207824 */ /* 0x000fe200010e0602 */
[----:B------:R-:W-:-:S04]  /*4ef20*/  LOP3.LUT R30, R31, R30, RZ, 0x3c, !PT ;  /* 0x0000001e1f1e7212 */ /* 0x000fc800078e3cff */
[----:B------:R-:W-:Y:S01]  /*4ef30*/  LOP3.LUT R33, R33, R32, RZ, 0x3c, !PT ;  /* 0x0000002021217212 */ /* 0x000fe200078e3cff */
[----:B------:R-:W-:Y:S01]  /*4ef40*/  IMAD.MOV.U32 R89, RZ, RZ, R3 ;  /* 0x000000ffff597224 */ /* 0x000fe200078e0003 */
[----:B------:R-:W-:Y:S02]  /*4ef50*/  MOV R88, R24 ;  /* 0x0000001800587202 */ /* 0x000fe40000000f00 */
[----:B------:R-:W-:Y:S02]  /*4ef60*/  LOP3.LUT R32, R33, R32, RZ, 0x3c, !PT ;  /* 0x0000002021207212 */ /* 0x000fe400078e3cff */
[----:B------:R-:W-:Y:S01]  /*4ef70*/  LOP3.LUT R31, R31, R30, RZ, 0x3c, !PT ;  /* 0x0000001e1f1f7212 */ /* 0x000fe200078e3cff */
[----:B------:R-:W-:Y:S01]  /*4ef80*/  STL [R1+0x15f4], R35 ;  /* 0x0015f42301007387 */ /* 0x000fe20000100800 */
[----:B------:R-:W-:Y:S01]  /*4ef90*/  LOP3.LUT R33, R33, R32, RZ, 0x3c, !PT ;  /* 0x0000002021217212 */ /* 0x000fe200078e3cff */
[----:B-1----:R-:W-:Y:S02]  /*4efa0*/  IMAD.MOV.U32 R29, RZ, RZ, R37 ;  /* 0x000000ffff1d7224 */ /* 0x002fe400078e0025 */
[----:B------:R1:W-:Y:S04]  /*4efb0*/  STL [R1+0x15f0], R37 ;  /* 0x0015f02501007387 */ /* 0x0003e80000100800 */
[----:B------:R-:W-:Y:S01]  /*4efc0*/  STL.64 [R1+0x980], R88 ;  /* 0x0009805801007387 */ /* 0x000fe20000100a00 */
[----:B------:R-:W-:-:S03]  /*4efd0*/  MOV R28, R35 ;  /* 0x00000023001c7202 */ /* 0x000fc60000000f00 */
[----:B------:R-:W-:Y:S04]  /*4efe0*/  STL.64 [R1+0x958], R30 ;  /* 0x0009581e01007387 */ /* 0x000fe80000100a00 */
[----:B-1----:R-:W4:Y:S04]  /*4eff0*/  LDL.LU R37, [R1+0x1004] ;  /* 0x0010040001257983 */ /* 0x002f280000300800 */
[----:B------:R-:W-:Y:S04]  /*4f000*/  STL.64 [R1+0x950], R32 ;  /* 0x0009502001007387 */ /* 0x000fe80000100a00 */
[----:B------:R-:W4:Y:S04]  /*4f010*/  LDL.LU R35, [R1+0x100c] ;  /* 0x00100c0001237983 */ /* 0x000f280000300800 */
[----:B------:R-:W4:Y:S04]  /*4f020*/  LDL.LU R41, [R1+0x1000] ;  /* 0x0010000001297983 */ /* 0x000f280000300800 */
[----:B------:R-:W4:Y:S01]  /*4f030*/  LDL.LU R38, [R1+0x1008] ;  /* 0x0010080001267983 */ /* 0x000f220000300800 */
[----:B------:R-:W-:-:S03]  /*4f040*/  SHF.L.U32 R251, R251, 0x2, RZ ;  /* 0x00000002fbfb7819 */ /* 0x000fc600000006ff */
[----:B------:R1:W-:Y:S01]  /*4f050*/  LDGSTS.E [R25+0x17200], [R28.64], P1 ;  /* 0x172000001c197fae */ /* 0x0003e20008921844 */
[----:B------:R-:W-:-:S03]  /*4f060*/  LOP3.LUT R51, R251, 0x30, RZ, 0x3c, !PT ;  /* 0x00000030fb337812 */ /* 0x000fc600078e3cff */
[----:B------:R1:W-:Y:S02]  /*4f070*/  LDGSTS.E [R25+0x17280], [R88.64], P0 ;  /* 0x1728000058197fae */ /* 0x0003e40008121844 */
[----:B------:R-:W-:Y:S02]  /*4f080*/  IMAD R3, R44, 0x8000, R51 ;  /* 0x000080002c037824 */ /* 0x000fe400078e0233 */
[----:B------:R1:W-:Y:S04]  /*4f090*/  LDGSTS.E [R25+0x17a00], [R30.64], P1 ;  /* 0x17a000001e197fae */ /* 0x0003e80008921844 */
[----:B------:R1:W-:Y:S01]  /*4f0a0*/  LDGSTS.E [R25+0x17a80], [R32.64], P0 ;  /* 0x17a8000020197fae */ /* 0x0003e20008121844 */
[-C--:B--2---:R-:W-:Y:S02]  /*4f0b0*/  IADD3 R39, P2, R39, R34.reuse, RZ ;  /* 0x0000002227277210 */ /* 0x084fe40007f5e0ff */
[----:B---3--:R-:W-:-:S03]  /*4f0c0*/  IADD3 R40, P3, R40, R34, RZ ;  /* 0x0000002228287210 */ /* 0x008fc60007f7e0ff */
[----:B------:R2:W-:Y:S01]  /*4f0d0*/  STL [R1+0xf04], R39 ;  /* 0x000f042701007387 */ /* 0x0005e20000100800 */
[----:B------:R-:W-:Y:S01]  /*4f0e0*/  MOV R24, R39 ;  /* 0x0000002700187202 */ /* 0x000fe20000000f00 */
[----:B----4-:R-:W-:-:S04]  /*4f0f0*/  IMAD.X R50, R50, 0x1, R2, P2 ;  /* 0x0000000132327824 */ /* 0x010fc800010e0602 */
[----:B-1----:R-:W-:Y:S01]  /*4f100*/  IMAD.MOV.U32 R25, RZ, RZ, R50 ;  /* 0x000000ffff197224 */ /* 0x002fe200078e0032 */
[----:B------:R-:W-:Y:S01]  /*4f110*/  STL [R1+0xf00], R50 ;  /* 0x000f003201007387 */ /* 0x000fe20000100800 */
[----:B------:R-:W-:-:S03]  /*4f120*/  IADD3.X R49, R49, R2, RZ, P3, !PT ;  /* 0x0000000231317210 */ /* 0x000fc60001ffe4ff */
[----:B------:R1:W-:Y:S04]  /*4f130*/  STL [R1+0xf0c], R40 ;  /* 0x000f0c2801007387 */ /* 0x0003e80000100800 */
[----:B------:R-:W-:Y:S04]  /*4f140*/  STL [R1+0xf08], R49 ;  /* 0x000f083101007387 */ /* 0x000fe80000100800 */
[----:B--2---:R-:W2:Y:S04]  /*4f150*/  LDL.LU R39, [R1+0x1084] ;  /* 0x0010840001277983 */ /* 0x004ea80000300800 */
[----:B------:R3:W-:Y:S04]  /*4f160*/  LDGSTS.E [R3+0x10300], [R24.64], P1 ;  /* 0x1030000018037fae */ /* 0x0007e80008921844 */
[----:B------:R-:W4:Y:S01]  /*4f170*/  LDL.LU R28, [R1+0x108c] ;  /* 0x00108c00011c7983 */ /* 0x000f220000300800 */
[----:B---3--:R-:W-:-:S03]  /*4f180*/  MOV R24, R40 ;  /* 0x0000002800187202 */ /* 0x008fc60000000f00 */
[----:B-1----:R-:W3:Y:S04]  /*4f190*/  LDL.LU R40, [R1+0x1080] ;  /* 0x0010800001287983 */ /* 0x002ee80000300800 */
[----:B------:R-:W3:Y:S01]  /*4f1a0*/  LDL.LU R32, [R1+0x1088] ;  /* 0x0010880001207983 */ /* 0x000ee20000300800 */
[-C--:B------:R-:W-:Y:S02]  /*4f1b0*/  IADD3 R42, P2, R42, R34.reuse, RZ ;  /* 0x000000222a2a7210 */ /* 0x080fe40007f5e0ff */
[----:B------:R-:W-:Y:S01]  /*4f1c0*/  IADD3 R46, P3, R46, R34, RZ ;  /* 0x000000222e2e7210 */ /* 0x000fe20007f7e0ff */
[----:B------:R-:W-:Y:S01]  /*4f1d0*/  IMAD.MOV.U32 R25, RZ, RZ, R49 ;  /* 0x000000ffff197224 */ /* 0x000fe200078e0031 */
[----:B------:R-:W-:Y:S01]  /*4f1e0*/  IADD3.X R48, R48, R2, RZ, P2, !PT ;  /* 0x0000000230307210 */ /* 0x000fe200017fe4ff */
[----:B------:R1:W-:Y:S02]  /*4f1f0*/  STL [R1+0xf84], R42 ;  /* 0x000f842a01007387 */ /* 0x0003e40000100800 */
[----:B------:R-:W-:-:S02]  /*4f200*/  IMAD.X R47, R47, 0x1, R2, P3 ;  /* 0x000000012f2f7824 */ /* 0x000fc400018e0602 */
[----:B------:R-:W-:Y:S04]  /*4f210*/  STL [R1+0xf80], R48 ;  /* 0x000f803001007387 */ /* 0x000fe80000100800 */
[----:B------:R1:W-:Y:S04]  /*4f220*/  LDGSTS.E [R3+0x10380], [R24.64], P0 ;  /* 0x1038000018037fae */ /* 0x0003e80008121844 */
[----:B------:R1:W-:Y:S04]  /*4f230*/  STL [R1+0xf8c], R46 ;  /* 0x000f8c2e01007387 */ /* 0x0003e80000100800 */
[----:B------:R-:W3:Y:S01]  /*4f240*/  LDL.LU R30, [R1+0x1104] ;  /* 0x00110400011e7983 */ /* 0x000ee20000300800 */
[----:B-1----:R-:W-:Y:S01]  /*4f250*/  MOV R24, R42 ;  /* 0x0000002a00187202 */ /* 0x002fe20000000f00 */
[----:B------:R-:W-:-:S02]  /*4f260*/  IMAD.MOV.U32 R25, RZ, RZ, R48 ;  /* 0x000000ffff197224 */ /* 0x000fc400078e0030 */
[----:B------:R-:W-:Y:S04]  /*4f270*/  STL [R1+0xf88], R47 ;  /* 0x000f882f01007387 */ /* 0x000fe80000100800 */
[----:B------:R-:W3:Y:S04]  /*4f280*/  LDL.LU R42, [R1+0x110c] ;  /* 0x00110c00012a7983 */ /* 0x000ee80000300800 */
[----:B------:R-:W3:Y:S04]  /*4f290*/  LDL.LU R33, [R1+0x1100] ;  /* 0x0011000001217983 */ /* 0x000ee80000300800 */
[----:B------:R1:W-:Y:S02]  /*4f2a0*/  LDGSTS.E [R3+0x10b00], [R24.64], P1 ;  /* 0x10b0000018037fae */ /* 0x0003e40008921844 */
[----:B-1----:R-:W-:-:S02]  /*4f2b0*/  MOV R24, R46 ;  /* 0x0000002e00187202 */ /* 0x002fc40000000f00 */
[----:B------:R-:W3:Y:S01]  /*4f2c0*/  LDL.LU R46, [R1+0x1108] ;  /* 0x00110800012e7983 */ /* 0x000ee20000300800 */
[----:B------:R-:W-:-:S03]  /*4f2d0*/  IMAD.MOV.U32 R25, RZ, RZ, R47 ;  /* 0x000000ffff197224 */ /* 0x000fc600078e002f */
[----:B------:R-:W3:Y:S04]  /*4f2e0*/  LDL.LU R29, [R1+0x1184] ;  /* 0x00118400011d7983 */ /* 0x000ee80000300800 */
[----:B------:R-:W3:Y:S01]  /*4f2f0*/  LDL.LU R31, [R1+0x118c] ;  /* 0x00118c00011f7983 */ /* 0x000ee20000300800 */
[----:B------:R-:W-:-:S03]  /*4f300*/  IADD3 R37, P2, R37, R34, RZ ;  /* 0x0000002225257210 */ /* 0x000fc60007f5e0ff */
[----:B------:R1:W-:Y:S04]  /*4f310*/  LDGSTS.E [R3+0x10b80], [R24.64], P0 ;  /* 0x10b8000018037fae */ /* 0x0003e80008121844 */
[----:B------:R1:W-:Y:S01]  /*4f320*/  STL [R1+0x1004], R37 ;  /* 0x0010042501007387 */ /* 0x0003e20000100800 */
[----:B------:R-:W-:Y:S02]  /*4f330*/  IADD3 R35, P3, R35, R34, RZ ;  /* 0x0000002223237210 */ /* 0x000fe40007f7e0ff */
[----:B------:R-:W-:Y:S02]  /*4f340*/  IADD3.X R41, R41, R2, RZ, P2, !PT ;  /* 0x0000000229297210 */ /* 0x000fe400017fe4ff */
[----:B-1----:R-:W-:Y:S01]  /*4f350*/  MOV R24, R37 ;  /* 0x0000002500187202 */ /* 0x002fe20000000f00 */
[----:B------:R-:W-:-:S02]  /*4f360*/  IMAD.X R38, R38, 0x1, R2, P3 ;  /* 0x0000000126267824 */ /* 0x000fc400018e0602 */
[----:B------:R1:W-:Y:S04]  /*4f370*/  STL [R1+0x1000], R41 ;  /* 0x0010002901007387 */ /* 0x0003e80000100800 */
[----:B------:R1:W-:Y:S04]  /*4f380*/  STL [R1+0x100c], R35 ;  /* 0x00100c2301007387 */ /* 0x0003e80000100800 */
[----:B------:R-:W3:Y:S01]  /*4f390*/  LDL.LU R37, [R1+0x1180] ;  /* 0x0011800001257983 */ /* 0x000ee20000300800 */
[----:B------:R-:W-:-:S03]  /*4f3a0*/  IMAD.MOV.U32 R25, RZ, RZ, R41 ;  /* 0x000000ffff197224 */ /* 0x000fc600078e0029 */
[----:B------:R1:W-:Y:S04]  /*4f3b0*/  STL [R1+0x1008], R38 ;  /* 0x0010082601007387 */ /* 0x0003e80000100800 */
[----:B-1----:R-:W3:Y:S04]  /*4f3c0*/  LDL.LU R41, [R1+0x1188] ;  /* 0x0011880001297983 */ /* 0x002ee80000300800 */
[----:B------:R1:W-:Y:S02]  /*4f3d0*/  LDGSTS.E [R3+0x11300], [R24.64], P1 ;  /* 0x1130000018037fae */ /* 0x0003e40008921844 */
[----:B-1----:R-:W-:Y:S01]  /*4f3e0*/  MOV R24, R35 ;  /* 0x0000002300187202 */ /* 0x002fe20000000f00 */
[----:B------:R-:W-:Y:S01]  /*4f3f0*/  IMAD.MOV.U32 R25, RZ, RZ, R38 ;  /* 0x000000ffff197224 */ /* 0x000fe200078e0026 */
[----:B------:R-:W3:Y:S04]  /*4f400*/  LDL.LU R35, [R1+0x1204] ;  /* 0x0012040001237983 */ /* 0x000ee80000300800 */
[----:B------:R-:W3:Y:S04]  /*4f410*/  LDL.LU R38, [R1+0x120c] ;  /* 0x00120c0001267983 */ /* 0x000ee80000300800 */
[----:B------:R1:W-:Y:S01]  /*4f420*/  LDGSTS.E [R3+0x11380], [R24.64], P0 ;  /* 0x1138000018037fae */ /* 0x0003e20008121844 */
[----:B--2---:R-:W-:-:S05]  /*4f430*/  IADD3 R39, P2, R39, R34, RZ ;  /* 0x0000002227277210 */ /* 0x004fca0007f5e0ff */
[----:B------:R2:W-:Y:S01]  /*4f440*/  STL [R1+0x1084], R39 ;  /* 0x0010842701007387 */ /* 0x0005e20000100800 */
[----:B----4-:R-:W-:Y:S02]  /*4f450*/  IADD3 R28, P3, R28, R34, RZ ;  /* 0x000000221c1c7210 */ /* 0x010fe40007f7e0ff */
[----:B-1----:R-:W-:Y:S02]  /*4f460*/  MOV R24, R39 ;  /* 0x0000002700187202 */ /* 0x002fe40000000f00 */
[----:B---3--:R-:W-:Y:S01]  /*4f470*/  IADD3.X R40, R40, R2, RZ, P2, !PT ;  /* 0x0000000228287210 */ /* 0x008fe200017fe4ff */
[----:B------:R-:W-:-:S04]  /*4f480*/  IMAD.X R32, R32, 0x1, R2, P3 ;  /* 0x0000000120207824 */ /* 0x000fc800018e0602 */
[----:B------:R1:W-:Y:S04]  /*4f490*/  STL [R1+0x1080], R40 ;  /* 0x0010802801007387 */ /* 0x0003e80000100800 */
[----:B------:R-:W-:Y:S04]  /*4f4a0*/  STL [R1+0x108c], R28 ;  /* 0x00108c1c01007387 */ /* 0x000fe80000100800 */
[----:B--2---:R-:W2:Y:S01]  /*4f4b0*/  LDL.LU R39, [R1+0x1200] ;  /* 0x0012000001277983 */ /* 0x004ea20000300800 */
[----:B------:R-:W-:-:S03]  /*4f4c0*/  IMAD.MOV.U32 R25, RZ, RZ, R40 ;  /* 0x000000ffff197224 */ /* 0x000fc600078e0028 */
[----:B------:R3:W-:Y:S04]  /*4f4d0*/  STL [R1+0x1088], R32 ;  /* 0x0010882001007387 */ /* 0x0007e80000100800 */
[----:B-1----:R-:W4:Y:S04]  /*4f4e0*/  LDL.LU R40, [R1+0x1208] ;  /* 0x0012080001287983 */ /* 0x002f280000300800 */
[----:B------:R1:W-:Y:S01]  /*4f4f0*/  LDGSTS.E [R3+0x11b00], [R24.64], P1 ;  /* 0x11b0000018037fae */ /* 0x0003e20008921844 */
[-C--:B------:R-:W-:Y:S02]  /*4f500*/  IADD3 R30, P2, R30, R34.reuse, RZ ;  /* 0x000000221e1e7210 */ /* 0x080fe40007f5e0ff */
[----:B------:R-:W-:Y:S01]  /*4f510*/  IADD3 R42, P3, R42, R34, RZ ;  /* 0x000000222a2a7210 */ /* 0x000fe20007f7e0ff */
[----:B-1----:R-:W-:Y:S01]  /*4f520*/  IMAD.MOV.U32 R25, RZ, RZ, R32 ;  /* 0x000000ffff197224 */ /* 0x002fe200078e0020 */
[----:B------:R-:W-:Y:S01]  /*4f530*/  MOV R24, R28 ;  /* 0x0000001c00187202 */ /* 0x000fe20000000f00 */
[----:B---3--:R-:W3:Y:S01]  /*4f540*/  LDL.LU R32, [R1+0x1284] ;  /* 0x0012840001207983 */ /* 0x008ee20000300800 */
[----:B------:R-:W-:-:S03]  /*4f550*/  IADD3.X R33, R33, R2, RZ, P2, !PT ;  /* 0x0000000221217210 */ /* 0x000fc600017fe4ff */
[----:B------:R-:W3:Y:S04]  /*4f560*/  LDL.LU R28, [R1+0x128c] ;  /* 0x00128c00011c7983 */ /* 0x000ee80000300800 */
[----:B------:R-:W-:Y:S04]  /*4f570*/  STL [R1+0x1104], R30 ;  /* 0x0011041e01007387 */ /* 0x000fe80000100800 */
[----:B------:R1:W-:Y:S04]  /*4f580*/  LDGSTS.E [R3+0x11b80], [R24.64], P0 ;  /* 0x11b8000018037fae */ /* 0x0003e80008121844 */
[----:B------:R1:W-:Y:S01]  /*4f590*/  STL [R1+0x1100], R33 ;  /* 0x0011002101007387 */ /* 0x0003e20000100800 */
[----:B------:R-:W-:-:S03]  /*4f5a0*/  IMAD.X R46, R46, 0x1, R2, P3 ;  /* 0x000000012e2e7824 */ /* 0x000fc600018e0602 */
[----:B------:R-:W-:Y:S01]  /*4f5b0*/  STL [R1+0x110c], R42 ;  /* 0x00110c2a01007387 */ /* 0x000fe20000100800 */
[----:B-1----:R-:W-:Y:S01]  /*4f5c0*/  MOV R24, R30 ;  /* 0x0000001e00187202 */ /* 0x002fe20000000f00 */
[----:B------:R-:W-:Y:S02]  /*4f5d0*/  IMAD.MOV.U32 R25, RZ, RZ, R33 ;  /* 0x000000ffff197224 */ /* 0x000fe400078e0021 */
[----:B------:R-:W3:Y:S01]  /*4f5e0*/  LDL.LU R33, [R1+0x1280] ;  /* 0x0012800001217983 */ /* 0x000ee20000300800 */
[----:B------:R-:W-:-:S03]  /*4f5f0*/  IADD3 R29, P2, R29, R34, RZ ;  /* 0x000000221d1d7210 */ /* 0x000fc60007f5e0ff */
[----:B------:R-:W-:Y:S04]  /*4f600*/  STL [R1+0x1108], R46 ;  /* 0x0011082e01007387 */ /* 0x000fe80000100800 */
[----:B------:R-:W3:Y:S01]  /*4f610*/  LDL.LU R30, [R1+0x1288] ;  /* 0x00128800011e7983 */ /* 0x000ee20000300800 */
[----:B------:R-:W-:-:S03]  /*4f620*/  IADD3 R31, P3, R31, R34, RZ ;  /* 0x000000221f1f7210 */ /* 0x000fc60007f7e0ff */
[----:B------:R1:W-:Y:S04]  /*4f630*/  LDGSTS.E [R3+0x12300], [R24.64], P1 ;  /* 0x1230000018037fae */ /* 0x0003e80008921844 */
[----:B------:R1:W-:Y:S02]  /*4f640*/  STL [R1+0x1184], R29 ;  /* 0x0011841d01007387 */ /* 0x0003e40000100800 */
[----:B-1----:R-:W-:Y:S01]  /*4f650*/  MOV R24, R42 ;  /* 0x0000002a00187202 */ /* 0x002fe20000000f00 */
[----:B------:R-:W-:Y:S01]  /*4f660*/  IMAD.MOV.U32 R25, RZ, RZ, R46 ;  /* 0x000000ffff197224 */ /* 0x000fe200078e002e */
[----:B------:R-:W-:-:S04]  /*4f670*/  IADD3.X R37, R37, R2, RZ, P2, !PT ;  /* 0x0000000225257210 */ /* 0x000fc800017fe4ff */
[----:B------:R1:W-:Y:S04]  /*4f680*/  LDGSTS.E [R3+0x12380], [R24.64], P0 ;  /* 0x1238000018037fae */ /* 0x0003e80008121844 */
[----:B------:R1:W-:Y:S01]  /*4f690*/  STL [R1+0x1180], R37 ;  /* 0x0011802501007387 */ /* 0x0003e20000100800 */
[----:B------:R-:W-:-:S03]  /*4f6a0*/  IMAD.X R41, R41, 0x1, R2, P3 ;  /* 0x0000000129297824 */ /* 0x000fc600018e0602 */
[----:B------:R1:W-:Y:S02]  /*4f6b0*/  STL [R1+0x118c], R31 ;  /* 0x00118c1f01007387 */ /* 0x0003e40000100800 */
[----:B-1----:R-:W-:Y:S01]  /*4f6c0*/  MOV R24, R29 ;  /* 0x0000001d00187202 */ /* 0x002fe20000000f00 */
[----:B------:R-:W-:Y:S01]  /*4f6d0*/  IMAD.MOV.U32 R25, RZ, RZ, R37 ;  /* 0x000000ffff197224 */ /* 0x000fe200078e0025 */
[----:B------:R-:W3:Y:S04]  /*4f6e0*/  LDL.LU R29, [R1+0x1304] ;  /* 0x00130400011d7983 */ /* 0x000ee80000300800 */
[----:B------:R1:W-:Y:S04]  /*4f6f0*/  STL [R1+0x1188], R41 ;  /* 0x0011882901007387 */ /* 0x0003e80000100800 */
[----:B------:R1:W-:Y:S04]  /*4f700*/  LDGSTS.E [R3+0x12b00], [R24.64], P1 ;  /* 0x12b0000018037fae */ /* 0x0003e80008921844 */
[----:B------:R-:W3:Y:S01]  /*4f710*/  LDL.LU R37, [R1+0x130c] ;  /* 0x00130c0001257983 */ /* 0x000ee20000300800 */
[----:B-1----:R-:W-:-:S03]  /*4f720*/  MOV R24, R31 ;  /* 0x0000001f00187202 */ /* 0x002fc60000000f00 */
[----:B------:R-:W3:Y:S01]  /*4f730*/  LDL.LU R31, [R1+0x1300] ;  /* 0x00130000011f7983 */ /* 0x000ee20000300800 */
[----:B------:R-:W-:-:S03]  /*4f740*/  IMAD.MOV.U32 R25, RZ, RZ, R41 ;  /* 0x000000ffff197224 */ /* 0x000fc600078e0029 */
[----:B------:R-:W3:Y:S01]  /*4f750*/  LDL.LU R41, [R1+0x1308] ;  /* 0x0013080001297983 */ /* 0x000ee20000300800 */
[-C--:B------:R-:W-:Y:S02]  /*4f760*/  IADD3 R35, P2, R35, R34.reuse, RZ ;  /* 0x0000002223237210 */ /* 0x080fe40007f5e0ff */
[----:B------:R-:W-:Y:S01]  /*4f770*/  IADD3 R38, P3, R38, R34, RZ ;  /* 0x0000002226267210 */ /* 0x000fe20007f7e0ff */
[----:B------:R1:W-:Y:S04]  /*4f780*/  LDGSTS.E [R3+0x12b80], [R24.64], P0 ;  /* 0x12b8000018037fae */ /* 0x0003e80008121844 */
[----:B------:R-:W-:Y:S01]  /*4f790*/  STL [R1+0x1204], R35 ;  /* 0x0012042301007387 */ /* 0x000fe20000100800 */
[----:B-1----:R-:W-:Y:S02]  /*4f7a0*/  MOV R24, R35 ;  /* 0x0000002300187202 */ /* 0x002fe40000000f00 */
[----:B--2---:R-:W-:-:S05]  /*4f7b0*/  IADD3.X R39, R39, R2, RZ, P2, !PT ;  /* 0x0000000227277210 */ /* 0x004fca00017fe4ff */
[----:B------:R-:W-:Y:S01]  /*4f7c0*/  IMAD.MOV.U32 R25, RZ, RZ, R39 ;  /* 0x000000ffff197224 */ /* 0x000fe200078e0027 */
[----:B------:R1:W-:Y:S01]  /*4f7d0*/  STL [R1+0x1200], R39 ;  /* 0x0012002701007387 */ /* 0x0003e20000100800 */
[----:B----4-:R-:W-:-:S03]  /*4f7e0*/  IMAD.X R40, R40, 0x1, R2, P3 ;  /* 0x0000000128287824 */ /* 0x010fc600018e0602 */
[----:B------:R-:W-:Y:S04]  /*4f7f0*/  STL [R1+0x120c], R38 ;  /* 0x00120c2601007387 */ /* 0x000fe80000100800 */
[----:B------:R2:W-:Y:S04]  /*4f800*/  LDGSTS.E [R3+0x13300], [R24.64], P1 ;  /* 0x1330000018037fae */ /* 0x0005e80008921844 */
[----:B-1----:R-:W4:Y:S04]  /*4f810*/  LDL.LU R39, [R1+0x1384] ;  /* 0x0013840001277983 */ /* 0x002f280000300800 */
[----:B------:R1:W-:Y:S04]  /*4f820*/  STL [R1+0x1208], R40 ;  /* 0x0012082801007387 */ /* 0x0003e80000100800 */
[----:B------:R-:W4:Y:S01]  /*4f830*/  LDL.LU R35, [R1+0x138c] ;  /* 0x00138c0001237983 */ /* 0x000f220000300800 */
[----:B--2---:R-:W-:Y:S01]  /*4f840*/  IMAD.MOV.U32 R25, RZ, RZ, R40 ;  /* 0x000000ffff197224 */ /* 0x004fe200078e0028 */
[----:B------:R-:W-:-:S02]  /*4f850*/  MOV R24, R38 ;  /* 0x0000002600187202 */ /* 0x000fc40000000f00 */
[----:B-1----:R-:W2:Y:S04]  /*4f860*/  LDL.LU R40, [R1+0x1380] ;  /* 0x0013800001287983 */ /* 0x002ea80000300800 */
[----:B------:R-:W2:Y:S01]  /*4f870*/  LDL.LU R38, [R1+0x1388] ;  /* 0x0013880001267983 */ /* 0x000ea20000300800 */
[-C--:B---3--:R-:W-:Y:S02]  /*4f880*/  IADD3 R32, P2, R32, R34.reuse, RZ ;  /* 0x0000002220207210 */ /* 0x088fe40007f5e0ff */
[----:B------:R-:W-:Y:S01]  /*4f890*/  IADD3 R28, P3, R28, R34, RZ ;  /* 0x000000221c1c7210 */ /* 0x000fe20007f7e0ff */
[----:B------:R1:W-:Y:S04]  /*4f8a0*/  LDGSTS.E [R3+0x13380], [R24.64], P0 ;  /* 0x1338000018037fae */ /* 0x0003e80008121844 */
[----:B------:R-:W-:Y:S01]  /*4f8b0*/  STL [R1+0x1284], R32 ;  /* 0x0012842001007387 */ /* 0x000fe20000100800 */
[----:B------:R-:W-:-:S05]  /*4f8c0*/  IADD3.X R33, R33, R2, RZ, P2, !PT ;  /* 0x0000000221217210 */ /* 0x000fca00017fe4ff */
[----:B------:R3:W-:Y:S01]  /*4f8d0*/  STL [R1+0x1280], R33 ;  /* 0x0012802101007387 */ /* 0x0007e20000100800 */
[----:B------:R-:W-:-:S03]  /*4f8e0*/  IMAD.X R30, R30, 0x1, R2, P3 ;  /* 0x000000011e1e7824 */ /* 0x000fc600018e0602 */
[----:B------:R3:W-:Y:S04]  /*4f8f0*/  STL [R1+0x128c], R28 ;  /* 0x00128c1c01007387 */ /* 0x0007e80000100800 */
[----:B------:R3:W-:Y:S04]  /*4f900*/  STL [R1+0x1288], R30 ;  /* 0x0012881e01007387 */ /* 0x0007e80000100800 */
[----:B------:R-:W2:Y:S01]  /*4f910*/  LDL.LU R48, [R1+0x1400] ;  /* 0x0014000001307983 */ /* 0x000ea20000300800 */
[----:B-1----:R-:W-:-:S03]  /*4f920*/  MOV R24, R32 ;  /* 0x0000002000187202 */ /* 0x002fc60000000f00 */
[----:B------:R-:W2:Y:S01]  /*4f930*/  LDL.LU R47, [R1+0x1404] ;  /* 0x00140400012f7983 */ /* 0x000ea20000300800 */
[----:B------:R-:W-:-:S03]  /*4f940*/  IMAD.MOV.U32 R25, RZ, RZ, R33 ;  /* 0x000000ffff197224 */ /* 0x000fc600078e0021 */
[----:B---3--:R-:W2:Y:S04]  /*4f950*/  LDL.LU R33, [R1+0x1408] ;  /* 0x0014080001217983 */ /* 0x008ea80000300800 */
[----:B------:R-:W2:Y:S04]  /*4f960*/  LDL.LU R32, [R1+0x140c] ;  /* 0x00140c0001207983 */ /* 0x000ea80000300800 */
[----:B------:R1:W-:Y:S01]  /*4f970*/  LDGSTS.E [R3+0x13b00], [R24.64], P1 ;  /* 0x13b0000018037fae */ /* 0x0003e20008921844 */
[----:B------:R-:W-:Y:S01]  /*4f980*/  IADD3 R29, P2, R29, R34, RZ ;  /* 0x000000221d1d7210 */ /* 0x000fe20007f5e0ff */
[----:B-1----:R-:W-:Y:S01]  /*4f990*/  IMAD.MOV.U32 R25, RZ, RZ, R30 ;  /* 0x000000ffff197224 */ /* 0x002fe200078e001e */
[----:B------:R-:W-:-:S02]  /*4f9a0*/  MOV R24, R28 ;  /* 0x0000001c00187202 */ /* 0x000fc40000000f00 */
[----:B------:R-:W2:Y:S04]  /*4f9b0*/  LDL.LU R28, [R1+0x1484] ;  /* 0x00148400011c7983 */ /* 0x000ea80000300800 */
[----:B------:R-:W2:Y:S01]  /*4f9c0*/  LDL.LU R30, [R1+0x148c] ;  /* 0x00148c00011e7983 */ /* 0x000ea20000300800 */
[----:B------:R-:W-:-:S03]  /*4f9d0*/  IADD3 R37, P3, R37, R34, RZ ;  /* 0x0000002225257210 */ /* 0x000fc60007f7e0ff */
[----:B------:R1:W-:Y:S04]  /*4f9e0*/  STL [R1+0x1304], R29 ;  /* 0x0013041d01007387 */ /* 0x0003e80000100800 */
[----:B------:R1:W-:Y:S01]  /*4f9f0*/  LDGSTS.E [R3+0x13b80], [R24.64], P0 ;  /* 0x13b8000018037fae */ /* 0x0003e20008121844 */
[----:B------:R-:W-:-:S05]  /*4fa00*/  IADD3.X R31, R31, R2, RZ, P2, !PT ;  /* 0x000000021f1f7210 */ /* 0x000fca00017fe4ff */
[----:B------:R1:W-:Y:S01]  /*4fa10*/  STL [R1+0x1300], R31 ;  /* 0x0013001f01007387 */ /* 0x0003e20000100800 */
[----:B------:R-:W-:Y:S01]  /*4fa20*/  IMAD.X R41, R41, 0x1, R2, P3 ;  /* 0x0000000129297824 */ /* 0x000fe200018e0602 */
[----:B-1----:R-:W-:Y:S02]  /*4fa30*/  MOV R24, R29 ;  /* 0x0000001d00187202 */ /* 0x002fe40000000f00 */
[----:B------:R1:W-:Y:S04]  /*4fa40*/  STL [R1+0x130c], R37 ;  /* 0x00130c2501007387 */ /* 0x0003e80000100800 */
[----:B------:R-:W2:Y:S01]  /*4fa50*/  LDL.LU R29, [R1+0x1480] ;  /* 0x00148000011d7983 */ /* 0x000ea20000300800 */
[----:B------:R-:W-:-:S03]  /*4fa60*/  IMAD.MOV.U32 R25, RZ, RZ, R31 ;  /* 0x000000ffff197224 */ /* 0x000fc600078e001f */
[----:B------:R-:W-:Y:S04]  /*4fa70*/  STL [R1+0x1308], R41 ;  /* 0x0013082901007387 */ /* 0x000fe80000100800 */
[----:B------:R-:W2:Y:S04]  /*4fa80*/  LDL.LU R31, [R1+0x1488] ;  /* 0x00148800011f7983 */ /* 0x000ea80000300800 */
[----:B------:R1:W-:Y:S04]  /*4fa90*/  LDGSTS.E [R3+0x14300], [R24.64], P1 ;  /* 0x1430000018037fae */ /* 0x0003e80008921844 */
[----:B------:R-:W2:Y:S01]  /*4faa0*/  LDL.LU R42, [R1+0x1504] ;  /* 0x00150400012a7983 */ /* 0x000ea20000300800 */
[----:B-1----:R-:W-:Y:S01]  /*4fab0*/  MOV R24, R37 ;  /* 0x0000002500187202 */ /* 0x002fe20000000f00 */
[----:B------:R-:W-:-:S02]  /*4fac0*/  IMAD.MOV.U32 R25, RZ, RZ, R41 ;  /* 0x000000ffff197224 */ /* 0x000fc400078e0029 */
[----:B------:R-:W2:Y:S04]  /*4fad0*/  LDL.LU R37, [R1+0x150c] ;  /* 0x00150c0001257983 */ /* 0x000ea80000300800 */
[----:B------:R1:W-:Y:S01]  /*4fae0*/  LDGSTS.E [R3+0x14380], [R24.64], P0 ;  /* 0x1438000018037fae */ /* 0x0003e20008121844 */
[-C--:B----4-:R-:W-:Y:S02]  /*4faf0*/  IADD3 R39, P2, R39, R34.reuse, RZ ;  /* 0x0000002227277210 */ /* 0x090fe40007f5e0ff */
[----:B------:R-:W-:-:S03]  /*4fb00*/  IADD3 R35, P3, R35, R34, RZ ;  /* 0x0000002223237210 */ /* 0x000fc60007f7e0ff */
[----:B------:R4:W-:Y:S01]  /*4fb10*/  STL [R1+0x1384], R39 ;  /* 0x0013842701007387 */ /* 0x0009e20000100800 */
[----:B--2---:R-:W-:Y:S01]  /*4fb20*/  IADD3.X R40, R40, R2, RZ, P2, !PT ;  /* 0x0000000228287210 */ /* 0x004fe200017fe4ff */
[----:B------:R-:W-:-:S04]  /*4fb30*/  IMAD.X R38, R38, 0x1, R2, P3 ;  /* 0x0000000126267824 */ /* 0x000fc800018e0602 */
[----:B------:R2:W-:Y:S04]  /*4fb40*/  STL [R1+0x1380], R40 ;  /* 0x0013802801007387 */ /* 0x0005e80000100800 */
[----:B------:R-:W-:Y:S01]  /*4fb50*/  STL [R1+0x138c], R35 ;  /* 0x00138c2301007387 */ /* 0x000fe20000100800 */
[----:B-1----:R-:W-:-:S03]  /*4fb60*/  MOV R24, R39 ;  /* 0x0000002700187202 */ /* 0x002fc60000000f00 */
[----:B------:R-:W3:Y:S01]  /*4fb70*/  LDL.LU R46, [R1+0x1500] ;  /* 0x00150000012e7983 */ /* 0x000ee20000300800 */
[----:B------:R-:W-:-:S03]  /*4fb80*/  IMAD.MOV.U32 R25, RZ, RZ, R40 ;  /* 0x000000ffff197224 */ /* 0x000fc600078e0028 */
[----:B------:R1:W-:Y:S04]  /*4fb90*/  STL [R1+0x1388], R38 ;  /* 0x0013882601007387 */ /* 0x0003e80000100800 */
[----:B----4-:R-:W4:Y:S04]  /*4fba0*/  LDL.LU R39, [R1+0x1508] ;  /* 0x0015080001277983 */ /* 0x010f280000300800 */
[----:B------:R-:W4:Y:S04]  /*4fbb0*/  LDL.LU R41, [R1+0x1580] ;  /* 0x0015800001297983 */ /* 0x000f280000300800 */
[----:B--2---:R-:W2:Y:S04]  /*4fbc0*/  LDL.LU R40, [R1+0x1584] ;  /* 0x0015840001287983 */ /* 0x004ea80000300800 */
[----:B------:R1:W-:Y:S02]  /*4fbd0*/  LDGSTS.E [R3+0x14b00], [R24.64], P1 ;  /* 0x14b0000018037fae */ /* 0x0003e40008921844 */
[----:B-1----:R-:W-:Y:S01]  /*4fbe0*/  IMAD.MOV.U32 R25, RZ, RZ, R38 ;  /* 0x000000ffff197224 */ /* 0x002fe200078e0026 */
[----:B------:R-:W-:Y:S01]  /*4fbf0*/  MOV R24, R35 ;  /* 0x0000002300187202 */ /* 0x000fe20000000f00 */
[----:B------:R-:W2:Y:S04]  /*4fc00*/  LDL.LU R38, [R1+0x1588] ;  /* 0x0015880001267983 */ /* 0x000ea80000300800 */
[----:B------:R-:W2:Y:S01]  /*4fc10*/  LDL.LU R35, [R1+0x158c] ;  /* 0x00158c0001237983 */ /* 0x000ea20000300800 */
[----:B------:R-:W-:-:S02]  /*4fc20*/  IADD3 R47, P2, R47, R34, RZ ;  /* 0x000000222f2f7210 */ /* 0x000fc40007f5e0ff */
[----:B------:R-:W-:Y:S01]  /*4fc30*/  IADD3 R32, P3, R32, R34, RZ ;  /* 0x0000002220207210 */ /* 0x000fe20007f7e0ff */
[----:B------:R1:W-:Y:S01]  /*4fc40*/  LDGSTS.E [R3+0x14b80], [R24.64], P0 ;  /* 0x14b8000018037fae */ /* 0x0003e20008121844 */
[----:B------:R-:W-:-:S03]  /*4fc50*/  IADD3.X R48, R48, R2, RZ, P2, !PT ;  /* 0x0000000230307210 */ /* 0x000fc600017fe4ff */
[----:B------:R-:W-:Y:S01]  /*4fc60*/  IMAD.X R33, R33, 0x1, R2, P3 ;  /* 0x0000000121217824 */ /* 0x000fe200018e0602 */
[----:B------:R-:W-:Y:S01]  /*4fc70*/  STL [R1+0x1404], R47 ;  /* 0x0014042f01007387 */ /* 0x000fe20000100800 */
[----:B-1----:R-:W-:Y:S01]  /*4fc80*/  MOV R24, R47 ;  /* 0x0000002f00187202 */ /* 0x002fe20000000f00 */
[----:B------:R-:W-:Y:S01]  /*4fc90*/  IMAD.MOV.U32 R25, RZ, RZ, R48 ;  /* 0x000000ffff197224 */ /* 0x000fe200078e0030 */
[-C--:B------:R-:W-:Y:S01]  /*4fca0*/  IADD3 R28, P2, R28, R34.reuse, RZ ;  /* 0x000000221c1c7210 */ /* 0x080fe20007f5e0ff */
[----:B------:R-:W-:Y:S04]  /*4fcb0*/  STL [R1+0x1400], R48 ;  /* 0x0014003001007387 */ /* 0x000fe80000100800 */
[----:B------:R1:W-:Y:S01]  /*4fcc0*/  LDGSTS.E [R3+0x15300], [R24.64], P1 ;  /* 0x1530000018037fae */ /* 0x0003e20008921844 */
[----:B------:R-:W-:-:S03]  /*4fcd0*/  IADD3 R30, P3, R30, R34, RZ ;  /* 0x000000221e1e7210 */ /* 0x000fc60007f7e0ff */
[----:B------:R-:W-:Y:S04]  /*4fce0*/  STL [R1+0x140c], R32 ;  /* 0x00140c2001007387 */ /* 0x000fe80000100800 */
[----:B------:R-:W-:Y:S01]  /*4fcf0*/  STL [R1+0x1408], R33 ;  /* 0x0014082101007387 */ /* 0x000fe20000100800 */
[----:B-1----:R-:W-:Y:S01]  /*4fd00*/  MOV R24, R32 ;  /* 0x0000002000187202 */ /* 0x002fe20000000f00 */
[----:B------:R-:W-:Y:S02]  /*4fd10*/  IMAD.MOV.U32 R25, RZ, RZ, R33 ;  /* 0x000000ffff197224 */ /* 0x000fe400078e0021 */
[----:B------:R-:W-:Y:S04]  /*4fd20*/  STL [R1+0x1484], R28 ;  /* 0x0014841c01007387 */ /* 0x000fe80000100800 */
[----:B------:R1:W-:Y:S01]  /*4fd30*/  LDGSTS.E [R3+0x15380], [R24.64], P0 ;  /* 0x1538000018037fae */ /* 0x0003e20008121844 */
[----:B------:R-:W-:-:S02]  /*4fd40*/  IADD3.X R29, R29, R2, RZ, P2, !PT ;  /* 0x000000021d1d7210 */ /* 0x000fc400017fe4ff */
[----:B-1----:R-:W-:-:S03]  /*4fd50*/  MOV R24, R28 ;  /* 0x0000001c00187202 */ /* 0x002fc60000000f00 */
[----:B------:R1:W-:Y:S01]  /*4fd60*/  STL [R1+0x1480], R29 ;  /* 0x0014801d01007387 */ /* 0x0003e20000100800 */
[----:B------:R-:W-:Y:S02]  /*4fd70*/  IMAD.MOV.U32 R25, RZ, RZ, R29 ;  /* 0x000000ffff197224 */ /* 0x000fe400078e001d */
[----:B------:R-:W-:Y:S01]  /*4fd80*/  IMAD.X R31, R31, 0x1, R2, P3 ;  /* 0x000000011f1f7824 */ /* 0x000fe200018e0602 */
[----:B------:R-:W-:Y:S04]  /*4fd90*/  STL [R1+0x148c], R30 ;  /* 0x00148c1e01007387 */ /* 0x000fe80000100800 */
[----:B------:R1:W-:Y:S04]  /*4fda0*/  LDGSTS.E [R3+0x15b00], [R24.64], P1 ;  /* 0x15b0000018037fae */ /* 0x0003e80008921844 */
[----:B-1----:R-:W2:Y:S04]  /*4fdb0*/  LDL.LU.64 R28, [R1+0xa20] ;  /* 0x000a2000011c7983 */ /* 0x002ea80000300a00 */
[----:B------:R1:W-:Y:S01]  /*4fdc0*/  STL [R1+0x1488], R31 ;  /* 0x0014881f01007387 */ /* 0x0003e20000100800 */
[----:B------:R-:W-:Y:S01]  /*4fdd0*/  MOV R24, R30 ;  /* 0x0000001e00187202 */ /* 0x000fe20000000f00 */
[----:B------:R-:W-:-:S02]  /*4fde0*/  IMAD.MOV.U32 R25, RZ, RZ, R31 ;  /* 0x000000ffff197224 */ /* 0x000fc400078e001f */
[----:B-1----:R-:W2:Y:S04]  /*4fdf0*/  LDL.LU.64 R30, [R1+0xa18] ;  /* 0x000a1800011e7983 */ /* 0x002ea80000300a00 */
[----:B------:R-:W2:Y:S04]  /*4fe00*/  LDL.LU.64 R32, [R1+0x9d0] ;  /* 0x0009d00001207983 */ /* 0x000ea80000300a00 */
[----:B------:R-:W2:Y:S01]  /*4fe10*/  LDL.LU.64 R88, [R1+0x9c8] ;  /* 0x0009c80001587983 */ /* 0x000ea20000300a00 */
[-C--:B------:R-:W-:Y:S02]  /*4fe20*/  IADD3 R42, P2, R42, R34.reuse, RZ ;  /* 0x000000222a2a7210 */ /* 0x080fe40007f5e0ff */
[----:B------:R-:W-:Y:S01]  /*4fe30*/  IADD3 R37, P3, R37, R34, RZ ;  /* 0x0000002225257210 */ /* 0x000fe20007f7e0ff */
[----:B------:R1:W-:Y:S04]  /*4fe40*/  LDGSTS.E [R3+0x15b80], [R24.64], P0 ;  /* 0x15b8000018037fae */ /* 0x0003e80008121844 */
[----:B------:R-:W-:Y:S01]  /*4fe50*/  STL [R1+0x1504], R42 ;  /* 0x0015042a01007387 */ /* 0x000fe20000100800 */
[----:B-1----:R-:W-:-:S02]  /*4fe60*/  MOV R24, R42 ;  /* 0x0000002a00187202 */ /* 0x002fc40000000f00 */
[----:B---3--:R-:W-:-:S05]  /*4fe70*/  IADD3.X R46, R46, R2, RZ, P2, !PT ;  /* 0x000000022e2e7210 */ /* 0x008fca00017fe4ff */
[----:B------:R-:W-:Y:S02]  /*4fe80*/  IMAD.MOV.U32 R25, RZ, RZ, R46 ;  /* 0x000000ffff197224 */ /* 0x000fe400078e002e */
[----:B----4-:R-:W-:Y:S01]  /*4fe90*/  IMAD.X R39, R39, 0x1, R2, P3 ;  /* 0x0000000127277824 */ /* 0x010fe200018e0602 */
[----:B------:R-:W-:Y:S01]  /*4fea0*/  STL [R1+0x1500], R46 ;  /* 0x0015002e01007387 */ /* 0x000fe20000100800 */
[----:B--2---:R-:W-:-:S03]  /*4feb0*/  IADD3 R40, P2, R40, R34, RZ ;  /* 0x0000002228287210 */ /* 0x004fc60007f5e0ff */
[----:B------:R1:W-:Y:S01]  /*4fec0*/  STL [R1+0x150c], R37 ;  /* 0x00150c2501007387 */ /* 0x0003e20000100800 */
[----:B------:R-:W-:-:S03]  /*4fed0*/  IADD3.X R41, R41, R2, RZ, P2, !PT ;  /* 0x0000000229297210 */ /* 0x000fc600017fe4ff */
[----:B------:R2:W-:Y:S04]  /*4fee0*/  LDGSTS.E [R3+0x16300], [R24.64], P1 ;  /* 0x1630000018037fae */ /* 0x0005e80008921844 */
[----:B------:R3:W-:Y:S01]  /*4fef0*/  STL [R1+0x1508], R39 ;  /* 0x0015082701007387 */ /* 0x0007e20000100800 */
[----:B--2---:R-:W-:Y:S01]  /*4ff00*/  MOV R24, R37 ;  /* 0x0000002500187202 */ /* 0x004fe20000000f00 */
[----:B------:R-:W-:Y:S02]  /*4ff10*/  IMAD.MOV.U32 R25, RZ, RZ, R39 ;  /* 0x000000ffff197224 */ /* 0x000fe400078e0027 */
[----:B-1----:R-:W2:Y:S01]  /*4ff20*/  LDL.LU R37, [R1+0xf14] ;  /* 0x000f140001257983 */ /* 0x002ea20000300800 */
[----:B------:R-:W-:-:S03]  /*4ff30*/  IADD3 R35, P3, R35, R34, RZ ;  /* 0x0000002223237210 */ /* 0x000fc60007f7e0ff */
[----:B---3--:R-:W3:Y:S04]  /*4ff40*/  LDL.LU R39, [R1+0xf1c] ;  /* 0x000f1c0001277983 */ /* 0x008ee80000300800 */
[----:B------:R-:W-:Y:S01]  /*4ff50*/  STL [R1+0x1584], R40 ;  /* 0x0015842801007387 */ /* 0x000fe20000100800 */
[----:B------:R-:W-:-:S03]  /*4ff60*/  IMAD.X R38, R38, 0x1, R2, P3 ;  /* 0x0000000126267824 */ /* 0x000fc600018e0602 */
[----:B------:R1:W-:Y:S04]  /*4ff70*/  STL [R1+0x1580], R41 ;  /* 0x0015802901007387 */ /* 0x0003e80000100800 */
[----:B------:R4:W-:Y:S04]  /*4ff80*/  STL [R1+0x158c], R35 ;  /* 0x00158c2301007387 */ /* 0x0009e80000100800 */
[----:B------:R-:W3:Y:S04]  /*4ff90*/  LDL.LU R50, [R1+0xf10] ;  /* 0x000f100001327983 */ /* 0x000ee80000300800 */
[----:B------:R1:W-:Y:S04]  /*4ffa0*/  STL [R1+0x1588], R38 ;  /* 0x0015882601007387 */ /* 0x0003e80000100800 */
[----:B------:R-:W3:Y:S04]  /*4ffb0*/  LDL.LU R49, [R1+0xf18] ;  /* 0x000f180001317983 */ /* 0x000ee80000300800 */
[----:B------:R1:W-:Y:S04]  /*4ffc0*/  LDGSTS.E [R3+0x16380], [R24.64], P0 ;  /* 0x1638000018037fae */ /* 0x0003e80008121844 */
[----:B------:R-:W3:Y:S01]  /*4ffd0*/  LDL.LU R48, [R1+0xf90] ;  /* 0x000f900001307983 */ /* 0x000ee20000300800 */
[----:B-1----:R-:W-:Y:S01]  /*4ffe0*/  MOV R24, R40 ;  /* 0x0000002800187202 */ /* 0x002fe20000000f00 */
[----:B------:R-:W-:-:S02]  /*4fff0*/  IMAD.MOV.U32 R25, RZ, RZ, R41 ;  /* 0x000000ffff197224 */ /* 0x000fc400078e0029 */
[----:B------:R-:W3:Y:S04]  /*50000*/  LDL.LU R41, [R1+0xf94] ;  /* 0x000f940001297983 */ /* 0x000ee80000300800 */
[----:B------:R1:W-:Y:S04]  /*50010*/  LDGSTS.E [R3+0x16b00], [R24.64], P1 ;  /* 0x16b0000018037fae */ /* 0x0003e80008921844 */
[----:B------:R-:W3:Y:S04]  /*50020*/  LDL.LU R47, [R1+0xf98] ;  /* 0x000f9800012f7983 */ /* 0x000ee80000300800 */
[----:B------:R-:W3:Y:S01]  /*50030*/  LDL.LU R42, [R1+0xf9c] ;  /* 0x000f9c00012a7983 */ /* 0x000ee20000300800 */
[----:B-1----:R-:W-:Y:S01]  /*50040*/  MOV R24, R35 ;  /* 0x0000002300187202 */ /* 0x002fe20000000f00 */
[----:B------:R-:W-:-:S05]  /*50050*/  IMAD.MOV.U32 R25, RZ, RZ, R38 ;  /* 0x000000ffff197224 */ /* 0x000fca00078e0026 */
[----:B------:R1:W-:Y:S02]  /*50060*/  LDGSTS.E [R3+0x16b80], [R24.64], P0 ;  /* 0x16b8000018037fae */ /* 0x0003e40008121844 */
[----:B-1----:R-:W-:-:S04]  /*50070*/  IADD3 R25, P2, R28, R34, RZ ;  /* 0x000000221c197210 */ /* 0x002fc80007f5e0ff */
[----:B------:R-:W-:Y:S02]  /*50080*/  IADD3.X R24, R29, R2, RZ, P2, !PT ;  /* 0x000000021d187210 */ /* 0x000fe400017fe4ff */
[----:B------:R-:W-:-:S05]  /*50090*/  IADD3 R29, P2, R30, R34, RZ ;  /* 0x000000221e1d7210 */ /* 0x000fca0007f5e0ff */
[----:B------:R-:W-:Y:S01]  /*500a0*/  IMAD.X R28, R31, 0x1, R2, P2 ;  /* 0x000000011f1c7824 */ /* 0x000fe200010e0602 */
[----:B------:R-:W-:Y:S02]  /*500b0*/  IADD3 R31, P2, R32, R34, RZ ;  /* 0x00000022201f7210 */ /* 0x000fe40007f5e0ff */
[----:B------:R-:W-:Y:S02]  /*500c0*/  LOP3.LUT R25, R25, R24, RZ, 0x3c, !PT ;  /* 0x0000001819197212 */ /* 0x000fe400078e3cff */
[----:B------:R-:W-:Y:S02]  /*500d0*/  IADD3.X R30, R33, R2, RZ, P2, !PT ;  /* 0x00000002211e7210 */ /* 0x000fe400017fe4ff */
[----:B------:R-:W-:Y:S02]  /*500e0*/  LOP3.LUT R29, R29, R28, RZ, 0x3c, !PT ;  /* 0x0000001c1d1d7212 */ /* 0x000fe400078e3cff */
[----:B------:R-:W-:Y:S02]  /*500f0*/  LOP3.LUT R31, R31, R30, RZ, 0x3c, !PT ;  /* 0x0000001e1f1f7212 */ /* 0x000fe400078e3cff */
[----:B------:R-:W-:-:S02]  /*50100*/  IADD3 R33, P2, R88, R34, RZ ;  /* 0x0000002258217210 */ /* 0x000fc40007f5e0ff */
[----:B------:R-:W-:Y:S02]  /*50110*/  LOP3.LUT R24, R25, R24, RZ, 0x3c, !PT ;  /* 0x0000001819187212 */ /* 0x000fe400078e3cff */
[----:B------:R-:W-:Y:S02]  /*50120*/  LOP3.LUT R28, R29, R28, RZ, 0x3c, !PT ;  /* 0x0000001c1d1c7212 */ /* 0x000fe400078e3cff */
[----:B------:R-:W-:Y:S01]  /*50130*/  LOP3.LUT R30, R31, R30, RZ, 0x3c, !PT ;  /* 0x0000001e1f1e7212 */ /* 0x000fe200078e3cff */
[----:B------:R-:W-:Y:S01]  /*50140*/  IMAD.X R32, R89, 0x1, R2, P2 ;  /* 0x0000000159207824 */ /* 0x000fe200010e0602 */
[----:B------:R-:W-:Y:S02]  /*50150*/  LOP3.LUT R25, R25, R24, RZ, 0x3c, !PT ;  /* 0x0000001819197212 */ /* 0x000fe400078e3cff */
[----:B------:R-:W-:Y:S02]  /*50160*/  LOP3.LUT R29, R29, R28, RZ, 0x3c, !PT ;  /* 0x0000001c1d1d7212 */ /* 0x000fe400078e3cff */
[----:B------:R-:W-:Y:S01]  /*50170*/  LOP3.LUT R31, R31, R30, RZ, 0x3c, !PT ;  /* 0x0000001e1f1f7212 */ /* 0x000fe200078e3cff */
[----:B------:R-:W-:Y:S01]  /*50180*/  IMAD.MOV.U32 R89, RZ, RZ, R32 ;  /* 0x000000ffff597224 */ /* 0x000fe200078e0020 */
[----:B------:R-:W-:Y:S01]  /*50190*/  MOV R88, R33 ;  /* 0x0000002100587202 */ /* 0x000fe20000000f00 */
[----:B------:R1:W-:Y:S04]  /*501a0*/  STL.64 [R1+0xa20], R24 ;  /* 0x000a201801007387 */ /* 0x0003e80000100a00 */
[----:B------:R-:W-:Y:S04]  /*501b0*/  STL.64 [R1+0xa18], R28 ;  /* 0x000a181c01007387 */ /* 0x000fe80000100a00 */
[----:B------:R-:W-:Y:S04]  /*501c0*/  STL.64 [R1+0x9d0], R30 ;  /* 0x0009d01e01007387 */ /* 0x000fe80000100a00 */
[----:B----4-:R-:W4:Y:S04]  /*501d0*/  LDL.LU R35, [R1+0x1014] ;  /* 0x0010140001237983 */ /* 0x010f280000300800 */
[----:B------:R-:W-:Y:S04]  /*501e0*/  STL.64 [R1+0x9c8], R88 ;  /* 0x0009c85801007387 */ /* 0x000fe80000100a00 */
[----:B------:R-:W4:Y:S04]  /*501f0*/  LDL.LU R38, [R1+0x101c] ;  /* 0x00101c0001267983 */ /* 0x000f280000300800 */
[----:B------:R-:W4:Y:S04]  /*50200*/  LDL.LU R40, [R1+0x1010] ;  /* 0x0010100001287983 */ /* 0x000f280000300800 */
[----:B------:R-:W4:Y:S04]  /*50210*/  LDL.LU R46, [R1+0x1018] ;  /* 0x00101800012e7983 */ /* 0x000f280000300800 */
[----:B------:R1:W-:Y:S04]  /*50220*/  LDGSTS.E [R3+0x17300], [R24.64], P1 ;  /* 0x1730000018037fae */ /* 0x0003e80008921844 */
[----:B------:R1:W-:Y:S04]  /*50230*/  LDGSTS.E [R3+0x17380], [R28.64], P0 ;  /* 0x173800001c037fae */ /* 0x0003e80008121844 */
[----:B------:R1:W-:Y:S04]  /*50240*/  LDGSTS.E [R3+0x17b00], [R30.64], P1 ;  /* 0x17b000001e037fae */ /* 0x0003e80008921844 */
[----:B------:R1:W-:Y:S01]  /*50250*/  LDGSTS.E [R3+0x17b80], [R88.64], P0 ;  /* 0x17b8000058037fae */ /* 0x0003e20008121844 */
[----:B--2---:R-:W-:-:S02]  /*50260*/  IADD3 R37, P2, R37, R34, RZ ;  /* 0x0000002225257210 */ /* 0x004fc40007f5e0ff */
[----:B---3--:R-:W-:-:S03]  /*50270*/  IADD3 R39, P3, R39, R34, RZ ;  /* 0x0000002227277210 */ /* 0x008fc60007f7e0ff */
[----:B------:R2:W-:Y:S01]  /*50280*/  STL [R1+0xf14], R37 ;  /* 0x000f142501007387 */ /* 0x0005e20000100800 */
[----:B-1----:R-:W-:Y:S02]  /*50290*/  MOV R24, R37 ;  /* 0x0000002500187202 */ /* 0x002fe40000000f00 */
[----:B------:R-:W-:-:S05]  /*502a0*/  IADD3.X R50, R50, R2, RZ, P2, !PT ;  /* 0x0000000232327210 */ /* 0x000fca00017fe4ff */
[----:B------:R-:W-:Y:S01]  /*502b0*/  IMAD.MOV.U32 R25, RZ, RZ, R50 ;  /* 0x000000ffff197224 */ /* 0x000fe200078e0032 */
[----:B------:R-:W-:Y:S01]  /*502c0*/  STL [R1+0xf10], R50 ;  /* 0x000f103201007387 */ /* 0x000fe20000100800 */
[----:B------:R-:W-:-:S03]  /*502d0*/  IMAD.X R49, R49, 0x1, R2, P3 ;  /* 0x0000000131317824 */ /* 0x000fc600018e0602 */
[----:B------:R1:W-:Y:S04]  /*502e0*/  STL [R1+0xf1c], R39 ;  /* 0x000f1c2701007387 */ /* 0x0003e80000100800 */
[----:B--2---:R-:W2:Y:S04]  /*502f0*/  LDL.LU R37, [R1+0x1094] ;  /* 0x0010940001257983 */ /* 0x004ea80000300800 */
[----:B------:R-:W-:Y:S04]  /*50300*/  STL [R1+0xf18], R49 ;  /* 0x000f183101007387 */ /* 0x000fe80000100800 */
[----:B------:R3:W-:Y:S04]  /*50310*/  LDGSTS.E [R26+0x10400], [R24.64], P1 ;  /* 0x10400000181a7fae */ /* 0x0007e80008921844 */
[----:B------:R-:W2:Y:S01]  /*50320*/  LDL.LU R28, [R1+0x109c] ;  /* 0x00109c00011c7983 */ /* 0x000ea20000300800 */
        /* <DEDUP_REMOVED lines=23> */
[----:B------:R-:W3:Y:S04]  /*504a0*/  LDL.LU R31, [R1+0x119c] ;  /* 0x00119c00011f7983 */ /* 0x000ee80000300800 */
[----:B------:R1:W-:Y:S01]  /*504b0*/  LDGSTS.E [R26+0x10c80], [R24.64], P0 ;  /* 0x10c80000181a7fae */ /* 0x0003e20008121844 */
[----:B----4-:R-:W-:-:S05]  /*504c0*/  IADD3 R35, P2, R35, R34, RZ ;  /* 0x0000002223237210 */ /* 0x010fca0007f5e0ff */
[----:B------:R4:W-:Y:S01]  /*504d0*/  STL [R1+0x1014], R35 ;  /* 0x0010142301007387 */ /* 0x0009e20000100800 */
[----:B------:R-:W-:Y:S02]  /*504e0*/  IADD3 R38, P3, R38, R34, RZ ;  /* 0x0000002226267210 */ /* 0x000fe40007f7e0ff */
[----:B------:R-:W-:Y:S02]  /*504f0*/  IADD3.X R40, R40, R2, RZ, P2, !PT ;  /* 0x0000000228287210 */ /* 0x000fe400017fe4ff */
[----:B-1----:R-:W-:Y:S01]  /*50500*/  MOV R24, R35 ;  /* 0x0000002300187202 */ /* 0x002fe20000000f00 */
[----:B------:R-:W-:Y:S02]  /*50510*/  IMAD.X R46, R46, 0x1, R2, P3 ;  /* 0x000000012e2e7824 */ /* 0x000fe400018e0602 */
[----:B------:R1:W-:Y:S04]  /*50520*/  STL [R1+0x1010], R40 ;  /* 0x0010102801007387 */ /* 0x0003e80000100800 */
[----:B------:R1:W-:Y:S04]  /*50530*/  STL [R1+0x101c], R38 ;  /* 0x00101c2601007387 */ /* 0x0003e80000100800 */
[----:B----4-:R-:W4:Y:S01]  /*50540*/  LDL.LU R35, [R1+0x1190] ;  /* 0x0011900001237983 */ /* 0x010f220000300800 */
[----:B------:R-:W-:-:S03]  /*50550*/  IMAD.MOV.U32 R25, RZ, RZ, R40 ;  /* 0x000000ffff197224 */ /* 0x000fc600078e0028 */
[----:B------:R-:W-:Y:S04]  /*50560*/  STL [R1+0x1018], R46 ;  /* 0x0010182e01007387 */ /* 0x000fe80000100800 */
[----:B-1----:R-:W4:Y:S04]  /*50570*/  LDL.LU R40, [R1+0x1198] ;  /* 0x0011980001287983 */ /* 0x002f280000300800 */
[----:B------:R1:W-:Y:S04]  /*50580*/  LDGSTS.E [R26+0x11400], [R24.64], P1 ;  /* 0x11400000181a7fae */ /* 0x0003e80008921844 */
[----:B------:R-:W4:Y:S01]  /*50590*/  LDL.LU R3, [R1+0x1214] ;  /* 0x0012140001037983 */ /* 0x000f220000300800 */
[----:B-1----:R-:W-:Y:S01]  /*505a0*/  MOV R24, R38 ;  /* 0x0000002600187202 */ /* 0x002fe20000000f00 */
[----:B------:R-:W-:-:S02]  /*505b0*/  IMAD.MOV.U32 R25, RZ, RZ, R46 ;  /* 0x000000ffff197224 */ /* 0x000fc400078e002e */
[----:B------:R-:W4:Y:S04]  /*505c0*/  LDL.LU R38, [R1+0x121c] ;  /* 0x00121c0001267983 */ /* 0x000f280000300800 */
[----:B------:R1:W-:Y:S01]  /*505d0*/  LDGSTS.E [R26+0x11480], [R24.64], P0 ;  /* 0x11480000181a7fae */ /* 0x0003e20008121844 */
[----:B--2---:R-:W-:-:S05]  /*505e0*/  IADD3 R37, P2, R37, R34, RZ ;  /* 0x0000002225257210 */ /* 0x004fca0007f5e0ff */
[----:B------:R2:W-:Y:S01]  /*505f0*/  STL [R1+0x1094], R37 ;  /* 0x0010942501007387 */ /* 0x0005e20000100800 */
[----:B-1----:R-:W-:Y:S02]  /*50600*/  MOV R24, R37 ;  /* 0x0000002500187202 */ /* 0x002fe40000000f00 */
[----:B------:R-:W-:Y:S02]  /*50610*/  IADD3 R28, P3, R28, R34, RZ ;  /* 0x000000221c1c7210 */ /* 0x000fe40007f7e0ff */
[----:B---3--:R-:W-:-:S03]  /*50620*/  IADD3.X R39, R39, R2, RZ, P2, !PT ;  /* 0x0000000227277210 */ /* 0x008fc600017fe4ff */
[----:B------:R-:W-:Y:S02]  /*50630*/  IMAD.X R32, R32, 0x1, R2, P3 ;  /* 0x0000000120207824 */ /* 0x000fe400018e0602 */
[----:B------:R1:W-:Y:S04]  /*50640*/  STL [R1+0x1090], R39 ;  /* 0x0010902701007387 */ /* 0x0003e80000100800 */
[----:B------:R-:W-:Y:S04]  /*50650*/  STL [R1+0x109c], R28 ;  /* 0x00109c1c01007387 */ /* 0x000fe80000100800 */
[----:B--2---:R-:W2:Y:S01]  /*50660*/  LDL.LU R37, [R1+0x1210] ;  /* 0x0012100001257983 */ /* 0x004ea20000300800 */
[----:B------:R-:W-:-:S03]  /*50670*/  IMAD.MOV.U32 R25, RZ, RZ, R39 ;  /* 0x000000ffff197224 */ /* 0x000fc600078e0027 */
[----:B------:R3:W-:Y:S04]  /*50680*/  STL [R1+0x1098], R32 ;  /* 0x0010982001007387 */ /* 0x0007e80000100800 */
[----:B-1----:R-:W2:Y:S04]  /*50690*/  LDL.LU R39, [R1+0x1218] ;  /* 0x0012180001277983 */ /* 0x002ea80000300800 */
        /* <DEDUP_REMOVED lines=21> */
[----:B------:R4:W-:Y:S01]  /*507f0*/  STL [R1+0x1194], R29 ;  /* 0x0011941d01007387 */ /* 0x0009e20000100800 */
[----:B-1----:R-:W-:Y:S01]  /*50800*/  MOV R24, R41 ;  /* 0x0000002900187202 */ /* 0x002fe20000000f00 */
[----:B------:R-:W-:-:S05]  /*50810*/  IMAD.MOV.U32 R25, RZ, RZ, R42 ;  /* 0x000000ffff197224 */ /* 0x000fca00078e002a */
[----:B------:R1:W-:Y:S01]  /*50820*/  LDGSTS.E [R26+0x12480], [R24.64], P0 ;  /* 0x12480000181a7fae */ /* 0x0003e20008121844 */
[----:B----4-:R-:W-:-:S05]  /*50830*/  IADD3.X R35, R35, R2, RZ, P2, !PT ;  /* 0x0000000223237210 */ /* 0x010fca00017fe4ff */
[----:B------:R4:W-:Y:S01]  /*50840*/  STL [R1+0x1190], R35 ;  /* 0x0011902301007387 */ /* 0x0009e20000100800 */
[----:B------:R-:W-:Y:S01]  /*50850*/  IMAD.X R40, R40, 0x1, R2, P3 ;  /* 0x0000000128287824 */ /* 0x000fe200018e0602 */
[----:B-1----:R-:W-:Y:S01]  /*50860*/  MOV R24, R29 ;  /* 0x0000001d00187202 */ /* 0x002fe20000000f00 */
[----:B------:R-:W-:Y:S01]  /*50870*/  IMAD.MOV.U32 R25, RZ, RZ, R35 ;  /* 0x000000ffff197224 */ /* 0x000fe200078e0023 */
        /* <DEDUP_REMOVED lines=17> */
[----:B------:R-:W-:-:S03]  /*50990*/  IMAD.X R39, R39, 0x1, R2, P3 ;  /* 0x0000000127277824 */ /* 0x000fc600018e0602 */
        /* <DEDUP_REMOVED lines=22> */
[----:B---3--:R-:W3:Y:S04]  /*50b00*/  LDL.LU R33, [R1+0x1418] ;  /* 0x0014180001217983 */ /* 0x008ee80000300800 */
[----:B------:R-:W3:Y:S04]  /*50b10*/  LDL.LU R32, [R1+0x141c] ;  /* 0x00141c0001207983 */ /* 0x000ee80000300800 */
[----:B------:R1:W-:Y:S01]  /*50b20*/  LDGSTS.E [R26+0x13c00], [R24.64], P1 ;  /* 0x13c00000181a7fae */ /* 0x0003e20008921844 */
[----:B------:R-:W-:Y:S01]  /*50b30*/  IADD3 R29, P2, R29, R34, RZ ;  /* 0x000000221d1d7210 */ /* 0x000fe20007f5e0ff */
[----:B-1----:R-:W-:Y:S01]  /*50b40*/  IMAD.MOV.U32 R25, RZ, RZ, R30 ;  /* 0x000000ffff197224 */ /* 0x002fe200078e001e */
[----:B------:R-:W-:-:S02]  /*50b50*/  MOV R24, R28 ;  /* 0x0000001c00187202 */ /* 0x000fc40000000f00 */
[----:B------:R-:W3:Y:S04]  /*50b60*/  LDL.LU R28, [R1+0x1494] ;  /* 0x00149400011c7983 */ /* 0x000ee80000300800 */
[----:B------:R-:W3:Y:S01]  /*50b70*/  LDL.LU R30, [R1+0x149c] ;  /* 0x00149c00011e7983 */ /* 0x000ee20000300800 */
        /* <DEDUP_REMOVED lines=8> */
[----:B------:R-:W3:Y:S01]  /*50c00*/  LDL.LU R29, [R1+0x1490] ;  /* 0x00149000011d7983 */ /* 0x000ee20000300800 */
[----:B------:R-:W-:-:S03]  /*50c10*/  IMAD.MOV.U32 R25, RZ, RZ, R31 ;  /* 0x000000ffff197224 */ /* 0x000fc600078e001f */
[----:B------:R-:W-:Y:S04]  /*50c20*/  STL [R1+0x1318], R40 ;  /* 0x0013182801007387 */ /* 0x000fe80000100800 */
[----:B------:R-:W3:Y:S04]  /*50c30*/  LDL.LU R31, [R1+0x1498] ;  /* 0x00149800011f7983 */ /* 0x000ee80000300800 */
[----:B------:R1:W-:Y:S04]  /*50c40*/  LDGSTS.E [R26+0x14400], [R24.64], P1 ;  /* 0x14400000181a7fae */ /* 0x0003e80008921844 */
[----:B------:R-:W3:Y:S01]  /*50c50*/  LDL.LU R41, [R1+0x1514] ;  /* 0x0015140001297983 */ /* 0x000ee20000300800 */
[----:B-1----:R-:W-:Y:S01]  /*50c60*/  MOV R24, R35 ;  /* 0x0000002300187202 */ /* 0x002fe20000000f00 */
[----:B------:R-:W-:-:S02]  /*50c70*/  IMAD.MOV.U32 R25, RZ, RZ, R40 ;  /* 0x000000ffff197224 */ /* 0x000fc400078e0028 */
[----:B------:R-:W3:Y:S04]  /*50c80*/  LDL.LU R35, [R1+0x151c] ;  /* 0x00151c0001237983 */ /* 0x000ee80000300800 */
[----:B------:R1:W-:Y:S01]  /*50c90*/  LDGSTS.E [R26+0x14480], [R24.64], P0 ;  /* 0x14480000181a7fae */ /* 0x0003e20008121844 */
[-C--:B----4-:R-:W-:Y:S02]  /*50ca0*/  IADD3 R37, P2, R37, R34.reuse, RZ ;  /* 0x0000002225257210 */ /* 0x090fe40007f5e0ff */
[----:B------:R-:W-:-:S03]  /*50cb0*/  IADD3 R3, P3, R3, R34, RZ ;  /* 0x0000002203037210 */ /* 0x000fc60007f7e0ff */
[----:B------:R4:W-:Y:S01]  /*50cc0*/  STL [R1+0x1394], R37 ;  /* 0x0013942501007387 */ /* 0x0009e20000100800 */
[----:B--2---:R-:W-:Y:S02]  /*50cd0*/  IADD3.X R39, R39, R2, RZ, P2, !PT ;  /* 0x0000000227277210 */ /* 0x004fe400017fe4ff */
[----:B-1----:R-:W-:Y:S01]  /*50ce0*/  MOV R24, R37 ;  /* 0x0000002500187202 */ /* 0x002fe20000000f00 */
[----:B------:R-:W-:Y:S02]  /*50cf0*/  IMAD.X R38, R38, 0x1, R2, P3 ;  /* 0x0000000126267824 */ /* 0x000fe400018e0602 */
[----:B------:R1:W-:Y:S01]  /*50d00*/  STL [R1+0x1390], R39 ;  /* 0x0013902701007387 */ /* 0x0003e20000100800 */
[----:B------:R-:W-:-:S03]  /*50d10*/  IMAD.MOV.U32 R25, RZ, RZ, R39 ;  /* 0x000000ffff197224 */ /* 0x000fc600078e0027 */
[----:B------:R-:W-:Y:S04]  /*50d20*/  STL [R1+0x139c], R3 ;  /* 0x00139c0301007387 */ /* 0x000fe80000100800 */
[----:B------:R-:W2:Y:S04]  /*50d30*/  LDL.LU R42, [R1+0x1510] ;  /* 0x00151000012a7983 */ /* 0x000ea80000300800 */
[----:B------:R1:W-:Y:S04]  /*50d40*/  STL [R1+0x1398], R38 ;  /* 0x0013982601007387 */ /* 0x0003e80000100800 */
[----:B----4-:R-:W4:Y:S04]  /*50d50*/  LDL.LU R37, [R1+0x1518] ;  /* 0x0015180001257983 */ /* 0x010f280000300800 */
[----:B------:R1:W-:Y:S04]  /*50d60*/  LDGSTS.E [R26+0x14c00], [R24.64], P1 ;  /* 0x14c00000181a7fae */ /* 0x0003e80008921844 */
[----:B------:R-:W4:Y:S04]  /*50d70*/  LDL.LU R40, [R1+0x1590] ;  /* 0x0015900001287983 */ /* 0x000f280000300800 */
[----:B-1----:R-:W4:Y:S01]  /*50d80*/  LDL.LU R39, [R1+0x1594] ;  /* 0x0015940001277983 */ /* 0x002f220000300800 */
[----:B------:R-:W-:Y:S01]  /*50d90*/  IMAD.MOV.U32 R25, RZ, RZ, R38 ;  /* 0x000000ffff197224 */ /* 0x000fe200078e0026 */
[----:B------:R-:W-:-:S02]  /*50da0*/  MOV R24, R3 ;  /* 0x0000000300187202 */ /* 0x000fc40000000f00 */
[----:B------:R-:W4:Y:S04]  /*50db0*/  LDL.LU R38, [R1+0x1598] ;  /* 0x0015980001267983 */ /* 0x000f280000300800 */
[----:B------:R-:W4:Y:S01]  /*50dc0*/  LDL.LU R3, [R1+0x159c] ;  /* 0x00159c0001037983 */ /* 0x000f220000300800 */
[----:B------:R-:W-:-:S03]  /*50dd0*/  IADD3 R46, P2, R46, R34, RZ ;  /* 0x000000222e2e7210 */ /* 0x000fc60007f5e0ff */
[----:B------:R1:W-:Y:S01]  /*50de0*/  LDGSTS.E [R26+0x14c80], [R24.64], P0 ;  /* 0x14c80000181a7fae */ /* 0x0003e20008121844 */
[----:B------:R-:W-:Y:S02]  /*50df0*/  IADD3.X R47, R47, R2, RZ, P2, !PT ;  /* 0x000000022f2f7210 */ /* 0x000fe400017fe4ff */
[----:B---3--:R-:W-:-:S05]  /*50e00*/  IADD3 R32, P3, R32, R34, RZ ;  /* 0x0000002220207210 */ /* 0x008fca0007f7e0ff */
[----:B------:R-:W-:Y:S01]  /*50e10*/  IMAD.X R33, R33, 0x1, R2, P3 ;  /* 0x0000000121217824 */ /* 0x000fe200018e0602 */
[----:B-1----:R-:W-:Y:S01]  /*50e20*/  MOV R24, R46 ;  /* 0x0000002e00187202 */ /* 0x002fe20000000f00 */
[----:B------:R-:W-:Y:S01]  /*50e30*/  IMAD.MOV.U32 R25, RZ, RZ, R47 ;  /* 0x000000ffff197224 */ /* 0x000fe200078e002f */
[----:B------:R-:W-:Y:S04]  /*50e40*/  STL [R1+0x1414], R46 ;  /* 0x0014142e01007387 */ /* 0x000fe80000100800 */
[----:B------:R1:W-:Y:S01]  /*50e50*/  LDGSTS.E [R26+0x15400], [R24.64], P1 ;  /* 0x15400000181a7fae */ /* 0x0003e20008921844 */
[----:B------:R-:W-:-:S03]  /*50e60*/  IADD3 R28, P2, R28, R34, RZ ;  /* 0x000000221c1c7210 */ /* 0x000fc60007f5e0ff */
[----:B------:R-:W-:Y:S01]  /*50e70*/  STL [R1+0x1410], R47 ;  /* 0x0014102f01007387 */ /* 0x000fe20000100800 */
[----:B-1----:R-:W-:Y:S01]  /*50e80*/  MOV R24, R32 ;  /* 0x0000002000187202 */ /* 0x002fe20000000f00 */
[----:B------:R-:W-:Y:S01]  /*50e90*/  IMAD.MOV.U32 R25, RZ, RZ, R33 ;  /* 0x000000ffff197224 */ /* 0x000fe200078e0021 */
[----:B------:R-:W-:Y:S01]  /*50ea0*/  IADD3 R30, P3, R30, R34, RZ ;  /* 0x000000221e1e7210 */ /* 0x000fe20007f7e0ff */
[----:B------:R-:W-:Y:S04]  /*50eb0*/  STL [R1+0x141c], R32 ;  /* 0x00141c2001007387 */ /* 0x000fe80000100800 */
[----:B------:R-:W-:Y:S04]  /*50ec0*/  STL [R1+0x1418], R33 ;  /* 0x0014182101007387 */ /* 0x000fe80000100800 */
[----:B------:R1:W-:Y:S04]  /*50ed0*/  LDGSTS.E [R26+0x15480], [R24.64], P0 ;  /* 0x15480000181a7fae */ /* 0x0003e80008121844 */
[----:B------:R-:W-:Y:S01]  /*50ee0*/  STL [R1+0x1494], R28 ;  /* 0x0014941c01007387 */ /* 0x000fe20000100800 */
[----:B------:R-:W-:-:S02]  /*50ef0*/  IADD3.X R29, R29, R2, RZ, P2, !PT ;  /* 0x000000021d1d7210 */ /* 0x000fc400017fe4ff */
[----:B-1----:R-:W-:-:S03]  /*50f00*/  MOV R24, R28 ;  /* 0x0000001c00187202 */ /* 0x002fc60000000f00 */
[----:B------:R1:W-:Y:S01]  /*50f10*/  STL [R1+0x1490], R29 ;  /* 0x0014901d01007387 */ /* 0x0003e20000100800 */
[----:B------:R-:W-:Y:S02]  /*50f20*/  IMAD.MOV.U32 R25, RZ, RZ, R29 ;  /* 0x000000ffff197224 */ /* 0x000fe400078e001d */
[----:B------:R-:W-:Y:S01]  /*50f30*/  IMAD.X R31, R31, 0x1, R2, P3 ;  /* 0x000000011f1f7824 */ /* 0x000fe200018e0602 */
[----:B------:R-:W-:Y:S04]  /*50f40*/  STL [R1+0x149c], R30 ;  /* 0x00149c1e01007387 */ /* 0x000fe80000100800 */
[----:B------:R3:W-:Y:S04]  /*50f50*/  LDGSTS.E [R26+0x15c00], [R24.64], P1 ;  /* 0x15c00000181a7fae */ /* 0x0007e80008921844 */
[----:B-1----:R-:W4:Y:S04]  /*50f60*/  LDL.LU.64 R28, [R1+0x9b8] ;  /* 0x0009b800011c7983 */ /* 0x002f280000300a00 */
[----:B------:R1:W-:Y:S01]  /*50f70*/  STL [R1+0x1498], R31 ;  /* 0x0014981f01007387 */ /* 0x0003e20000100800 */
[----:B---3--:R-:W-:Y:S01]  /*50f80*/  MOV R24, R30 ;  /* 0x0000001e00187202 */ /* 0x008fe20000000f00 */
[----:B------:R-:W-:-:S02]  /*50f90*/  IMAD.MOV.U32 R25, RZ, RZ, R31 ;  /* 0x000000ffff197224 */ /* 0x000fc400078e001f */
[----:B-1----:R-:W3:Y:S04]  /*50fa0*/  LDL.LU.64 R30, [R1+0xa10] ;  /* 0x000a1000011e7983 */ /* 0x002ee80000300a00 */
[----:B------:R-:W3:Y:S04]  /*50fb0*/  LDL.LU.64 R32, [R1+0xa08] ;  /* 0x000a080001207983 */ /* 0x000ee80000300a00 */
[----:B------:R-:W3:Y:S01]  /*50fc0*/  LDL.LU.64 R48, [R1+0x9c0] ;  /* 0x0009c00001307983 */ /* 0x000ee20000300a00 */
[-C--:B------:R-:W-:Y:S02]  /*50fd0*/  IADD3 R41, P2, R41, R34.reuse, RZ ;  /* 0x0000002229297210 */ /* 0x080fe40007f5e0ff */
[----:B------:R-:W-:Y:S01]  /*50fe0*/  IADD3 R35, P3, R35, R34, RZ ;  /* 0x0000002223237210 */ /* 0x000fe20007f7e0ff */
[----:B------:R1:W-:Y:S04]  /*50ff0*/  LDGSTS.E [R26+0x15c80], [R24.64], P0 ;  /* 0x15c80000181a7fae */ /* 0x0003e80008121844 */
[----:B------:R-:W-:Y:S01]  /*51000*/  STL [R1+0x1514], R41 ;  /* 0x0015142901007387 */ /* 0x000fe20000100800 */
[----:B-1----:R-:W-:-:S02]  /*51010*/  MOV R24, R41 ;  /* 0x0000002900187202 */ /* 0x002fc40000000f00 */
[----:B--2---:R-:W-:-:S05]  /*51020*/  IADD3.X R42, R42, R2, RZ, P2, !PT ;  /* 0x000000022a2a7210 */ /* 0x004fca00017fe4ff */
[----:B------:R-:W-:Y:S02]  /*51030*/  IMAD.MOV.U32 R25, RZ, RZ, R42 ;  /* 0x000000ffff197224 */ /* 0x000fe400078e002a */
[----:B----4-:R-:W-:Y:S01]  /*51040*/  IMAD.X R37, R37, 0x1, R2, P3 ;  /* 0x0000000125257824 */ /* 0x010fe200018e0602 */
[----:B------:R-:W-:Y:S04]  /*51050*/  STL [R1+0x1510], R42 ;  /* 0x0015102a01007387 */ /* 0x000fe80000100800 */
[----:B------:R1:W-:Y:S04]  /*51060*/  STL [R1+0x151c], R35 ;  /* 0x00151c2301007387 */ /* 0x0003e80000100800 */
[----:B------:R2:W-:Y:S01]  /*51070*/  LDGSTS.E [R26+0x16400], [R24.64], P1 ;  /* 0x16400000181a7fae */ /* 0x0005e20008921844 */
[----:B------:R-:W-:-:S03]  /*51080*/  IADD3 R39, P2, R39, R34, RZ ;  /* 0x0000002227277210 */ /* 0x000fc60007f5e0ff */
[----:B------:R4:W-:Y:S01]  /*51090*/  STL [R1+0x1518], R37 ;  /* 0x0015182501007387 */ /* 0x0009e20000100800 */
[----:B------:R-:W-:Y:S02]  /*510a0*/  IADD3.X R40, R40, R2, RZ, P2, !PT ;  /* 0x0000000228287210 */ /* 0x000fe400017fe4ff */
[----:B------:R-:W-:Y:S01]  /*510b0*/  IADD3 R3, P3, R3, R34, RZ ;  /* 0x0000002203037210 */ /* 0x000fe20007f7e0ff */
[----:B--2---:R-:W-:Y:S01]  /*510c0*/  IMAD.MOV.U32 R25, RZ, RZ, R37 ;  /* 0x000000ffff197224 */ /* 0x004fe200078e0025 */
[----:B------:R-:W-:Y:S02]  /*510d0*/  MOV R24, R35 ;  /* 0x0000002300187202 */ /* 0x000fe40000000f00 */
[----:B-1----:R-:W2:Y:S01]  /*510e0*/  LDL.LU R35, [R1+0xf24] ;  /* 0x000f240001237983 */ /* 0x002ea20000300800 */
[----:B------:R-:W-:-:S03]  /*510f0*/  IMAD.X R38, R38, 0x1, R2, P3 ;  /* 0x0000000126267824 */ /* 0x000fc600018e0602 */
[----:B----4-:R-:W4:Y:S04]  /*51100*/  LDL.LU R37, [R1+0xf2c] ;  /* 0x000f2c0001257983 */ /* 0x010f280000300800 */
[----:B------:R1:W-:Y:S04]  /*51110*/  STL [R1+0x1594], R39 ;  /* 0x0015942701007387 */ /* 0x0003e80000100800 */
[----:B------:R1:W-:Y:S04]  /*51120*/  STL [R1+0x1590], R40 ;  /* 0x0015902801007387 */ /* 0x0003e80000100800 */
[----:B------:R1:W-:Y:S04]  /*51130*/  STL [R1+0x159c], R3 ;  /* 0x00159c0301007387 */ /* 0x0003e80000100800 */
[----:B------:R1:W-:Y:S04]  /*51140*/  LDGSTS.E [R26+0x16480], [R24.64], P0 ;  /* 0x16480000181a7fae */ /* 0x0003e80008121844 */
[----:B------:R-:W4:Y:S04]  /*51150*/  LDL.LU R47, [R1+0xf20] ;  /* 0x000f2000012f7983 */ /* 0x000f280000300800 */
[----:B------:R-:W-:Y:S01]  /*51160*/  STL [R1+0x1598], R38 ;  /* 0x0015982601007387 */ /* 0x000fe20000100800 */
[----:B-1----:R-:W-:-:S03]  /*51170*/  MOV R24, R39 ;  /* 0x0000002700187202 */ /* 0x002fc60000000f00 */
[----:B------:R-:W4:Y:S01]  /*51180*/  LDL.LU R39, [R1+0xf28] ;  /* 0x000f280001277983 */ /* 0x000f220000300800 */
[----:B------:R-:W-:-:S03]  /*51190*/  IMAD.MOV.U32 R25, RZ, RZ, R40 ;  /* 0x000000ffff197224 */ /* 0x000fc600078e0028 */
[----:B------:R-:W4:Y:S04]  /*511a0*/  LDL.LU R46, [R1+0xfa0] ;  /* 0x000fa000012e7983 */ /* 0x000f280000300800 */
[----:B------:R1:W-:Y:S04]  /*511b0*/  LDGSTS.E [R26+0x16c00], [R24.64], P1 ;  /* 0x16c00000181a7fae */ /* 0x0003e80008921844 */
[----:B------:R-:W4:Y:S04]  /*511c0*/  LDL.LU R41, [R1+0xfa4] ;  /* 0x000fa40001297983 */ /* 0x000f280000300800 */
[----:B------:R-:W4:Y:S01]  /*511d0*/  LDL.LU R42, [R1+0xfa8] ;  /* 0x000fa800012a7983 */ /* 0x000f220000300800 */
[----:B-1----:R-:W-:Y:S01]  /*511e0*/  MOV R24, R3 ;  /* 0x0000000300187202 */ /* 0x002fe20000000f00 */
[----:B------:R-:W-:-:S02]  /*511f0*/  IMAD.MOV.U32 R25, RZ, RZ, R38 ;  /* 0x000000ffff197224 */ /* 0x000fc400078e0026 */
[----:B------:R-:W4:Y:S04]  /*51200*/  LDL.LU R40, [R1+0xfac] ;  /* 0x000fac0001287983 */ /* 0x000f280000300800 */
[----:B------:R1:W-:Y:S02]  /*51210*/  LDGSTS.E [R26+0x16c80], [R24.64], P0 ;  /* 0x16c80000181a7fae */ /* 0x0003e40008121844 */
[----:B-1----:R-:W-:-:S04]  /*51220*/  IADD3 R24, P2, R28, R34, RZ ;  /* 0x000000221c187210 */ /* 0x002fc80007f5e0ff */
[----:B------:R-:W-:Y:S02]  /*51230*/  IADD3.X R3, R29, R2, RZ, P2, !PT ;  /* 0x000000021d037210 */ /* 0x000fe400017fe4ff */
[----:B---3--:R-:W-:-:S05]  /*51240*/  IADD3 R28, P2, R30, R34, RZ ;  /* 0x000000221e1c7210 */ /* 0x008fca0007f5e0ff */
[----:B------:R-:W-:Y:S01]  /*51250*/  IMAD.X R25, R31, 0x1, R2, P2 ;  /* 0x000000011f197824 */ /* 0x000fe200010e0602 */
[----:B------:R-:W-:-:S04]  /*51260*/  IADD3 R30, P2, R32, R34, RZ ;  /* 0x00000022201e7210 */ /* 0x000fc80007f5e0ff */
[----:B------:R-:W-:Y:S02]  /*51270*/  IADD3.X R29, R33, R2, RZ, P2, !PT ;  /* 0x00000002211d7210 */ /* 0x000fe400017fe4ff */
[----:B------:R-:W-:Y:S01]  /*51280*/  IADD3 R32, P2, R48, R34, RZ ;  /* 0x0000002230207210 */ /* 0x000fe20007f5e0ff */
[----:B------:R-:W-:Y:S01]  /*51290*/  IMAD.MOV.U32 R89, RZ, RZ, R25 ;  /* 0x000000ffff597224 */ /* 0x000fe200078e0019 */
[----:B------:R-:W-:-:S03]  /*512a0*/  MOV R48, R24 ;  /* 0x0000001800307202 */ /* 0x000fc60000000f00 */
[----:B------:R-:W-:Y:S01]  /*512b0*/  IMAD.X R31, R49, 0x1, R2, P2 ;  /* 0x00000001311f7824 */ /* 0x000fe200010e0602 */
[----:B------:R-:W-:Y:S01]  /*512c0*/  MOV R88, R28 ;  /* 0x0000001c00587202 */ /* 0x000fe20000000f00 */
[----:B------:R-:W-:Y:S01]  /*512d0*/  IMAD.MOV.U32 R49, RZ, RZ, R3 ;  /* 0x000000ffff317224 */ /* 0x000fe200078e0003 */
[----:B------:R-:W-:Y:S01]  /*512e0*/  MOV R50, R30 ;  /* 0x0000001e00327202 */ /* 0x000fe20000000f00 */
[----:B------:R-:W-:Y:S01]  /*512f0*/  IMAD.MOV.U32 R51, RZ, RZ, R29 ;  /* 0x000000ffff337224 */ /* 0x000fe200078e001d */
[----:B------:R-:W-:Y:S01]  /*51300*/  MOV R33, R31 ;  /* 0x0000001f00217202 */ /* 0x000fe20000000f00 */
[----:B------:R1:W-:Y:S04]  /*51310*/  LDGSTS.E [R26+0x17400], [R88.64], P1 ;  /* 0x17400000581a7fae */ /* 0x0003e80008921844 */
[----:B------:R-:W-:Y:S04]  /*51320*/  STL.64 [R1+0x9b8], R48 ;  /* 0x0009b83001007387 */ /* 0x000fe80000100a00 */
[----:B------:R-:W-:Y:S04]  /*51330*/  STL.64 [R1+0xa10], R88 ;  /* 0x000a105801007387 */ /* 0x000fe80000100a00 */
[----:B------:R-:W-:Y:S04]  /*51340*/  STL.64 [R1+0xa08], R50 ;  /* 0x000a083201007387 */ /* 0x000fe80000100a00 */
[----:B------:R1:W-:Y:S04]  /*51350*/  LDGSTS.E [R26+0x17480], [R50.64], P0 ;  /* 0x17480000321a7fae */ /* 0x0003e80008121844 */
[----:B------:R3:W-:Y:S04]  /*51360*/  STL.64 [R1+0x9c0], R32 ;  /* 0x0009c02001007387 */ /* 0x0007e80000100a00 */
[----:B------:R3:W-:Y:S04]  /*51370*/  LDGSTS.E [R26+0x17c00], [R32.64], P1 ;  /* 0x17c00000201a7fae */ /* 0x0007e80008921844 */
[----:B------:R1:W-:Y:S04]  /*51380*/  LDGSTS.E [R26+0x17c80], [R48.64], P0 ;  /* 0x17c80000301a7fae */ /* 0x0003e80008121844 */
[----:B---3--:R-:W4:Y:S04]  /*51390*/  LDL.LU R33, [R1+0x1024] ;  /* 0x0010240001217983 */ /* 0x008f280000300800 */
[----:B------:R-:W4:Y:S04]  /*513a0*/  LDL.LU R32, [R1+0x102c] ;  /* 0x00102c0001207983 */ /* 0x000f280000300800 */
[----:B------:R-:W4:Y:S01]  /*513b0*/  LDL.LU R38, [R1+0x1020] ;  /* 0x0010200001267983 */ /* 0x000f220000300800 */
[----:B-1----:R-:W-:-:S03]  /*513c0*/  IMAD.SHL.U32 R49, R43, 0x4, RZ ;  /* 0x000000042b317824 */ /* 0x002fc600078e00ff */
[----:B------:R-:W4:Y:S02]  /*513d0*/  LDL.LU R43, [R1+0x1028] ;  /* 0x00102800012b7983 */ /* 0x000f240000300800 */
[----:B------:R-:W-:-:S04]  /*513e0*/  LOP3.LUT R48, R49, 0x50, RZ, 0x3c, !PT ;  /* 0x0000005031307812 */ /* 0x000fc800078e3cff */
[----:B------:R-:W-:Y:S02]  /*513f0*/  LEA R3, R44, R48, 0xf ;  /* 0x000000302c037211 */ /* 0x000fe400078e78ff */
[-C--:B--2---:R-:W-:Y:S02]  /*51400*/  IADD3 R35, P2, R35, R34.reuse, RZ ;  /* 0x0000002223237210 */ /* 0x084fe40007f5e0ff */
[----:B----4-:R-:W-:-:S03]  /*51410*/  IADD3 R37, P3, R37, R34, RZ ;  /* 0x0000002225257210 */ /* 0x010fc60007f7e0ff */
[----:B------:R1:W-:Y:S01]  /*51420*/  STL [R1+0xf24], R35 ;  /* 0x000f242301007387 */ /* 0x0003e20000100800 */
[----:B------:R-:W-:Y:S01]  /*51430*/  IMAD.MOV.U32 R24, RZ, RZ, R35 ;  /* 0x000000ffff187224 */ /* 0x000fe200078e0023 */
[----:B------:R-:W-:-:S04]  /*51440*/  IADD3.X R47, R47, R2, RZ, P2, !PT ;  /* 0x000000022f2f7210 */ /* 0x000fc800017fe4ff */
[----:B------:R-:W-:Y:S01]  /*51450*/  MOV R25, R47 ;  /* 0x0000002f00197202 */ /* 0x000fe20000000f00 */
[----:B------:R-:W-:Y:S01]  /*51460*/  STL [R1+0xf20], R47 ;  /* 0x000f202f01007387 */ /* 0x000fe20000100800 */
[----:B------:R-:W-:-:S03]  /*51470*/  IMAD.X R39, R39, 0x1, R2, P3 ;  /* 0x0000000127277824 */ /* 0x000fc600018e0602 */
[----:B------:R2:W-:Y:S04]  /*51480*/  STL [R1+0xf2c], R37 ;  /* 0x000f2c2501007387 */ /* 0x0005e80000100800 */
[----:B------:R4:W-:Y:S04]  /*51490*/  STL [R1+0xf28], R39 ;  /* 0x000f282701007387 */ /* 0x0009e80000100800 */
[----:B-1----:R-:W3:Y:S04]  /*514a0*/  LDL.LU R35, [R1+0x10a4] ;  /* 0x0010a40001237983 */ /* 0x002ee80000300800 */
[----:B------:R1:W-:Y:S04]  /*514b0*/  LDGSTS.E [R3+0x10500], [R24.64], P1 ;  /* 0x1050000018037fae */ /* 0x0003e80008921844 */
[----:B------:R-:W3:Y:S01]  /*514c0*/  LDL.LU R28, [R1+0x10ac] ;  /* 0x0010ac00011c7983 */ /* 0x000ee20000300800 */
[----:B-1----:R-:W-:-:S03]  /*514d0*/  IMAD.MOV.U32 R24, RZ, RZ, R37 ;  /* 0x000000ffff187224 */ /* 0x002fc600078e0025 */
[----:B--2---:R-:W2:Y:S01]  /*514e0*/  LDL.LU R37, [R1+0x10a0] ;  /* 0x0010a00001257983 */ /* 0x004ea20000300800 */
[----:B------:R-:W-:-:S03]  /*514f0*/  MOV R25, R39 ;  /* 0x0000002700197202 */ /* 0x000fc60000000f00 */
[----:B----4-:R-:W4:Y:S01]  /*51500*/  LDL.LU R39, [R1+0x10a8] ;  /* 0x0010a80001277983 */ /* 0x010f220000300800 */
[-C--:B------:R-:W-:Y:S02]  /*51510*/  IADD3 R41, P2, R41, R34.reuse, RZ ;  /* 0x0000002229297210 */ /* 0x080fe40007f5e0ff */
[----:B------:R-:W-:Y:S01]  /*51520*/  IADD3 R40, P3, R40, R34, RZ ;  /* 0x0000002228287210 */ /* 0x000fe20007f7e0ff */
[----:B------:R1:W-:Y:S02]  /*51530*/  LDGSTS.E [R3+0x10580], [R24.64], P0 ;  /* 0x1058000018037fae */ /* 0x0003e40008121844 */
[----:B------:R-:W-:Y:S01]  /*51540*/  IMAD.X R46, R46, 0x1, R2, P2 ;  /* 0x000000012e2e7824 */ /* 0x000fe200010e0602 */
[----:B------:R-:W-:Y:S01]  /*51550*/  IADD3.X R42, R42, R2, RZ, P3, !PT ;  /* 0x000000022a2a7210 */ /* 0x000fe20001ffe4ff */
[----:B------:R1:W-:Y:S04]  /*51560*/  STL [R1+0xfa4], R41 ;  /* 0x000fa42901007387 */ /* 0x0003e80000100800 */
[----:B------:R-:W-:Y:S01]  /*51570*/  STL [R1+0xfa0], R46 ;  /* 0x000fa02e01007387 */ /* 0x000fe20000100800 */
[----:B-1----:R-:W-:Y:S01]  /*51580*/  IMAD.MOV.U32 R24, RZ, RZ, R41 ;  /* 0x000000ffff187224 */ /* 0x002fe200078e0029 */
[----:B------:R-:W-:-:S02]  /*51590*/  MOV R25, R46 ;  /* 0x0000002e00197202 */ /* 0x000fc40000000f00 */
[----:B------:R1:W-:Y:S04]  /*515a0*/  STL [R1+0xfac], R40 ;  /* 0x000fac2801007387 */ /* 0x0003e80000100800 */
[----:B------:R-:W4:Y:S04]  /*515b0*/  LDL.LU R30, [R1+0x1124] ;  /* 0x00112400011e7983 */ /* 0x000f280000300800 */
[----:B------:R1:W-:Y:S04]  /*515c0*/  STL [R1+0xfa8], R42 ;  /* 0x000fa82a01007387 */ /* 0x0003e80000100800 */
[----:B------:R1:W-:Y:S04]  /*515d0*/  LDGSTS.E [R3+0x10d00], [R24.64], P1 ;  /* 0x10d0000018037fae */ /* 0x0003e80008921844 */
[----:B------:R-:W4:Y:S01]  /*515e0*/  LDL.LU R41, [R1+0x112c] ;  /* 0x00112c0001297983 */ /* 0x000f220000300800 */
[----:B-1----:R-:W-:-:S03]  /*515f0*/  IMAD.MOV.U32 R24, RZ, RZ, R40 ;  /* 0x000000ffff187224 */ /* 0x002fc600078e0028 */
[----:B------:R-:W4:Y:S01]  /*51600*/  LDL.LU R40, [R1+0x1120] ;  /* 0x0011200001287983 */ /* 0x000f220000300800 */
[----:B------:R-:W-:-:S03]  /*51610*/  MOV R25, R42 ;  /* 0x0000002a00197202 */ /* 0x000fc60000000f00 */
[----:B------:R-:W4:Y:S04]  /*51620*/  LDL.LU R42, [R1+0x1128] ;  /* 0x00112800012a7983 */ /* 0x000f280000300800 */
[----:B------:R-:W4:Y:S04]  /*51630*/  LDL.LU R29, [R1+0x11a4] ;  /* 0x0011a400011d7983 */ /* 0x000f280000300800 */
[----:B------:R-:W4:Y:S04]  /*51640*/  LDL.LU R31, [R1+0x11ac] ;  /* 0x0011ac00011f7983 */ /* 0x000f280000300800 */
[----:B------:R1:W-:Y:S01]  /*51650*/  LDGSTS.E [R3+0x10d80], [R24.64], P0 ;  /* 0x10d8000018037fae */ /* 0x0003e20008121844 */
[----:B------:R-:W-:-:S02]  /*51660*/  IADD3 R33, P2, R33, R34, RZ ;  /* 0x0000002221217210 */ /* 0x000fc40007f5e0ff */
[----:B------:R-:W-:-:S03]  /*51670*/  IADD3 R32, P3, R32, R34, RZ ;  /* 0x0000002220207210 */ /* 0x000fc60007f7e0ff */
[----:B------:R-:W-:Y:S01]  /*51680*/  IMAD.X R38, R38, 0x1, R2, P2 ;  /* 0x0000000126267824 */ /* 0x000fe200010e0602 */
[----:B------:R1:W-:Y:S02]  /*51690*/  STL [R1+0x1024], R33 ;  /* 0x0010242101007387 */ /* 0x0003e40000100800 */
[----:B-1----:R-:W-:Y:S01]  /*516a0*/  IMAD.MOV.U32 R24, RZ, RZ, R33 ;  /* 0x000000ffff187224 */ /* 0x002fe200078e0021 */
[----:B------:R-:W-:Y:S01]  /*516b0*/  IADD3.X R43, R43, R2, RZ, P3, !PT ;  /* 0x000000022b2b7210 */ /* 0x000fe20001ffe4ff */
[----:B------:R1:W-:Y:S04]  /*516c0*/  STL [R1+0x1020], R38 ;  /* 0x0010202601007387 */ /* 0x0003e80000100800 */
[----:B------:R1:W-:Y:S04]  /*516d0*/  STL [R1+0x102c], R32 ;  /* 0x00102c2001007387 */ /* 0x0003e80000100800 */
[----:B------:R-:W4:Y:S01]  /*516e0*/  LDL.LU R33, [R1+0x11a0] ;  /* 0x0011a00001217983 */ /* 0x000f220000300800 */
[----:B------:R-:W-:-:S03]  /*516f0*/  MOV R25, R38 ;  /* 0x0000002600197202 */ /* 0x000fc60000000f00 */
[----:B------:R-:W-:Y:S04]  /*51700*/  STL [R1+0x1028], R43 ;  /* 0x0010282b01007387 */ /* 0x000fe80000100800 */
[----:B-1----:R-:W4:Y:S04]  /*51710*/  LDL.LU R38, [R1+0x11a8] ;  /* 0x0011a80001267983 */ /* 0x002f280000300800 */
[----:B------:R1:W-:Y:S04]  /*51720*/  LDGSTS.E [R3+0x11500], [R24.64], P1 ;  /* 0x1150000018037fae */ /* 0x0003e80008921844 */
[----:B------:R-:W4:Y:S01]  /*51730*/  LDL.LU R26, [R1+0x1224] ;  /* 0x00122400011a7983 */ /* 0x000f220000300800 */
[----:B-1----:R-:W-:Y:S01]  /*51740*/  IMAD.MOV.U32 R24, RZ, RZ, R32 ;  /* 0x000000ffff187224 */ /* 0x002fe200078e0020 */
[----:B------:R-:W-:-:S02]  /*51750*/  MOV R25, R43 ;  /* 0x0000002b00197202 */ /* 0x000fc40000000f00 */
[----:B------:R-:W4:Y:S04]  /*51760*/  LDL.LU R32, [R1+0x122c] ;  /* 0x00122c0001207983 */ /* 0x000f280000300800 */
[----:B------:R1:W-:Y:S01]  /*51770*/  LDGSTS.E [R3+0x11580], [R24.64], P0 ;  /* 0x1158000018037fae */ /* 0x0003e20008121844 */
[----:B---3--:R-:W-:-:S05]  /*51780*/  IADD3 R35, P2, R35, R34, RZ ;  /* 0x0000002223237210 */ /* 0x008fca0007f5e0ff */
[----:B------:R3:W-:Y:S01]  /*51790*/  STL [R1+0x10a4], R35 ;  /* 0x0010a42301007387 */ /* 0x0007e20000100800 */
[----:B------:R-:W-:Y:S01]  /*517a0*/  IADD3 R28, P3, R28, R34, RZ ;  /* 0x000000221c1c7210 */ /* 0x000fe20007f7e0ff */
[----:B-1----:R-:W-:Y:S02]  /*517b0*/  IMAD.MOV.U32 R24, RZ, RZ, R35 ;  /* 0x000000ffff187224 */ /* 0x002fe400078e0023 */
[----:B--2---:R-:W-:Y:S01]  /*517c0*/  IMAD.X R37, R37, 0x1, R2, P2 ;  /* 0x0000000125257824 */ /* 0x004fe200010e0602 */
[----:B----4-:R-:W-:-:S04]  /*517d0*/  IADD3.X R39, R39, R2, RZ, P3, !PT ;  /* 0x0000000227277210 */ /* 0x010fc80001ffe4ff */
[----:B------:R1:W-:Y:S04]  /*517e0*/  STL [R1+0x10a0], R37 ;  /* 0x0010a02501007387 */ /* 0x0003e80000100800 */
[----:B------:R-:W-:Y:S04]  /*517f0*/  STL [R1+0x10ac], R28 ;  /* 0x0010ac1c01007387 */ /* 0x000fe80000100800 */
[----:B---3--:R-:W2:Y:S01]  /*51800*/  LDL.LU R35, [R1+0x1220] ;  /* 0x0012200001237983 */ /* 0x008ea20000300800 */
[----:B------:R-:W-:-:S03]  /*51810*/  MOV R25, R37 ;  /* 0x0000002500197202 */ /* 0x000fc60000000f00 */
[----:B------:R3:W-:Y:S04]  /*51820*/  STL [R1+0x10a8], R39 ;  /* 0x0010a82701007387 */ /* 0x0007e80000100800 */
[----:B-1----:R-:W4:Y:S04]  /*51830*/  LDL.LU R37, [R1+0x1228] ;  /* 0x0012280001257983 */ /* 0x002f280000300800 */
[----:B------:R1:W-:Y:S01]  /*51840*/  LDGSTS.E [R3+0x11d00], [R24.64], P1 ;  /* 0x11d0000018037fae */ /* 0x0003e20008921844 */
[-C--:B------:R-:W-:Y:S01]  /*51850*/  IADD3 R30, P2, R30, R34.reuse, RZ ;  /* 0x000000221e1e7210 */ /* 0x080fe20007f5e0ff */
[----:B-1----:R-:W-:Y:S01]  /*51860*/  IMAD.MOV.U32 R24, RZ, RZ, R28 ;  /* 0x000000ffff187224 */ /* 0x002fe200078e001c */
[----:B------:R-:W-:-:S02]  /*51870*/  IADD3 R41, P3, R41, R34, RZ ;  /* 0x0000002229297210 */ /* 0x000fc40007f7e0ff */
[----:B------:R-:W-:Y:S02]  /*51880*/  MOV R25, R39 ;  /* 0x0000002700197202 */ /* 0x000fe40000000f00 */
[----:B---3--:R-:W3:Y:S04]  /*51890*/  LDL.LU R39, [R1+0x12a4] ;  /* 0x0012a40001277983 */ /* 0x008ee80000300800 */
[----:B------:R-:W3:Y:S01]  /*518a0*/  LDL.LU R28, [R1+0x12ac] ;  /* 0x0012ac00011c7983 */ /* 0x000ee20000300800 */
[----:B------:R-:W-:-:S03]  /*518b0*/  IMAD.X R40, R40, 0x1, R2, P2 ;  /* 0x0000000128287824 */ /* 0x000fc600010e0602 */
[----:B------:R-:W-:Y:S01]  /*518c0*/  STL [R1+0x1124], R30 ;  /* 0x0011241e01007387 */ /* 0x000fe20000100800 */
[----:B------:R-:W-:-:S03]  /*518d0*/  IADD3.X R42, R42, R2, RZ, P3, !PT ;  /* 0x000000022a2a7210 */ /* 0x000fc60001ffe4ff */
[----:B------:R1:W-:Y:S04]  /*518e0*/  LDGSTS.E [R3+0x11d80], [R24.64], P0 ;  /* 0x11d8000018037fae */ /* 0x0003e80008121844 */
[----:B------:R1:W-:Y:S01]  /*518f0*/  STL [R1+0x1120], R40 ;  /* 0x0011202801007387 */ /* 0x0003e20000100800 */
[----:B------:R-:W-:-:S03]  /*51900*/  IADD3 R29, P2, R29, R34, RZ ;  /* 0x000000221d1d7210 */ /* 0x000fc60007f5e0ff */
[----:B------:R-:W-:Y:S01]  /*51910*/  STL [R1+0x112c], R41 ;  /* 0x00112c2901007387 */ /* 0x000fe20000100800 */
[----:B-1----:R-:W-:Y:S01]  /*51920*/  IMAD.MOV.U32 R24, RZ, RZ, R30 ;  /* 0x000000ffff187224 */ /* 0x002fe200078e001e */
[----:B------:R-:W-:Y:S02]  /*51930*/  MOV R25, R40 ;  /* 0x0000002800197202 */ /* 0x000fe40000000f00 */
[----:B------:R-:W3:Y:S04]  /*51940*/  LDL.LU R40, [R1+0x12a0] ;  /* 0x0012a00001287983 */ /* 0x000ee80000300800 */
[----:B------:R-:W-:Y:S04]  /*51950*/  STL [R1+0x1128], R42 ;  /* 0x0011282a01007387 */ /* 0x000fe80000100800 */
[----:B------:R-:W3:Y:S01]  /*51960*/  LDL.LU R30, [R1+0x12a8] ;  /* 0x0012a800011e7983 */ /* 0x000ee20000300800 */
[----:B------:R-:W-:-:S03]  /*51970*/  IADD3 R31, P3, R31, R34, RZ ;  /* 0x000000221f1f7210 */ /* 0x000fc60007f7e0ff */
[----:B------:R1:W-:Y:S04]  /*51980*/  LDGSTS.E [R3+0x12500], [R24.64], P1 ;  /* 0x1250000018037fae */ /* 0x0003e80008921844 */
[----:B------:R1:W-:Y:S02]  /*51990*/  STL [R1+0x11a4], R29 ;  /* 0x0011a41d01007387 */ /* 0x0003e40000100800 */
[----:B-1----:R-:W-:Y:S01]  /*519a0*/  IMAD.MOV.U32 R24, RZ, RZ, R41 ;  /* 0x000000ffff187224 */ /* 0x002fe200078e0029 */
[----:B------:R-:W-:-:S05]  /*519b0*/  MOV R25, R42 ;  /* 0x0000002a00197202 */ /* 0x000fca0000000f00 */
[----:B------:R1:W-:Y:S01]  /*519c0*/  LDGSTS.E [R3+0x12580], [R24.64], P0 ;  /* 0x1258000018037fae */ /* 0x0003e20008121844 */
[----:B------:R-:W-:Y:S02]  /*519d0*/  IMAD.X R33, R33, 0x1, R2, P2 ;  /* 0x0000000121217824 */ /* 0x000fe400010e0602 */
[----:B-1----:R-:W-:-:S03]  /*519e0*/  IMAD.MOV.U32 R24, RZ, RZ, R29 ;  /* 0x000000ffff187224 */ /* 0x002fc600078e001d */
[----:B------:R1:W-:Y:S01]  /*519f0*/  STL [R1+0x11a0], R33 ;  /* 0x0011a02101007387 */ /* 0x0003e20000100800 */
[----:B------:R-:W-:Y:S02]  /*51a00*/  MOV R25, R33 ;  /* 0x0000002100197202 */ /* 0x000fe40000000f00 */
[----:B------:R-:W-:Y:S01]  /*51a10*/  IADD3.X R38, R38, R2, RZ, P3, !PT ;  /* 0x0000000226267210 */ /* 0x000fe20001ffe4ff */
[----:B------:R1:W-:Y:S04]  /*51a20*/  STL [R1+0x11ac], R31 ;  /* 0x0011ac1f01007387 */ /* 0x0003e80000100800 */
[----:B------:R-:W3:Y:S04]  /*51a30*/  LDL.LU R29, [R1+0x1324] ;  /* 0x00132400011d7983 */ /* 0x000ee80000300800 */
[----:B------:R1:W-:Y:S04]  /*51a40*/  STL [R1+0x11a8], R38 ;  /* 0x0011a82601007387 */ /* 0x0003e80000100800 */
[----:B------:R1:W-:Y:S04]  /*51a50*/  LDGSTS.E [R3+0x12d00], [R24.64], P1 ;  /* 0x12d0000018037fae */ /* 0x0003e80008921844 */
[----:B-1----:R-:W3:Y:S01]  /*51a60*/  LDL.LU R33, [R1+0x132c] ;  /* 0x00132c0001217983 */ /* 0x002ee20000300800 */
[----:B------:R-:W-:-:S03]  /*51a70*/  IMAD.MOV.U32 R24, RZ, RZ, R31 ;  /* 0x000000ffff187224 */ /* 0x000fc600078e001f */
[----:B------:R-:W3:Y:S01]  /*51a80*/  LDL.LU R31, [R1+0x1320] ;  /* 0x00132000011f7983 */ /* 0x000ee20000300800 */
[----:B------:R-:W-:-:S03]  /*51a90*/  MOV R25, R38 ;  /* 0x0000002600197202 */ /* 0x000fc60000000f00 */
[----:B------:R-:W3:Y:S01]  /*51aa0*/  LDL.LU R38, [R1+0x1328] ;  /* 0x0013280001267983 */ /* 0x000ee20000300800 */
[-C--:B------:R-:W-:Y:S02]  /*51ab0*/  IADD3 R26, P2, R26, R34.reuse, RZ ;  /* 0x000000221a1a7210 */ /* 0x080fe40007f5e0ff */
[----:B------:R-:W-:Y:S01]  /*51ac0*/  IADD3 R32, P3, R32, R34, RZ ;  /* 0x0000002220207210 */ /* 0x000fe20007f7e0ff */
[----:B------:R1:W-:Y:S04]  /*51ad0*/  LDGSTS.E [R3+0x12d80], [R24.64], P0 ;  /* 0x12d8000018037fae */ /* 0x0003e80008121844 */
[----:B------:R-:W-:Y:S01]  /*51ae0*/  STL [R1+0x1224], R26 ;  /* 0x0012241a01007387 */ /* 0x000fe20000100800 */
[----:B-1----:R-:W-:Y:S02]  /*51af0*/  IMAD.MOV.U32 R24, RZ, RZ, R26 ;  /* 0x000000ffff187224 */ /* 0x002fe400078e001a */
[----:B--2---:R-:W-:-:S05]  /*51b00*/  IMAD.X R35, R35, 0x1, R2, P2 ;  /* 0x0000000123237824 */ /* 0x004fca00010e0602 */
[----:B------:R1:W-:Y:S01]  /*51b10*/  STL [R1+0x1220], R35 ;  /* 0x0012202301007387 */ /* 0x0003e20000100800 */
[----:B------:R-:W-:Y:S02]  /*51b20*/  MOV R25, R35 ;  /* 0x0000002300197202 */ /* 0x000fe40000000f00 */
[----:B----4-:R-:W-:Y:S01]  /*51b30*/  IADD3.X R37, R37, R2, RZ, P3, !PT ;  /* 0x0000000225257210 */ /* 0x010fe20001ffe4ff */
[----:B------:R-:W-:Y:S04]  /*51b40*/  STL [R1+0x122c], R32 ;  /* 0x00122c2001007387 */ /* 0x000fe80000100800 */
[----:B------:R2:W-:Y:S04]  /*51b50*/  LDGSTS.E [R3+0x13500], [R24.64], P1 ;  /* 0x1350000018037fae */ /* 0x0005e80008921844 */
[----:B-1----:R-:W4:Y:S04]  /*51b60*/  LDL.LU R35, [R1+0x13a4] ;  /* 0x0013a40001237983 */ /* 0x002f280000300800 */
[----:B------:R1:W-:Y:S04]  /*51b70*/  STL [R1+0x1228], R37 ;  /* 0x0012282501007387 */ /* 0x0003e80000100800 */
[----:B------:R-:W4:Y:S01]  /*51b80*/  LDL.LU R26, [R1+0x13ac] ;  /* 0x0013ac00011a7983 */ /* 0x000f220000300800 */
[----:B--2---:R-:W-:Y:S01]  /*51b90*/  MOV R25, R37 ;  /* 0x0000002500197202 */ /* 0x004fe20000000f00 */
[----:B------:R-:W-:-:S02]  /*51ba0*/  IMAD.MOV.U32 R24, RZ, RZ, R32 ;  /* 0x000000ffff187224 */ /* 0x000fc400078e0020 */
[----:B-1----:R-:W2:Y:S04]  /*51bb0*/  LDL.LU R37, [R1+0x13a0] ;  /* 0x0013a00001257983 */ /* 0x002ea80000300800 */
[----:B------:R-:W2:Y:S01]  /*51bc0*/  LDL.LU R32, [R1+0x13a8] ;  /* 0x0013a80001207983 */ /* 0x000ea20000300800 */
[-C--:B---3--:R-:W-:Y:S02]  /*51bd0*/  IADD3 R39, P2, R39, R34.reuse, RZ ;  /* 0x0000002227277210 */ /* 0x088fe40007f5e0ff */
[----:B------:R-:W-:Y:S01]  /*51be0*/  IADD3 R28, P3, R28, R34, RZ ;  /* 0x000000221c1c7210 */ /* 0x000fe20007f7e0ff */
[----:B------:R1:W-:Y:S04]  /*51bf0*/  LDGSTS.E [R3+0x13580], [R24.64], P0 ;  /* 0x1358000018037fae */ /* 0x0003e80008121844 */
[----:B------:R-:W-:Y:S01]  /*51c00*/  STL [R1+0x12a4], R39 ;  /* 0x0012a42701007387 */ /* 0x000fe20000100800 */
[----:B------:R-:W-:-:S05]  /*51c10*/  IMAD.X R40, R40, 0x1, R2, P2 ;  /* 0x0000000128287824 */ /* 0x000fca00010e0602 */
[----:B------:R-:W-:Y:S01]  /*51c20*/  STL [R1+0x12a0], R40 ;  /* 0x0012a02801007387 */ /* 0x000fe20000100800 */
[----:B------:R-:W-:-:S03]  /*51c30*/  IADD3.X R30, R30, R2, RZ, P3, !PT ;  /* 0x000000021e1e7210 */ /* 0x000fc60001ffe4ff */
[----:B------:R3:W-:Y:S04]  /*51c40*/  STL [R1+0x12ac], R28 ;  /* 0x0012ac1c01007387 */ /* 0x0007e80000100800 */
[----:B------:R3:W-:Y:S04]  /*51c50*/  STL [R1+0x12a8], R30 ;  /* 0x0012a81e01007387 */ /* 0x0007e80000100800 */
[----:B------:R-:W2:Y:S01]  /*51c60*/  LDL.LU R46, [R1+0x1420] ;  /* 0x00142000012e7983 */ /* 0x000ea20000300800 */
[----:B-1----:R-:W-:-:S03]  /*51c70*/  IMAD.MOV.U32 R24, RZ, RZ, R39 ;  /* 0x000000ffff187224 */ /* 0x002fc600078e0027 */
[----:B------:R-:W2:Y:S01]  /*51c80*/  LDL.LU R43, [R1+0x1424] ;  /* 0x00142400012b7983 */ /* 0x000ea20000300800 */
[----:B------:R-:W-:-:S03]  /*51c90*/  MOV R25, R40 ;  /* 0x0000002800197202 */ /* 0x000fc60000000f00 */
[----:B------:R-:W2:Y:S04]  /*51ca0*/  LDL.LU R42, [R1+0x1428] ;  /* 0x00142800012a7983 */ /* 0x000ea80000300800 */
[----:B------:R1:W-:Y:S04]  /*51cb0*/  LDGSTS.E [R3+0x13d00], [R24.64], P1 ;  /* 0x13d0000018037fae */ /* 0x0003e80008921844 */
[----:B------:R-:W2:Y:S01]  /*51cc0*/  LDL.LU R41, [R1+0x142c] ;  /* 0x00142c0001297983 */ /* 0x000ea20000300800 */
[----:B-1----:R-:W-:Y:S01]  /*51cd0*/  IMAD.MOV.U32 R24, RZ, RZ, R28 ;  /* 0x000000ffff187224 */ /* 0x002fe200078e001c */
[----:B------:R-:W-:-:S02]  /*51ce0*/  MOV R25, R30 ;  /* 0x0000001e00197202 */ /* 0x000fc40000000f00 */
[----:B---3--:R-:W2:Y:S04]  /*51cf0*/  LDL.LU R28, [R1+0x14a4] ;  /* 0x0014a400011c7983 */ /* 0x008ea80000300800 */
[----:B------:R-:W2:Y:S01]  /*51d00*/  LDL.LU R30, [R1+0x14ac] ;  /* 0x0014ac00011e7983 */ /* 0x000ea20000300800 */
[----:B------:R-:W-:-:S03]  /*51d10*/  IADD3 R29, P2, R29, R34, RZ ;  /* 0x000000221d1d7210 */ /* 0x000fc60007f5e0ff */
[----:B------:R1:W-:Y:S04]  /*51d20*/  LDGSTS.E [R3+0x13d80], [R24.64], P0 ;  /* 0x13d8000018037fae */ /* 0x0003e80008121844 */
[----:B------:R1:W-:Y:S01]  /*51d30*/  STL [R1+0x1324], R29 ;  /* 0x0013241d01007387 */ /* 0x0003e20000100800 */
[----:B------:R-:W-:Y:S01]  /*51d40*/  IADD3 R33, P3, R33, R34, RZ ;  /* 0x0000002221217210 */ /* 0x000fe20007f7e0ff */
[----:B-1----:R-:W-:Y:S02]  /*51d50*/  IMAD.MOV.U32 R24, RZ, RZ, R29 ;  /* 0x000000ffff187224 */ /* 0x002fe400078e001d */
[----:B------:R-:W-:-:S05]  /*51d60*/  IMAD.X R31, R31, 0x1, R2, P2 ;  /* 0x000000011f1f7824 */ /* 0x000fca00010e0602 */
[----:B------:R1:W-:Y:S01]  /*51d70*/  STL [R1+0x1320], R31 ;  /* 0x0013201f01007387 */ /* 0x0003e20000100800 */
[----:B------:R-:W-:-:S03]  /*51d80*/  IADD3.X R38, R38, R2, RZ, P3, !PT ;  /* 0x0000000226267210 */ /* 0x000fc60001ffe4ff */
[----:B------:R1:W-:Y:S04]  /*51d90*/  STL [R1+0x132c], R33 ;  /* 0x00132c2101007387 */ /* 0x0003e80000100800 */
[----:B------:R-:W2:Y:S01]  /*51da0*/  LDL.LU R29, [R1+0x14a0] ;  /* 0x0014a000011d7983 */ /* 0x000ea20000300800 */
[----:B------:R-:W-:-:S03]  /*51db0*/  MOV R25, R31 ;  /* 0x0000001f00197202 */ /* 0x000fc60000000f00 */
[----:B------:R-:W-:Y:S04]  /*51dc0*/  STL [R1+0x1328], R38 ;  /* 0x0013282601007387 */ /* 0x000fe80000100800 */
[----:B-1----:R-:W2:Y:S04]  /*51dd0*/  LDL.LU R31, [R1+0x14a8] ;  /* 0x0014a800011f7983 */ /* 0x002ea80000300800 */
[----:B------:R1:W-:Y:S04]  /*51de0*/  LDGSTS.E [R3+0x14500], [R24.64], P1 ;  /* 0x1450000018037fae */ /* 0x0003e80008921844 */
[----:B------:R-:W2:Y:S01]  /*51df0*/  LDL.LU R39, [R1+0x1524] ;  /* 0x0015240001277983 */ /* 0x000ea20000300800 */
[----:B-1----:R-:W-:Y:S01]  /*51e00*/  IMAD.MOV.U32 R24, RZ, RZ, R33 ;  /* 0x000000ffff187224 */ /* 0x002fe200078e0021 */
[----:B------:R-:W-:-:S02]  /*51e10*/  MOV R25, R38 ;  /* 0x0000002600197202 */ /* 0x000fc40000000f00 */
[----:B------:R-:W2:Y:S04]  /*51e20*/  LDL.LU R33, [R1+0x152c] ;  /* 0x00152c0001217983 */ /* 0x000ea80000300800 */
[----:B------:R1:W-:Y:S01]  /*51e30*/  LDGSTS.E [R3+0x14580], [R24.64], P0 ;  /* 0x1458000018037fae */ /* 0x0003e20008121844 */
[-C--:B----4-:R-:W-:Y:S02]  /*51e40*/  IADD3 R35, P2, R35, R34.reuse, RZ ;  /* 0x0000002223237210 */ /* 0x090fe40007f5e0ff */
[----:B------:R-:W-:-:S03]  /*51e50*/  IADD3 R26, P3, R26, R34, RZ ;  /* 0x000000221a1a7210 */ /* 0x000fc60007f7e0ff */
[----:B------:R4:W-:Y:S01]  /*51e60*/  STL [R1+0x13a4], R35 ;  /* 0x0013a42301007387 */ /* 0x0009e20000100800 */
[----:B--2---:R-:W-:Y:S01]  /*51e70*/  IMAD.X R37, R37, 0x1, R2, P2 ;  /* 0x0000000125257824 */ /* 0x004fe200010e0602 */
[----:B------:R-:W-:-:S04]  /*51e80*/  IADD3.X R32, R32, R2, RZ, P3, !PT ;  /* 0x0000000220207210 */ /* 0x000fc80001ffe4ff */
[----:B------:R2:W-:Y:S01]  /*51e90*/  STL [R1+0x13a0], R37 ;  /* 0x0013a02501007387 */ /* 0x0005e20000100800 */
[----:B-1----:R-:W-:-:S03]  /*51ea0*/  IMAD.MOV.U32 R24, RZ, RZ, R35 ;  /* 0x000000ffff187224 */ /* 0x002fc600078e0023 */
[----:B------:R-:W-:Y:S01]  /*51eb0*/  STL [R1+0x13ac], R26 ;  /* 0x0013ac1a01007387 */ /* 0x000fe20000100800 */
[----:B------:R-:W-:-:S03]  /*51ec0*/  MOV R25, R37 ;  /* 0x0000002500197202 */ /* 0x000fc60000000f00 */
[----:B------:R-:W3:Y:S04]  /*51ed0*/  LDL.LU R40, [R1+0x1520] ;  /* 0x0015200001287983 */ /* 0x000ee80000300800 */
[----:B------:R1:W-:Y:S04]  /*51ee0*/  STL [R1+0x13a8], R32 ;  /* 0x0013a82001007387 */ /* 0x0003e80000100800 */
[----:B----4-:R-:W4:Y:S04]  /*51ef0*/  LDL.LU R35, [R1+0x1528] ;  /* 0x0015280001237983 */ /* 0x010f280000300800 */
[----:B------:R-:W4:Y:S04]  /*51f00*/  LDL.LU R38, [R1+0x15a0] ;  /* 0x0015a00001267983 */ /* 0x000f280000300800 */
[----:B--2---:R-:W2:Y:S04]  /*51f10*/  LDL.LU R37, [R1+0x15a4] ;  /* 0x0015a40001257983 */ /* 0x004ea80000300800 */
[----:B------:R1:W-:Y:S02]  /*51f20*/  LDGSTS.E [R3+0x14d00], [R24.64], P1 ;  /* 0x14d0000018037fae */ /* 0x0003e40008921844 */
[----:B-1----:R-:W-:Y:S01]  /*51f30*/  MOV R25, R32 ;  /* 0x0000002000197202 */ /* 0x002fe20000000f00 */
[----:B------:R-:W-:Y:S01]  /*51f40*/  IMAD.MOV.U32 R24, RZ, RZ, R26 ;  /* 0x000000ffff187224 */ /* 0x000fe200078e001a */
[----:B------:R-:W2:Y:S04]  /*51f50*/  LDL.LU R32, [R1+0x15a8] ;  /* 0x0015a80001207983 */ /* 0x000ea80000300800 */
[----:B------:R-:W2:Y:S01]  /*51f60*/  LDL.LU R26, [R1+0x15ac] ;  /* 0x0015ac00011a7983 */ /* 0x000ea20000300800 */
[----:B------:R-:W-:-:S03]  /*51f70*/  IADD3 R43, P2, R43, R34, RZ ;  /* 0x000000222b2b7210 */ /* 0x000fc60007f5e0ff */
[----:B------:R1:W-:Y:S02]  /*51f80*/  LDGSTS.E [R3+0x14d80], [R24.64], P0 ;  /* 0x14d8000018037fae */ /* 0x0003e40008121844 */
[----:B------:R-:W-:Y:S01]  /*51f90*/  IMAD.X R46, R46, 0x1, R2, P2 ;  /* 0x000000012e2e7824 */ /* 0x000fe200010e0602 */
[----:B------:R-:W-:-:S04]  /*51fa0*/  IADD3 R41, P3, R41, R34, RZ ;  /* 0x0000002229297210 */ /* 0x000fc80007f7e0ff */
[----:B------:R-:W-:Y:S01]  /*51fb0*/  IADD3.X R42, R42, R2, RZ, P3, !PT ;  /* 0x000000022a2a7210 */ /* 0x000fe20001ffe4ff */
[----:B-1----:R-:W-:Y:S01]  /*51fc0*/  IMAD.MOV.U32 R24, RZ, RZ, R43 ;  /* 0x000000ffff187224 */ /* 0x002fe200078e002b */
[----:B------:R-:W-:Y:S02]  /*51fd0*/  MOV R25, R46 ;  /* 0x0000002e00197202 */ /* 0x000fe40000000f00 */
[-C--:B------:R-:W-:Y:S01]  /*51fe0*/  IADD3 R28, P2, R28, R34.reuse, RZ ;  /* 0x000000221c1c7210 */ /* 0x080fe20007f5e0ff */
[----:B------:R-:W-:Y:S01]  /*51ff0*/  STL [R1+0x1424], R43 ;  /* 0x0014242b01007387 */ /* 0x000fe20000100800 */
[----:B------:R-:W-:-:S03]  /*52000*/  IADD3 R30, P3, R30, R34, RZ ;  /* 0x000000221e1e7210 */ /* 0x000fc60007f7e0ff */
[----:B------:R1:W-:Y:S04]  /*52010*/  LDGSTS.E [R3+0x15500], [R24.64], P1 ;  /* 0x1550000018037fae */ /* 0x0003e80008921844 */
[----:B------:R-:W-:Y:S04]  /*52020*/  STL [R1+0x1420], R46 ;  /* 0x0014202e01007387 */ /* 0x000fe80000100800 */
[----:B------:R-:W-:Y:S01]  /*52030*/  STL [R1+0x142c], R41 ;  /* 0x00142c2901007387 */ /* 0x000fe20000100800 */
[----:B-1----:R-:W-:Y:S01]  /*52040*/  IMAD.MOV.U32 R24, RZ, RZ, R41 ;  /* 0x000000ffff187224 */ /* 0x002fe200078e0029 */
[----:B------:R-:W-:-:S02]  /*52050*/  MOV R25, R42 ;  /* 0x0000002a00197202 */ /* 0x000fc40000000f00 */
[----:B------:R-:W-:Y:S04]  /*52060*/  STL [R1+0x1428], R42 ;  /* 0x0014282a01007387 */ /* 0x000fe80000100800 */
[----:B------:R-:W-:Y:S04]  /*52070*/  STL [R1+0x14a4], R28 ;  /* 0x0014a41c01007387 */ /* 0x000fe80000100800 */
[----:B------:R1:W-:Y:S01]  /*52080*/  LDGSTS.E [R3+0x15580], [R24.64], P0 ;  /* 0x1558000018037fae */ /* 0x0003e20008121844 */
[----:B------:R-:W-:Y:S02]  /*52090*/  IMAD.X R29, R29, 0x1, R2, P2 ;  /* 0x000000011d1d7824 */ /* 0x000fe400010e0602 */
[----:B-1----:R-:W-:-:S03]  /*520a0*/  IMAD.MOV.U32 R24, RZ, RZ, R28 ;  /* 0x000000ffff187224 */ /* 0x002fc600078e001c */
[----:B------:R1:W-:Y:S01]  /*520b0*/  STL [R1+0x14a0], R29 ;  /* 0x0014a01d01007387 */ /* 0x0003e20000100800 */
[----:B------:R-:W-:Y:S02]  /*520c0*/  MOV R25, R29 ;  /* 0x0000001d00197202 */ /* 0x000fe40000000f00 */
[----:B------:R-:W-:Y:S01]  /*520d0*/  IADD3.X R31, R31, R2, RZ, P3, !PT ;  /* 0x000000021f1f7210 */ /* 0x000fe20001ffe4ff */
[----:B------:R-:W-:Y:S04]  /*520e0*/  STL [R1+0x14ac], R30 ;  /* 0x0014ac1e01007387 */ /* 0x000fe80000100800 */
[----:B------:R1:W-:Y:S04]  /*520f0*/  LDGSTS.E [R3+0x15d00], [R24.64], P1 ;  /* 0x15d0000018037fae */ /* 0x0003e80008921844 */
[----:B-1----:R-:W2:Y:S04]  /*52100*/  LDL.LU.64 R28, [R1+0xa00] ;  /* 0x000a0000011c7983 */ /* 0x002ea80000300a00 */
[----:B------:R1:W-:Y:S01]  /*52110*/  STL [R1+0x14a8], R31 ;  /* 0x0014a81f01007387 */ /* 0x0003e20000100800 */
[----:B------:R-:W-:Y:S01]  /*52120*/  IMAD.MOV.U32 R24, RZ, RZ, R30 ;  /* 0x000000ffff187224 */ /* 0x000fe200078e001e */
[----:B------:R-:W-:-:S02]  /*52130*/  MOV R25, R31 ;  /* 0x0000001f00197202 */ /* 0x000fc40000000f00 */
[----:B-1----:R-:W2:Y:S04]  /*52140*/  LDL.LU.64 R30, [R1+0x9f8] ;  /* 0x0009f800011e7983 */ /* 0x002ea80000300a00 */
[----:B------:R-:W2:Y:S04]  /*52150*/  LDL.LU.64 R50, [R1+0x9b0] ;  /* 0x0009b00001327983 */ /* 0x000ea80000300a00 */
[----:B------:R-:W2:Y:S01]  /*52160*/  LDL.LU.64 R48, [R1+0x9a8] ;  /* 0x0009a80001307983 */ /* 0x000ea20000300a00 */
[-C--:B------:R-:W-:Y:S02]  /*52170*/  IADD3 R39, P2, R39, R34.reuse, RZ ;  /* 0x0000002227277210 */ /* 0x080fe40007f5e0ff */
[----:B------:R-:W-:Y:S01]  /*52180*/  IADD3 R33, P3, R33, R34, RZ ;  /* 0x0000002221217210 */ /* 0x000fe20007f7e0ff */
[----:B------:R1:W-:Y:S04]  /*52190*/  LDGSTS.E [R3+0x15d80], [R24.64], P0 ;  /* 0x15d8000018037fae */ /* 0x0003e80008121844 */
[----:B------:R-:W-:Y:S01]  /*521a0*/  STL [R1+0x1524], R39 ;  /* 0x0015242701007387 */ /* 0x000fe20000100800 */
[----:B-1----:R-:W-:-:S02]  /*521b0*/  IMAD.MOV.U32 R24, RZ, RZ, R39 ;  /* 0x000000ffff187224 */ /* 0x002fc400078e0027 */
[----:B---3--:R-:W-:-:S05]  /*521c0*/  IMAD.X R40, R40, 0x1, R2, P2 ;  /* 0x0000000128287824 */ /* 0x008fca00010e0602 */
[----:B------:R-:W-:Y:S02]  /*521d0*/  MOV R25, R40 ;  /* 0x0000002800197202 */ /* 0x000fe40000000f00 */
[----:B----4-:R-:W-:Y:S01]  /*521e0*/  IADD3.X R35, R35, R2, RZ, P3, !PT ;  /* 0x0000000223237210 */ /* 0x010fe20001ffe4ff */
[----:B------:R-:W-:Y:S01]  /*521f0*/  STL [R1+0x1520], R40 ;  /* 0x0015202801007387 */ /* 0x000fe20000100800 */
[----:B--2---:R-:W-:-:S03]  /*52200*/  IADD3 R37, P2, R37, R34, RZ ;  /* 0x0000002225257210 */ /* 0x004fc60007f5e0ff */
[----:B------:R1:W-:Y:S04]  /*52210*/  STL [R1+0x152c], R33 ;  /* 0x00152c2101007387 */ /* 0x0003e80000100800 */
[----:B------:R2:W-:Y:S01]  /*52220*/  LDGSTS.E [R3+0x16500], [R24.64], P1 ;  /* 0x1650000018037fae */ /* 0x0005e20008921844 */
[----:B------:R-:W-:-:S03]  /*52230*/  IMAD.X R38, R38, 0x1, R2, P2 ;  /* 0x0000000126267824 */ /* 0x000fc600010e0602 */
[----:B------:R3:W-:Y:S01]  /*52240*/  STL [R1+0x1528], R35 ;  /* 0x0015282301007387 */ /* 0x0007e20000100800 */
[----:B--2---:R-:W-:Y:S01]  /*52250*/  IMAD.MOV.U32 R24, RZ, RZ, R33 ;  /* 0x000000ffff187224 */ /* 0x004fe200078e0021 */
[----:B------:R-:W-:Y:S02]  /*52260*/  MOV R25, R35 ;  /* 0x0000002300197202 */ /* 0x000fe40000000f00 */
[----:B-1----:R-:W2:Y:S01]  /*52270*/  LDL.LU R33, [R1+0xf34] ;  /* 0x000f340001217983 */ /* 0x002ea20000300800 */
[----:B------:R-:W-:-:S03]  /*52280*/  IADD3 R26, P3, R26, R34, RZ ;  /* 0x000000221a1a7210 */ /* 0x000fc60007f7e0ff */
[----:B---3--:R-:W3:Y:S04]  /*52290*/  LDL.LU R35, [R1+0xf3c] ;  /* 0x000f3c0001237983 */ /* 0x008ee80000300800 */
[----:B------:R-:W-:Y:S01]  /*522a0*/  STL [R1+0x15a4], R37 ;  /* 0x0015a42501007387 */ /* 0x000fe20000100800 */
[----:B------:R-:W-:-:S03]  /*522b0*/  IADD3.X R32, R32, R2, RZ, P3, !PT ;  /* 0x0000000220207210 */ /* 0x000fc60001ffe4ff */
[----:B------:R1:W-:Y:S04]  /*522c0*/  STL [R1+0x15a0], R38 ;  /* 0x0015a02601007387 */ /* 0x0003e80000100800 */
[----:B------:R4:W-:Y:S04]  /*522d0*/  STL [R1+0x15ac], R26 ;  /* 0x0015ac1a01007387 */ /* 0x0009e80000100800 */
[----:B------:R-:W3:Y:S04]  /*522e0*/  LDL.LU R46, [R1+0xf30] ;  /* 0x000f3000012e7983 */ /* 0x000ee80000300800 */
[----:B------:R1:W-:Y:S04]  /*522f0*/  LDGSTS.E [R3+0x16580], [R24.64], P0 ;  /* 0x1658000018037fae */ /* 0x0003e80008121844 */
[----:B------:R4:W-:Y:S01]  /*52300*/  STL [R1+0x15a8], R32 ;  /* 0x0015a82001007387 */ /* 0x0009e20000100800 */
[----:B-1----:R-:W-:-:S03]  /*52310*/  MOV R25, R38 ;  /* 0x0000002600197202 */ /* 0x002fc60000000f00 */
[----:B------:R-:W3:Y:S01]  /*52320*/  LDL.LU R38, [R1+0xf38] ;  /* 0x000f380001267983 */ /* 0x000ee20000300800 */
[----:B------:R-:W-:-:S03]  /*52330*/  IMAD.MOV.U32 R24, RZ, RZ, R37 ;  /* 0x000000ffff187224 */ /* 0x000fc600078e0025 */
[----:B------:R-:W3:Y:S04]  /*52340*/  LDL.LU R43, [R1+0xfb0] ;  /* 0x000fb000012b7983 */ /* 0x000ee80000300800 */
[----:B------:R1:W-:Y:S04]  /*52350*/  LDGSTS.E [R3+0x16d00], [R24.64], P1 ;  /* 0x16d0000018037fae */ /* 0x0003e80008921844 */
[----:B------:R-:W3:Y:S04]  /*52360*/  LDL.LU R40, [R1+0xfb4] ;  /* 0x000fb40001287983 */ /* 0x000ee80000300800 */
[----:B------:R-:W3:Y:S01]  /*52370*/  LDL.LU R41, [R1+0xfb8] ;  /* 0x000fb80001297983 */ /* 0x000ee20000300800 */
[----:B-1----:R-:W-:Y:S01]  /*52380*/  IMAD.MOV.U32 R24, RZ, RZ, R26 ;  /* 0x000000ffff187224 */ /* 0x002fe200078e001a */
[----:B------:R-:W-:-:S02]  /*52390*/  MOV R25, R32 ;  /* 0x0000002000197202 */ /* 0x000fc40000000f00 */
[----:B------:R-:W3:Y:S04]  /*523a0*/  LDL.LU R39, [R1+0xfbc] ;  /* 0x000fbc0001277983 */ /* 0x000ee80000300800 */
[----:B------:R1:W-:Y:S02]  /*523b0*/  LDGSTS.E [R3+0x16d80], [R24.64], P0 ;  /* 0x16d8000018037fae */ /* 0x0003e40008121844 */
[----:B-1----:R-:W-:-:S05]  /*523c0*/  IADD3 R25, P2, R28, R34, RZ ;  /* 0x000000221c197210 */ /* 0x002fca0007f5e0ff */
[----:B------:R-:W-:Y:S01]  /*523d0*/  IMAD.X R24, R29, 0x1, R2, P2 ;  /* 0x000000011d187824 */ /* 0x000fe200010e0602 */
[----:B------:R-:W-:-:S04]  /*523e0*/  IADD3 R28, P2, R30, R34, RZ ;  /* 0x000000221e1c7210 */ /* 0x000fc80007f5e0ff */
[----:B------:R-:W-:Y:S02]  /*523f0*/  LOP3.LUT R25, R25, R24, RZ, 0x3c, !PT ;  /* 0x0000001819197212 */ /* 0x000fe400078e3cff */
[----:B----4-:R-:W-:Y:S02]  /*52400*/  IADD3.X R26, R31, R2, RZ, P2, !PT ;  /* 0x000000021f1a7210 */ /* 0x010fe400017fe4ff */
[----:B------:R-:W-:Y:S02]  /*52410*/  IADD3 R30, P2, R50, R34, RZ ;  /* 0x00000022321e7210 */ /* 0x000fe40007f5e0ff */
[----:B------:R-:W-:-:S03]  /*52420*/  LOP3.LUT R24, R25, R24, RZ, 0x3c, !PT ;  /* 0x0000001819187212 */ /* 0x000fc600078e3cff */
[----:B------:R-:W-:Y:S01]  /*52430*/  IMAD.X R29, R51, 0x1, R2, P2 ;  /* 0x00000001331d7824 */ /* 0x000fe200010e0602 */
[----:B------:R-:W-:Y:S01]  /*52440*/  IADD3 R32, P2, R48, R34, RZ ;  /* 0x0000002230207210 */ /* 0x000fe20007f5e0ff */
[----:B------:R-:W-:Y:S01]  /*52450*/  IMAD.MOV.U32 R88, RZ, RZ, R28 ;  /* 0x000000ffff587224 */ /* 0x000fe200078e001c */
[----:B------:R-:W-:Y:S01]  /*52460*/  LOP3.LUT R25, R25, R24, RZ, 0x3c, !PT ;  /* 0x0000001819197212 */ /* 0x000fe200078e3cff */
[----:B------:R-:W-:Y:S01]  /*52470*/  IMAD.MOV.U32 R50, RZ, RZ, R30 ;  /* 0x000000ffff327224 */ /* 0x000fe200078e001e */
[----:B------:R-:W-:Y:S02]  /*52480*/  MOV R89, R26 ;  /* 0x0000001a00597202 */ /* 0x000fe40000000f00 */
[----:B------:R-:W-:Y:S02]  /*52490*/  IADD3.X R31, R49, R2, RZ, P2, !PT ;  /* 0x00000002311f7210 */ /* 0x000fe400017fe4ff */
[----:B------:R-:W-:Y:S01]  /*524a0*/  MOV R51, R29 ;  /* 0x0000001d00337202 */ /* 0x000fe20000000f00 */
[----:B------:R1:W-:Y:S01]  /*524b0*/  STL.64 [R1+0xa00], R24 ;  /* 0x000a001801007387 */ /* 0x0003e20000100a00 */
[----:B------:R-:W-:Y:S01]  /*524c0*/  IMAD.MOV.U32 R48, RZ, RZ, R32 ;  /* 0x000000ffff307224 */ /* 0x000fe200078e0020 */
[----:B------:R-:W-:-:S02]  /*524d0*/  MOV R49, R31 ;  /* 0x0000001f00317202 */ /* 0x000fc40000000f00 */
[----:B------:R-:W-:Y:S04]  /*524e0*/  STL.64 [R1+0x9f8], R88 ;  /* 0x0009f85801007387 */ /* 0x000fe80000100a00 */
[----:B------:R-:W-:Y:S04]  /*524f0*/  STL.64 [R1+0x9b0], R50 ;  /* 0x0009b03201007387 */ /* 0x000fe80000100a00 */
[----:B------:R-:W4:Y:S04]  /*52500*/  LDL.LU R32, [R1+0x1034] ;  /* 0x0010340001207983 */ /* 0x000f280000300800 */
        /* <DEDUP_REMOVED lines=11> */
[----:B-1----:R-:W-:Y:S02]  /*525c0*/  IMAD.MOV.U32 R24, RZ, RZ, R33 ;  /* 0x000000ffff187224 */ /* 0x002fe400078e0021 */
[----:B------:R-:W-:-:S05]  /*525d0*/  IMAD.X R46, R46, 0x1, R2, P2 ;  /* 0x000000012e2e7824 */ /* 0x000fca00010e0602 */
[----:B------:R-:W-:Y:S01]  /*525e0*/  STL [R1+0xf30], R46 ;  /* 0x000f302e01007387 */ /* 0x000fe20000100800 */
[----:B------:R-:W-:-:S03]  /*525f0*/  MOV R25, R46 ;  /* 0x0000002e00197202 */ /* 0x000fc60000000f00 */
[----:B------:R1:W-:Y:S04]  /*52600*/  STL [R1+0xf3c], R35 ;  /* 0x000f3c2301007387 */ /* 0x0003e80000100800 */
[----:B--2---:R-:W2:Y:S04]  /*52610*/  LDL.LU R33, [R1+0x10b4] ;  /* 0x0010b40001217983 */ /* 0x004ea80000300800 */
[----:B------:R3:W-:Y:S01]  /*52620*/  LDGSTS.E [R27+0x10600], [R24.64], P1 ;  /* 0x10600000181b7fae */ /* 0x0007e20008921844 */
[----:B------:R-:W-:-:S05]  /*52630*/  IADD3.X R38, R38, R2, RZ, P3, !PT ;  /* 0x0000000226267210 */ /* 0x000fca0001ffe4ff */
[----:B------:R3:W-:Y:S04]  /*52640*/  STL [R1+0xf38], R38 ;  /* 0x000f382601007387 */ /* 0x0007e80000100800 */
[----:B------:R-:W2:Y:S01]  /*52650*/  LDL.LU R28, [R1+0x10bc] ;  /* 0x0010bc00011c7983 */ /* 0x000ea20000300800 */
[----:B---3--:R-:W-:-:S03]  /*52660*/  IMAD.MOV.U32 R24, RZ, RZ, R35 ;  /* 0x000000ffff187224 */ /* 0x008fc600078e0023 */
[----:B-1----:R-:W3:Y:S01]  /*52670*/  LDL.LU R35, [R1+0x10b0] ;  /* 0x0010b00001237983 */ /* 0x002ee20000300800 */
[----:B------:R-:W-:-:S03]  /*52680*/  MOV R25, R38 ;  /* 0x0000002600197202 */ /* 0x000fc60000000f00 */
[----:B------:R-:W3:Y:S01]  /*52690*/  LDL.LU R38, [R1+0x10b8] ;  /* 0x0010b80001267983 */ /* 0x000ee20000300800 */
[----:B------:R-:W-:-:S03]  /*526a0*/  IADD3 R40, P2, R40, R34, RZ ;  /* 0x0000002228287210 */ /* 0x000fc60007f5e0ff */
[----:B------:R1:W-:Y:S01]  /*526b0*/  LDGSTS.E [R27+0x10680], [R24.64], P0 ;  /* 0x10680000181b7fae */ /* 0x0003e20008121844 */
[----:B------:R-:W-:Y:S01]  /*526c0*/  IADD3 R39, P3, R39, R34, RZ ;  /* 0x0000002227277210 */ /* 0x000fe20007f7e0ff */
[----:B------:R-:W-:Y:S02]  /*526d0*/  IMAD.X R43, R43, 0x1, R2, P2 ;  /* 0x000000012b2b7824 */ /* 0x000fe400010e0602 */
[----:B------:R1:W-:Y:S01]  /*526e0*/  STL [R1+0xfb4], R40 ;  /* 0x000fb42801007387 */ /* 0x0003e20000100800 */
[----:B------:R-:W-:-:S03]  /*526f0*/  IADD3.X R41, R41, R2, RZ, P3, !PT ;  /* 0x0000000229297210 */ /* 0x000fc60001ffe4ff */
[----:B------:R-:W-:Y:S01]  /*52700*/  STL [R1+0xfb0], R43 ;  /* 0x000fb02b01007387 */ /* 0x000fe20000100800 */
[----:B-1----:R-:W-:Y:S01]  /*52710*/  IMAD.MOV.U32 R24, RZ, RZ, R40 ;  /* 0x000000ffff187224 */ /* 0x002fe200078e0028 */
[----:B------:R-:W-:Y:S02]  /*52720*/  MOV R25, R43 ;  /* 0x0000002b00197202 */ /* 0x000fe40000000f00 */
[----:B------:R1:W-:Y:S04]  /*52730*/  STL [R1+0xfbc], R39 ;  /* 0x000fbc2701007387 */ /* 0x0003e80000100800 */
[----:B------:R-:W3:Y:S04]  /*52740*/  LDL.LU R30, [R1+0x1134] ;  /* 0x00113400011e7983 */ /* 0x000ee80000300800 */
[----:B------:R1:W-:Y:S04]  /*52750*/  STL [R1+0xfb8], R41 ;  /* 0x000fb82901007387 */ /* 0x0003e80000100800 */
[----:B------:R1:W-:Y:S04]  /*52760*/  LDGSTS.E [R27+0x10e00], [R24.64], P1 ;  /* 0x10e00000181b7fae */ /* 0x0003e80008921844 */
[----:B------:R-:W3:Y:S01]  /*52770*/  LDL.LU R40, [R1+0x113c] ;  /* 0x00113c0001287983 */ /* 0x000ee20000300800 */
[----:B-1----:R-:W-:-:S03]  /*52780*/  IMAD.MOV.U32 R24, RZ, RZ, R39 ;  /* 0x000000ffff187224 */ /* 0x002fc600078e0027 */
[----:B------:R-:W3:Y:S01]  /*52790*/  LDL.LU R39, [R1+0x1130] ;  /* 0x0011300001277983 */ /* 0x000ee20000300800 */
[----:B------:R-:W-:-:S03]  /*527a0*/  MOV R25, R41 ;  /* 0x0000002900197202 */ /* 0x000fc60000000f00 */
[----:B------:R-:W3:Y:S04]  /*527b0*/  LDL.LU R41, [R1+0x1138] ;  /* 0x0011380001297983 */ /* 0x000ee80000300800 */
[----:B------:R-:W3:Y:S04]  /*527c0*/  LDL.LU R29, [R1+0x11b4] ;  /* 0x0011b400011d7983 */ /* 0x000ee80000300800 */
[----:B------:R-:W3:Y:S04]  /*527d0*/  LDL.LU R31, [R1+0x11bc] ;  /* 0x0011bc00011f7983 */ /* 0x000ee80000300800 */
[----:B------:R1:W-:Y:S01]  /*527e0*/  LDGSTS.E [R27+0x10e80], [R24.64], P0 ;  /* 0x10e80000181b7fae */ /* 0x0003e20008121844 */
[----:B----4-:R-:W-:-:S05]  /*527f0*/  IADD3 R32, P2, R32, R34, RZ ;  /* 0x0000002220207210 */ /* 0x010fca0007f5e0ff */
[----:B------:R4:W-:Y:S01]  /*52800*/  STL [R1+0x1034], R32 ;  /* 0x0010342001007387 */ /* 0x0009e20000100800 */
[----:B------:R-:W-:Y:S01]  /*52810*/  IADD3 R26, P3, R26, R34, RZ ;  /* 0x000000221a1a7210 */ /* 0x000fe20007f7e0ff */
[----:B------:R-:W-:Y:S02]  /*52820*/  IMAD.X R37, R37, 0x1, R2, P2 ;  /* 0x0000000125257824 */ /* 0x000fe400010e0602 */
[----:B-1----:R-:W-:Y:S01]  /*52830*/  IMAD.MOV.U32 R24, RZ, RZ, R32 ;  /* 0x000000ffff187224 */ /* 0x002fe200078e0020 */
[----:B------:R-:W-:Y:S02]  /*52840*/  IADD3.X R42, R42, R2, RZ, P3, !PT ;  /* 0x000000022a2a7210 */ /* 0x000fe40001ffe4ff */
[----:B------:R1:W-:Y:S04]  /*52850*/  STL [R1+0x1030], R37 ;  /* 0x0010302501007387 */ /* 0x0003e80000100800 */
[----:B------:R1:W-:Y:S04]  /*52860*/  STL [R1+0x103c], R26 ;  /* 0x00103c1a01007387 */ /* 0x0003e80000100800 */
[----:B----4-:R-:W4:Y:S01]  /*52870*/  LDL.LU R32, [R1+0x11b0] ;  /* 0x0011b00001207983 */ /* 0x010f220000300800 */
        /* <DEDUP_REMOVED lines=9> */
[----:B--2---:R-:W-:-:S05]  /*52910*/  IADD3 R33, P2, R33, R34, RZ ;  /* 0x0000002221217210 */ /* 0x004fca0007f5e0ff */
[----:B------:R2:W-:Y:S01]  /*52920*/  STL [R1+0x10b4], R33 ;  /* 0x0010b42101007387 */ /* 0x0005e20000100800 */
[----:B-1----:R-:W-:Y:S01]  /*52930*/  IMAD.MOV.U32 R24, RZ, RZ, R33 ;  /* 0x000000ffff187224 */ /* 0x002fe200078e0021 */
[----:B------:R-:W-:Y:S01]  /*52940*/  IADD3 R28, P3, R28, R34, RZ ;  /* 0x000000221c1c7210 */ /* 0x000fe20007f7e0ff */
[----:B---3--:R-:W-:-:S03]  /*52950*/  IMAD.X R35, R35, 0x1, R2, P2 ;  /* 0x0000000123237824 */ /* 0x008fc600010e0602 */
[----:B------:R-:W-:Y:S02]  /*52960*/  IADD3.X R38, R38, R2, RZ, P3, !PT ;  /* 0x0000000226267210 */ /* 0x000fe40001ffe4ff */
[----:B------:R1:W-:Y:S04]  /*52970*/  STL [R1+0x10b0], R35 ;  /* 0x0010b02301007387 */ /* 0x0003e80000100800 */
[----:B------:R-:W-:Y:S04]  /*52980*/  STL [R1+0x10bc], R28 ;  /* 0x0010bc1c01007387 */ /* 0x000fe80000100800 */
[----:B--2---:R-:W2:Y:S01]  /*52990*/  LDL.LU R33, [R1+0x1230] ;  /* 0x0012300001217983 */ /* 0x004ea20000300800 */
[----:B------:R-:W-:-:S03]  /*529a0*/  MOV R25, R35 ;  /* 0x0000002300197202 */ /* 0x000fc60000000f00 */
[----:B------:R3:W-:Y:S04]  /*529b0*/  STL [R1+0x10b8], R38 ;  /* 0x0010b82601007387 */ /* 0x0007e80000100800 */
[----:B-1----:R-:W2:Y:S04]  /*529c0*/  LDL.LU R35, [R1+0x1238] ;  /* 0x0012380001237983 */ /* 0x002ea80000300800 */
        /* <DEDUP_REMOVED lines=21> */
[----:B------:R4:W-:Y:S01]  /*52b20*/  STL [R1+0x11b4], R29 ;  /* 0x0011b41d01007387 */ /* 0x0009e20000100800 */
[----:B-1----:R-:W-:Y:S01]  /*52b30*/  IMAD.MOV.U32 R24, RZ, RZ, R40 ;  /* 0x000000ffff187224 */ /* 0x002fe200078e0028 */
[----:B------:R-:W-:-:S05]  /*52b40*/  MOV R25, R41 ;  /* 0x0000002900197202 */ /* 0x000fca0000000f00 */
[----:B------:R1:W-:Y:S01]  /*52b50*/  LDGSTS.E [R27+0x12680], [R24.64], P0 ;  /* 0x12680000181b7fae */ /* 0x0003e20008121844 */
[----:B----4-:R-:W-:-:S05]  /*52b60*/  IMAD.X R32, R32, 0x1, R2, P2 ;  /* 0x0000000120207824 */ /* 0x010fca00010e0602 */
[----:B------:R4:W-:Y:S01]  /*52b70*/  STL [R1+0x11b0], R32 ;  /* 0x0011b02001007387 */ /* 0x0009e20000100800 */
[----:B------:R-:W-:-:S03]  /*52b80*/  IADD3.X R37, R37, R2, RZ, P3, !PT ;  /* 0x0000000225257210 */ /* 0x000fc60001ffe4ff */
[----:B------:R4:W-:Y:S01]  /*52b90*/  STL [R1+0x11bc], R31 ;  /* 0x0011bc1f01007387 */ /* 0x0009e20000100800 */
[----:B-1----:R-:W-:Y:S01]  /*52ba0*/  IMAD.MOV.U32 R24, RZ, RZ, R29 ;  /* 0x000000ffff187224 */ /* 0x002fe200078e001d */
[----:B------:R-:W-:Y:S02]  /*52bb0*/  MOV R25, R32 ;  /* 0x0000002000197202 */ /* 0x000fe40000000f00 */
[----:B------:R-:W3:Y:S04]  /*52bc0*/  LDL.LU R29, [R1+0x1334] ;  /* 0x00133400011d7983 */ /* 0x000ee80000300800 */
[----:B------:R1:W-:Y:S04]  /*52bd0*/  STL [R1+0x11b8], R37 ;  /* 0x0011b82501007387 */ /* 0x0003e80000100800 */
[----:B------:R1:W-:Y:S04]  /*52be0*/  LDGSTS.E [R27+0x12e00], [R24.64], P1 ;  /* 0x12e00000181b7fae */ /* 0x0003e80008921844 */
[----:B----4-:R-:W3:Y:S01]  /*52bf0*/  LDL.LU R32, [R1+0x133c] ;  /* 0x00133c0001207983 */ /* 0x010ee20000300800 */
[----:B-1----:R-:W-:-:S03]  /*52c00*/  IMAD.MOV.U32 R24, RZ, RZ, R31 ;  /* 0x000000ffff187224 */ /* 0x002fc600078e001f */
        /* <DEDUP_REMOVED lines=28> */
[----:B------:R-:W-:Y:S04]  /*52dd0*/  STL [R1+0x12bc], R28 ;  /* 0x0012bc1c01007387 */ /* 0x000fe80000100800 */
        /* <DEDUP_REMOVED lines=8> */
[----:B------:R-:W-:Y:S01]  /*52e60*/  IADD3 R29, P2, R29, R34, RZ ;  /* 0x000000221d1d7210 */ /* 0x000fe20007f5e0ff */
[----:B-1----:R-:W-:Y:S01]  /*52e70*/  IMAD.MOV.U32 R24, RZ, RZ, R28 ;  /* 0x000000ffff187224 */ /* 0x002fe200078e001c */
[----:B------:R-:W-:-:S02]  /*52e80*/  MOV R25, R30 ;  /* 0x0000001e00197202 */ /* 0x000fc40000000f00 */
[----:B---3--:R-:W2:Y:S04]  /*52e90*/  LDL.LU R30, [R1+0x14b4] ;  /* 0x0014b400011e7983 */ /* 0x008ea80000300800 */
[----:B------:R-:W2:Y:S01]  /*52ea0*/  LDL.LU R28, [R1+0x14bc] ;  /* 0x0014bc00011c7983 */ /* 0x000ea20000300800 */
[----:B------:R-:W-:-:S03]  /*52eb0*/  IADD3 R32, P3, R32, R34, RZ ;  /* 0x0000002220207210 */ /* 0x000fc60007f7e0ff */
[----:B------:R-:W-:Y:S04]  /*52ec0*/  STL [R1+0x1334], R29 ;  /* 0x0013341d01007387 */ /* 0x000fe80000100800 */
[----:B------:R1:W-:Y:S01]  /*52ed0*/  LDGSTS.E [R27+0x13e80], [R24.64], P0 ;  /* 0x13e80000181b7fae */ /* 0x0003e20008121844 */
[----:B------:R-:W-:-:S05]  /*52ee0*/  IMAD.X R31, R31, 0x1, R2, P2 ;  /* 0x000000011f1f7824 */ /* 0x000fca00010e0602 */
[----:B------:R1:W-:Y:S02]  /*52ef0*/  STL [R1+0x1330], R31 ;  /* 0x0013301f01007387 */ /* 0x0003e40000100800 */
[----:B-1----:R-:W-:Y:S02]  /*52f00*/  MOV R25, R31 ;  /* 0x0000001f00197202 */ /* 0x002fe40000000f00 */
[----:B------:R1:W-:Y:S01]  /*52f10*/  STL [R1+0x133c], R32 ;  /* 0x00133c2001007387 */ /* 0x0003e20000100800 */
[----:B------:R-:W-:-:S03]  /*52f20*/  IADD3.X R37, R37, R2, RZ, P3, !PT ;  /* 0x0000000225257210 */ /* 0x000fc60001ffe4ff */
[----:B------:R-:W2:Y:S01]  /*52f30*/  LDL.LU R31, [R1+0x14b0] ;  /* 0x0014b000011f7983 */ /* 0x000ea20000300800 */
[----:B------:R-:W-:-:S03]  /*52f40*/  IMAD.MOV.U32 R24, RZ, RZ, R29 ;  /* 0x000000ffff187224 */ /* 0x000fc600078e001d */
[----:B------:R-:W-:Y:S04]  /*52f50*/  STL [R1+0x1338], R37 ;  /* 0x0013382501007387 */ /* 0x000fe80000100800 */
[----:B------:R-:W2:Y:S04]  /*52f60*/  LDL.LU R29, [R1+0x14b8] ;  /* 0x0014b800011d7983 */ /* 0x000ea80000300800 */
        /* <DEDUP_REMOVED lines=12> */
[----:B-1----:R-:W-:Y:S01]  /*53030*/  IMAD.MOV.U32 R24, RZ, RZ, R33 ;  /* 0x000000ffff187224 */ /* 0x002fe200078e0021 */
[----:B------:R-:W-:Y:S02]  /*53040*/  MOV R25, R35 ;  /* 0x0000002300197202 */ /* 0x000fe40000000f00 */
[----:B------:R-:W-:Y:S04]  /*53050*/  STL [R1+0x13bc], R3 ;  /* 0x0013bc0301007387 */ /* 0x000fe80000100800 */
        /* <DEDUP_REMOVED lines=16> */
[----:B------:R-:W-:Y:S01]  /*53160*/  MOV R25, R43 ;  /* 0x0000002b00197202 */ /* 0x000fe20000000f00 */
[----:B------:R-:W-:Y:S04]  /*53170*/  STL [R1+0x1434], R42 ;  /* 0x0014342a01007387 */ /* 0x000fe80000100800 */
[----:B------:R1:W-:Y:S01]  /*53180*/  LDGSTS.E [R27+0x15600], [R24.64], P1 ;  /* 0x15600000181b7fae */ /* 0x0003e20008921844 */
[----:B------:R-:W-:-:S03]  /*53190*/  IADD3 R30, P2, R30, R34, RZ ;  /* 0x000000221e1e7210 */ /* 0x000fc60007f5e0ff */
[----:B------:R-:W-:Y:S01]  /*531a0*/  STL [R1+0x1430], R43 ;  /* 0x0014302b01007387 */ /* 0x000fe20000100800 */
[----:B------:R-:W-:-:S03]  /*531b0*/  IADD3 R28, P3, R28, R34, RZ ;  /* 0x000000221c1c7210 */ /* 0x000fc60007f7e0ff */
[----:B------:R-:W-:Y:S01]  /*531c0*/  STL [R1+0x143c], R40 ;  /* 0x00143c2801007387 */ /* 0x000fe20000100800 */
[----:B-1----:R-:W-:Y:S01]  /*531d0*/  IMAD.MOV.U32 R24, RZ, RZ, R40 ;  /* 0x000000ffff187224 */ /* 0x002fe200078e0028 */
[----:B------:R-:W-:Y:S02]  /*531e0*/  MOV R25, R41 ;  /* 0x0000002900197202 */ /* 0x000fe40000000f00 */
[----:B------:R-:W-:Y:S04]  /*531f0*/  STL [R1+0x1438], R41 ;  /* 0x0014382901007387 */ /* 0x000fe80000100800 */
[----:B------:R-:W-:Y:S04]  /*53200*/  STL [R1+0x14b4], R30 ;  /* 0x0014b41e01007387 */ /* 0x000fe80000100800 */
[----:B------:R1:W-:Y:S01]  /*53210*/  LDGSTS.E [R27+0x15680], [R24.64], P0 ;  /* 0x15680000181b7fae */ /* 0x0003e20008121844 */
[----:B------:R-:W-:-:S02]  /*53220*/  IMAD.X R31, R31, 0x1, R2, P2 ;  /* 0x000000011f1f7824 */ /* 0x000fc400010e0602 */
[----:B-1----:R-:W-:-:S03]  /*53230*/  IMAD.MOV.U32 R24, RZ, RZ, R30 ;  /* 0x000000ffff187224 */ /* 0x002fc600078e001e */
[----:B------:R-:W-:Y:S01]  /*53240*/  STL [R1+0x14b0], R31 ;  /* 0x0014b01f01007387 */ /* 0x000fe20000100800 */
[----:B------:R-:W-:Y:S02]  /*53250*/  MOV R25, R31 ;  /* 0x0000001f00197202 */ /* 0x000fe40000000f00 */
[----:B------:R-:W-:Y:S01]  /*53260*/  IADD3.X R29, R29, R2, RZ, P3, !PT ;  /* 0x000000021d1d7210 */ /* 0x000fe20001ffe4ff */
[----:B------:R-:W-:Y:S04]  /*53270*/  STL [R1+0x14bc], R28 ;  /* 0x0014bc1c01007387 */ /* 0x000fe80000100800 */
[----:B------:R-:W2:Y:S04]  /*53280*/  LDL.LU.64 R48, [R1+0x9f0] ;  /* 0x0009f00001307983 */ /* 0x000ea80000300a00 */
[----:B------:R1:W-:Y:S04]  /*53290*/  LDGSTS.E [R27+0x15e00], [R24.64], P1 ;  /* 0x15e00000181b7fae */ /* 0x0003e80008921844 */
[----:B------:R1:W-:Y:S02]  /*532a0*/  STL [R1+0x14b8], R29 ;  /* 0x0014b81d01007387 */ /* 0x0003e40000100800 */
[----:B-1----:R-:W-:Y:S01]  /*532b0*/  IMAD.MOV.U32 R24, RZ, RZ, R28 ;  /* 0x000000ffff187224 */ /* 0x002fe200078e001c */
[----:B------:R-:W-:-:S02]  /*532c0*/  MOV R25, R29 ;  /* 0x0000001d00197202 */ /* 0x000fc40000000f00 */
[----:B------:R-:W2:Y:S04]  /*532d0*/  LDL.LU.64 R28, [R1+0x9e8] ;  /* 0x0009e800011c7983 */ /* 0x000ea80000300a00 */
[----:B------:R-:W2:Y:S01]  /*532e0*/  LDL.LU.64 R30, [R1+0x9a0] ;  /* 0x0009a000011e7983 */ /* 0x000ea20000300a00 */
[----:B------:R-:W-:-:S03]  /*532f0*/  IADD3 R38, P2, R38, R34, RZ ;  /* 0x0000002226267210 */ /* 0x000fc60007f5e0ff */
[----:B------:R-:W2:Y:S01]  /*53300*/  LDL.LU.64 R46, [R1+0x998] ;  /* 0x00099800012e7983 */ /* 0x000ea20000300a00 */
[----:B------:R-:W-:-:S03]  /*53310*/  IADD3 R32, P3, R32, R34, RZ ;  /* 0x0000002220207210 */ /* 0x000fc60007f7e0ff */
[----:B------:R1:W-:Y:S04]  /*53320*/  LDGSTS.E [R27+0x15e80], [R24.64], P0 ;  /* 0x15e80000181b7fae */ /* 0x0003e80008121844 */
[----:B------:R-:W-:Y:S01]  /*53330*/  STL [R1+0x1534], R38 ;  /* 0x0015342601007387 */ /* 0x000fe20000100800 */
[----:B-1----:R-:W-:Y:S02]  /*53340*/  IMAD.MOV.U32 R24, RZ, RZ, R38 ;  /* 0x000000ffff187224 */ /* 0x002fe400078e0026 */
        /* <DEDUP_REMOVED lines=13> */
[----:B---3--:R-:W3:Y:S01]  /*53420*/  LDL.LU R33, [R1+0xf4c] ;  /* 0x000f4c0001217983 */ /* 0x008ee20000300800 */
[----:B------:R-:W-:-:S03]  /*53430*/  IADD3.X R26, R26, R2, RZ, P3, !PT ;  /* 0x000000021a1a7210 */ /* 0x000fc60001ffe4ff */
[----:B------:R1:W-:Y:S04]  /*53440*/  STL [R1+0x15b4], R35 ;  /* 0x0015b42301007387 */ /* 0x0003e80000100800 */
[----:B------:R-:W-:Y:S04]  /*53450*/  STL [R1+0x15b0], R37 ;  /* 0x0015b02501007387 */ /* 0x000fe80000100800 */
[----:B------:R4:W-:Y:S04]  /*53460*/  STL [R1+0x15bc], R3 ;  /* 0x0015bc0301007387 */ /* 0x0009e80000100800 */
[----:B------:R-:W3:Y:S04]  /*53470*/  LDL.LU R43, [R1+0xf40] ;  /* 0x000f4000012b7983 */ /* 0x000ee80000300800 */
[----:B------:R1:W-:Y:S04]  /*53480*/  STL [R1+0x15b8], R26 ;  /* 0x0015b81a01007387 */ /* 0x0003e80000100800 */
[----:B------:R-:W3:Y:S04]  /*53490*/  LDL.LU R42, [R1+0xf48] ;  /* 0x000f4800012a7983 */ /* 0x000ee80000300800 */
[----:B------:R1:W-:Y:S04]  /*534a0*/  LDGSTS.E [R27+0x16680], [R24.64], P0 ;  /* 0x16680000181b7fae */ /* 0x0003e80008121844 */
[----:B------:R-:W3:Y:S01]  /*534b0*/  LDL.LU R41, [R1+0xfc0] ;  /* 0x000fc00001297983 */ /* 0x000ee20000300800 */
[----:B-1----:R-:W-:-:S03]  /*534c0*/  IMAD.MOV.U32 R24, RZ, RZ, R35 ;  /* 0x000000ffff187224 */ /* 0x002fc600078e0023 */
[----:B------:R-:W3:Y:S04]  /*534d0*/  LDL.LU R35, [R1+0xfc4] ;  /* 0x000fc40001237983 */ /* 0x000ee80000300800 */
[----:B------:R-:W3:Y:S04]  /*534e0*/  LDL.LU R40, [R1+0xfc8] ;  /* 0x000fc80001287983 */ /* 0x000ee80000300800 */
[----:B------:R-:W3:Y:S01]  /*534f0*/  LDL.LU R38, [R1+0xfcc] ;  /* 0x000fcc0001267983 */ /* 0x000ee20000300800 */
[----:B------:R-:W-:-:S05]  /*53500*/  MOV R25, R37 ;  /* 0x0000002500197202 */ /* 0x000fca0000000f00 */
[----:B------:R1:W-:Y:S02]  /*53510*/  LDGSTS.E [R27+0x16e00], [R24.64], P1 ;  /* 0x16e00000181b7fae */ /* 0x0003e40008921844 */
[----:B-1----:R-:W-:Y:S01]  /*53520*/  IMAD.MOV.U32 R24, RZ, RZ, R3 ;  /* 0x000000ffff187224 */ /* 0x002fe200078e0003 */
[----:B------:R-:W-:-:S05]  /*53530*/  MOV R25, R26 ;  /* 0x0000001a00197202 */ /* 0x000fca0000000f00 */
[----:B------:R1:W-:Y:S02]  /*53540*/  LDGSTS.E [R27+0x16e80], [R24.64], P0 ;  /* 0x16e80000181b7fae */ /* 0x0003e40008121844 */
[----:B-1----:R-:W-:-:S05]  /*53550*/  IADD3 R24, P2, R48, R34, RZ ;  /* 0x0000002230187210 */ /* 0x002fca0007f5e0ff */
[----:B----4-:R-:W-:Y:S01]  /*53560*/  IMAD.X R3, R49, 0x1, R2, P2 ;  /* 0x0000000131037824 */ /* 0x010fe200010e0602 */
[----:B------:R-:W-:-:S04]  /*53570*/  IADD3 R26, P2, R28, R34, RZ ;  /* 0x000000221c1a7210 */ /* 0x000fc80007f5e0ff */
[----:B------:R-:W-:Y:S02]  /*53580*/  IADD3.X R25, R29, R2, RZ, P2, !PT ;  /* 0x000000021d197210 */ /* 0x000fe400017fe4ff */
[----:B------:R-:W-:-:S05]  /*53590*/  IADD3 R29, P2, R30, R34, RZ ;  /* 0x000000221e1d7210 */ /* 0x000fca0007f5e0ff */
[----:B------:R-:W-:Y:S01]  /*535a0*/  IMAD.X R28, R31, 0x1, R2, P2 ;  /* 0x000000011f1c7824 */ /* 0x000fe200010e0602 */
[----:B------:R-:W-:-:S04]  /*535b0*/  IADD3 R31, P2, R46, R34, RZ ;  /* 0x000000222e1f7210 */ /* 0x000fc80007f5e0ff */
[-C--:B------:R-:W-:Y:S01]  /*535c0*/  LOP3.LUT R29, R29, R28.reuse, RZ, 0x3c, !PT ;  /* 0x0000001c1d1d7212 */ /* 0x080fe200078e3cff */
[----:B------:R-:W-:Y:S01]  /*535d0*/  IMAD.MOV.U32 R50, RZ, RZ, R24 ;  /* 0x000000ffff327224 */ /* 0x000fe200078e0018 */
[----:B------:R-:W-:Y:S02]  /*535e0*/  MOV R51, R3 ;  /* 0x0000000300337202 */ /* 0x000fe40000000f00 */
[----:B------:R-:W-:Y:S01]  /*535f0*/  LOP3.LUT R28, R29, R28, RZ, 0x3c, !PT ;  /* 0x0000001c1d1c7212 */ /* 0x000fe200078e3cff */
[----:B------:R-:W-:Y:S01]  /*53600*/  IMAD.MOV.U32 R48, RZ, RZ, R26 ;  /* 0x000000ffff307224 */ /* 0x000fe200078e001a */
[----:B------:R-:W-:Y:S02]  /*53610*/  IADD3.X R30, R47, R2, RZ, P2, !PT ;  /* 0x000000022f1e7210 */ /* 0x000fe400017fe4ff */
[----:B------:R-:W-:Y:S01]  /*53620*/  MOV R49, R25 ;  /* 0x0000001900317202 */ /* 0x000fe20000000f00 */
[----:B------:R-:W-:Y:S01]  /*53630*/  IMAD.MOV.U32 R46, RZ, RZ, R31 ;  /* 0x000000ffff2e7224 */ /* 0x000fe200078e001f */
[----:B------:R-:W-:Y:S01]  /*53640*/  LOP3.LUT R29, R29, R28, RZ, 0x3c, !PT ;  /* 0x0000001c1d1d7212 */ /* 0x000fe200078e3cff */
[----:B------:R-:W-:Y:S01]  /*53650*/  STL.64 [R1+0x9f0], R50 ;  /* 0x0009f03201007387 */ /* 0x000fe20000100a00 */
[----:B------:R-:W-:-:S03]  /*53660*/  MOV R47, R30 ;  /* 0x0000001e002f7202 */ /* 0x000fc60000000f00 */
[----:B------:R-:W-:Y:S04]  /*53670*/  STL.64 [R1+0x9e8], R48 ;  /* 0x0009e83001007387 */ /* 0x000fe80000100a00 */
[----:B------:R-:W4:Y:S04]  /*53680*/  LDL.LU R37, [R1+0x1044] ;  /* 0x0010440001257983 */ /* 0x000f280000300800 */
[----:B------:R-:W-:Y:S04]  /*53690*/  STL.64 [R1+0x9a0], R28 ;  /* 0x0009a01c01007387 */ /* 0x000fe80000100a00 */
[----:B------:R-:W4:Y:S04]  /*536a0*/  LDL.LU R30, [R1+0x104c] ;  /* 0x00104c00011e7983 */ /* 0x000f280000300800 */
[----:B------:R-:W-:Y:S04]  /*536b0*/  STL.64 [R1+0x998], R46 ;  /* 0x0009982e01007387 */ /* 0x000fe80000100a00 */
[----:B------:R-:W4:Y:S01]  /*536c0*/  LDL.LU R39, [R1+0x1040] ;  /* 0x0010400001277983 */ /* 0x000f220000300800 */
[----:B------:R-:W-:-:S03]  /*536d0*/  LOP3.LUT R45, R45, 0x70, RZ, 0x3c, !PT ;  /* 0x000000702d2d7812 */ /* 0x000fc600078e3cff */
[----:B------:R-:W4:Y:S02]  /*536e0*/  LDL.LU R31, [R1+0x1048] ;  /* 0x00104800011f7983 */ /* 0x000f240000300800 */
[----:B------:R-:W-:Y:S02]  /*536f0*/  IMAD R3, R44, 0x8000, R45 ;  /* 0x000080002c037824 */ /* 0x000fe400078e022d */
[----:B------:R1:W-:Y:S04]  /*53700*/  LDGSTS.E [R27+0x17600], [R50.64], P1 ;  /* 0x17600000321b7fae */ /* 0x0003e80008921844 */
[----:B------:R1:W-:Y:S04]  /*53710*/  LDGSTS.E [R27+0x17680], [R48.64], P0 ;  /* 0x17680000301b7fae */ /* 0x0003e80008121844 */
[----:B------:R1:W-:Y:S04]  /*53720*/  LDGSTS.E [R27+0x17e00], [R28.64], P1 ;  /* 0x17e000001c1b7fae */ /* 0x0003e80008921844 */
[----:B------:R1:W-:Y:S01]  /*53730*/  LDGSTS.E [R27+0x17e80], [R46.64], P0 ;  /* 0x17e800002e1b7fae */ /* 0x0003e20008121844 */
[----:B--2---:R-:W-:-:S02]  /*53740*/  IADD3 R32, P2, R32, R34, RZ ;  /* 0x0000002220207210 */ /* 0x004fc40007f5e0ff */
[----:B---3--:R-:W-:-:S03]  /*53750*/  IADD3 R33, P3, R33, R34, RZ ;  /* 0x0000002221217210 */ /* 0x008fc60007f7e0ff */
[----:B------:R2:W-:Y:S01]  /*53760*/  STL [R1+0xf44], R32 ;  /* 0x000f442001007387 */ /* 0x0005e20000100800 */
[----:B------:R-:W-:Y:S01]  /*53770*/  MOV R24, R32 ;  /* 0x0000002000187202 */ /* 0x000fe20000000f00 */
[----:B------:R-:W-:-:S04]  /*53780*/  IMAD.X R43, R43, 0x1, R2, P2 ;  /* 0x000000012b2b7824 */ /* 0x000fc800010e0602 */
[----:B------:R-:W-:Y:S01]  /*53790*/  IMAD.MOV.U32 R25, RZ, RZ, R43 ;  /* 0x000000ffff197224 */ /* 0x000fe200078e002b */
[----:B------:R-:W-:Y:S01]  /*537a0*/  STL [R1+0xf40], R43 ;  /* 0x000f402b01007387 */ /* 0x000fe20000100800 */
[----:B------:R-:W-:-:S03]  /*537b0*/  IADD3.X R42, R42, R2, RZ, P3, !PT ;  /* 0x000000022a2a7210 */ /* 0x000fc60001ffe4ff */
[----:B------:R3:W-:Y:S04]  /*537c0*/  STL [R1+0xf4c], R33 ;  /* 0x000f4c2101007387 */ /* 0x0007e80000100800 */
[----:B------:R-:W-:Y:S04]  /*537d0*/  STL [R1+0xf48], R42 ;  /* 0x000f482a01007387 */ /* 0x000fe80000100800 */
[----:B--2---:R-:W2:Y:S04]  /*537e0*/  LDL.LU R32, [R1+0x10c4] ;  /* 0x0010c40001207983 */ /* 0x004ea80000300800 */
[----:B------:R1:W-:Y:S04]  /*537f0*/  LDGSTS.E [R3+0x10700], [R24.64], P1 ;  /* 0x1070000018037fae */ /* 0x0003e80008921844 */
[----:B------:R-:W2:Y:S01]  /*53800*/  LDL.LU R26, [R1+0x10cc] ;  /* 0x0010cc00011a7983 */ /* 0x000ea20000300800 */
[----:B-1----:R-:W-:-:S03]  /*53810*/  MOV R24, R33 ;  /* 0x0000002100187202 */ /* 0x002fc60000000f00 */
[----:B---3--:R-:W3:Y:S01]  /*53820*/  LDL.LU R33, [R1+0x10c0] ;  /* 0x0010c00001217983 */ /* 0x008ee20000300800 */
[----:B------:R-:W-:-:S03]  /*53830*/  IADD3 R35, P2, R35, R34, RZ ;  /* 0x0000002223237210 */ /* 0x000fc60007f5e0ff */
[----:B------:R-:W3:Y:S01]  /*53840*/  LDL.LU R28, [R1+0x10c8] ;  /* 0x0010c800011c7983 */ /* 0x000ee20000300800 */
[----:B------:R-:W-:Y:S02]  /*53850*/  IADD3 R38, P3, R38, R34, RZ ;  /* 0x0000002226267210 */ /* 0x000fe40007f7e0ff */
[----:B------:R-:W-:Y:S01]  /*53860*/  IADD3.X R41, R41, R2, RZ, P2, !PT ;  /* 0x0000000229297210 */ /* 0x000fe200017fe4ff */
[----:B------:R-:W-:Y:S01]  /*53870*/  IMAD.MOV.U32 R25, RZ, RZ, R42 ;  /* 0x000000ffff197224 */ /* 0x000fe200078e002a */
[----:B------:R1:W-:Y:S01]  /*53880*/  STL [R1+0xfc4], R35 ;  /* 0x000fc42301007387 */ /* 0x0003e20000100800 */
[----:B------:R-:W-:-:S03]  /*53890*/  IMAD.X R40, R40, 0x1, R2, P3 ;  /* 0x0000000128287824 */ /* 0x000fc600018e0602 */
[----:B------:R-:W-:Y:S04]  /*538a0*/  STL [R1+0xfc0], R41 ;  /* 0x000fc02901007387 */ /* 0x000fe80000100800 */
[----:B------:R1:W-:Y:S04]  /*538b0*/  STL [R1+0xfcc], R38 ;  /* 0x000fcc2601007387 */ /* 0x0003e80000100800 */
[----:B------:R-:W3:Y:S04]  /*538c0*/  LDL.LU R27, [R1+0x1144] ;  /* 0x00114400011b7983 */ /* 0x000ee80000300800 */
[----:B------:R1:W-:Y:S04]  /*538d0*/  LDGSTS.E [R3+0x10780], [R24.64], P0 ;  /* 0x1078000018037fae */ /* 0x0003e80008121844 */
[----:B------:R-:W-:Y:S01]  /*538e0*/  STL [R1+0xfc8], R40 ;  /* 0x000fc82801007387 */ /* 0x000fe20000100800 */
[----:B-1----:R-:W-:Y:S01]  /*538f0*/  MOV R24, R35 ;  /* 0x0000002300187202 */ /* 0x002fe20000000f00 */
[----:B------:R-:W-:-:S02]  /*53900*/  IMAD.MOV.U32 R25, RZ, RZ, R41 ;  /* 0x000000ffff197224 */ /* 0x000fc400078e0029 */
[----:B------:R-:W3:Y:S04]  /*53910*/  LDL.LU R35, [R1+0x114c] ;  /* 0x00114c0001237983 */ /* 0x000ee80000300800 */
[----:B------:R-:W3:Y:S04]  /*53920*/  LDL.LU R29, [R1+0x1140] ;  /* 0x00114000011d7983 */ /* 0x000ee80000300800 */
[----:B------:R1:W-:Y:S02]  /*53930*/  LDGSTS.E [R3+0x10f00], [R24.64], P1 ;  /* 0x10f0000018037fae */ /* 0x0003e40008921844 */
[----:B-1----:R-:W-:-:S02]  /*53940*/  MOV R24, R38 ;  /* 0x0000002600187202 */ /* 0x002fc40000000f00 */
[----:B------:R-:W3:Y:S01]  /*53950*/  LDL.LU R38, [R1+0x1148] ;  /* 0x0011480001267983 */ /* 0x000ee20000300800 */
[----:B------:R-:W-:-:S05]  /*53960*/  IMAD.MOV.U32 R25, RZ, RZ, R40 ;  /* 0x000000ffff197224 */ /* 0x000fca00078e0028 */
[----:B------:R1:W-:Y:S01]  /*53970*/  LDGSTS.E [R3+0x10f80], [R24.64], P0 ;  /* 0x10f8000018037fae */ /* 0x0003e20008121844 */
[-C--:B----4-:R-:W-:Y:S02]  /*53980*/  IADD3 R37, P2, R37, R34.reuse, RZ ;  /* 0x0000002225257210 */ /* 0x090fe40007f5e0ff */
[----:B------:R-:W-:-:S03]  /*53990*/  IADD3 R30, P3, R30, R34, RZ ;  /* 0x000000221e1e7210 */ /* 0x000fc60007f7e0ff */
[----:B------:R4:W-:Y:S01]  /*539a0*/  STL [R1+0x1044], R37 ;  /* 0x0010442501007387 */ /* 0x0009e20000100800 */
[----:B-1----:R-:W-:Y:S02]  /*539b0*/  MOV R24, R37 ;  /* 0x0000002500187202 */ /* 0x002fe40000000f00 */
[----:B------:R-:W-:Y:S01]  /*539c0*/  IADD3.X R39, R39, R2, RZ, P2, !PT ;  /* 0x0000000227277210 */ /* 0x000fe200017fe4ff */
[----:B------:R-:W-:-:S04]  /*539d0*/  IMAD.X R31, R31, 0x1, R2, P3 ;  /* 0x000000011f1f7824 */ /* 0x000fc800018e0602 */
[----:B------:R1:W-:Y:S04]  /*539e0*/  STL [R1+0x1040], R39 ;  /* 0x0010402701007387 */ /* 0x0003e80000100800 */
[----:B------:R1:W-:Y:S01]  /*539f0*/  STL [R1+0x104c], R30 ;  /* 0x00104c1e01007387 */ /* 0x0003e20000100800 */
[----:B------:R-:W-:-:S03]  /*53a00*/  IMAD.MOV.U32 R25, RZ, RZ, R39 ;  /* 0x000000ffff197224 */ /* 0x000fc600078e0027 */
[----:B----4-:R-:W4:Y:S04]  /*53a10*/  LDL.LU R37, [R1+0x11c4] ;  /* 0x0011c40001257983 */ /* 0x010f280000300800 */
[----:B------:R1:W-:Y:S04]  /*53a20*/  STL [R1+0x1048], R31 ;  /* 0x0010481f01007387 */ /* 0x0003e80000100800 */
[----:B------:R-:W4:Y:S04]  /*53a30*/  LDL.LU R40, [R1+0x11cc] ;  /* 0x0011cc0001287983 */ /* 0x000f280000300800 */
[----:B-1----:R-:W4:Y:S04]  /*53a40*/  LDL.LU R39, [R1+0x11c0] ;  /* 0x0011c00001277983 */ /* 0x002f280000300800 */
[----:B------:R-:W4:Y:S04]  /*53a50*/  LDL.LU R41, [R1+0x11c8] ;  /* 0x0011c80001297983 */ /* 0x000f280000300800 */
[----:B------:R1:W-:Y:S02]  /*53a60*/  LDGSTS.E [R3+0x11700], [R24.64], P1 ;  /* 0x1170000018037fae */ /* 0x0003e40008921844 */
[----:B-1----:R-:W-:Y:S01]  /*53a70*/  MOV R24, R30 ;  /* 0x0000001e00187202 */ /* 0x002fe20000000f00 */
[----:B------:R-:W-:Y:S01]  /*53a80*/  IMAD.MOV.U32 R25, RZ, RZ, R31 ;  /* 0x000000ffff197224 */ /* 0x000fe200078e001f */
[----:B------:R-:W4:Y:S04]  /*53a90*/  LDL.LU R30, [R1+0x1244] ;  /* 0x00124400011e7983 */ /* 0x000f280000300800 */
[----:B------:R-:W4:Y:S04]  /*53aa0*/  LDL.LU R31, [R1+0x124c] ;  /* 0x00124c00011f7983 */ /* 0x000f280000300800 */
[----:B------:R1:W-:Y:S01]  /*53ab0*/  LDGSTS.E [R3+0x11780], [R24.64], P0 ;  /* 0x1178000018037fae */ /* 0x0003e20008121844 */
[----:B--2---:R-:W-:-:S05]  /*53ac0*/  IADD3 R32, P2, R32, R34, RZ ;  /* 0x0000002220207210 */ /* 0x004fca0007f5e0ff */
[----:B------:R2:W-:Y:S01]  /*53ad0*/  STL [R1+0x10c4], R32 ;  /* 0x0010c42001007387 */ /* 0x0005e20000100800 */
[----:B------:R-:W-:Y:S02]  /*53ae0*/  IADD3 R26, P3, R26, R34, RZ ;  /* 0x000000221a1a7210 */ /* 0x000fe40007f7e0ff */
        /* <DEDUP_REMOVED lines=8> */
[----:B-1----:R-:W2:Y:S01]  /*53b70*/  LDL.LU R33, [R1+0x1248] ;  /* 0x0012480001217983 */ /* 0x002ea20000300800 */
[----:B------:R-:W-:-:S03]  /*53b80*/  IADD3 R27, P2, R27, R34, RZ ;  /* 0x000000221b1b7210 */ /* 0x000fc60007f5e0ff */
[----:B------:R1:W-:Y:S02]  /*53b90*/  LDGSTS.E [R3+0x11f00], [R24.64], P1 ;  /* 0x11f0000018037fae */ /* 0x0003e40008921844 */
[----:B-1----:R-:W-:Y:S01]  /*53ba0*/  MOV R24, R26 ;  /* 0x0000001a00187202 */ /* 0x002fe20000000f00 */
[----:B------:R-:W-:Y:S01]  /*53bb0*/  IMAD.MOV.U32 R25, RZ, RZ, R28 ;  /* 0x000000ffff197224 */ /* 0x000fe200078e001c */
[----:B------:R-:W-:Y:S01]  /*53bc0*/  IADD3 R35, P3, R35, R34, RZ ;  /* 0x0000002223237210 */ /* 0x000fe20007f7e0ff */
[----:B---3--:R-:W3:Y:S01]  /*53bd0*/  LDL.LU R28, [R1+0x12c4] ;  /* 0x0012c400011c7983 */ /* 0x008ee20000300800 */
[----:B------:R-:W-:-:S03]  /*53be0*/  IADD3.X R29, R29, R2, RZ, P2, !PT ;  /* 0x000000021d1d7210 */ /* 0x000fc600017fe4ff */
[----:B------:R-:W3:Y:S04]  /*53bf0*/  LDL.LU R26, [R1+0x12cc] ;  /* 0x0012cc00011a7983 */ /* 0x000ee80000300800 */
[----:B------:R-:W-:Y:S04]  /*53c00*/  STL [R1+0x1144], R27 ;  /* 0x0011441b01007387 */ /* 0x000fe80000100800 */
[----:B------:R1:W-:Y:S04]  /*53c10*/  LDGSTS.E [R3+0x11f80], [R24.64], P0 ;  /* 0x11f8000018037fae */ /* 0x0003e80008121844 */
[----:B------:R1:W-:Y:S04]  /*53c20*/  STL [R1+0x1140], R29 ;  /* 0x0011401d01007387 */ /* 0x0003e80000100800 */
[----:B------:R-:W-:Y:S01]  /*53c30*/  STL [R1+0x114c], R35 ;  /* 0x00114c2301007387 */ /* 0x000fe20000100800 */
[----:B------:R-:W-:-:S02]  /*53c40*/  IMAD.X R38, R38, 0x1, R2, P3 ;  /* 0x0000000126267824 */ /* 0x000fc400018e0602 */
[----:B-1----:R-:W-:Y:S02]  /*53c50*/  IMAD.MOV.U32 R25, RZ, RZ, R29 ;  /* 0x000000ffff197224 */ /* 0x002fe400078e001d */
[----:B------:R-:W3:Y:S01]  /*53c60*/  LDL.LU R29, [R1+0x12c0] ;  /* 0x0012c000011d7983 */ /* 0x000ee20000300800 */
[----:B------:R-:W-:-:S03]  /*53c70*/  MOV R24, R27 ;  /* 0x0000001b00187202 */ /* 0x000fc60000000f00 */
[----:B------:R1:W-:Y:S04]  /*53c80*/  STL [R1+0x1148], R38 ;  /* 0x0011482601007387 */ /* 0x0003e80000100800 */
[----:B------:R-:W3:Y:S04]  /*53c90*/  LDL.LU R27, [R1+0x12c8] ;  /* 0x0012c800011b7983 */ /* 0x000ee80000300800 */
[----:B------:R1:W-:Y:S02]  /*53ca0*/  LDGSTS.E [R3+0x12700], [R24.64], P1 ;  /* 0x1270000018037fae */ /* 0x0003e40008921844 */
[----:B-1----:R-:W-:Y:S01]  /*53cb0*/  MOV R24, R35 ;  /* 0x0000002300187202 */ /* 0x002fe20000000f00 */
[----:B------:R-:W-:-:S02]  /*53cc0*/  IMAD.MOV.U32 R25, RZ, RZ, R38 ;  /* 0x000000ffff197224 */ /* 0x000fc400078e0026 */
[----:B------:R-:W3:Y:S04]  /*53cd0*/  LDL.LU R38, [R1+0x1344] ;  /* 0x0013440001267983 */ /* 0x000ee80000300800 */
[----:B------:R-:W3:Y:S04]  /*53ce0*/  LDL.LU R35, [R1+0x134c] ;  /* 0x00134c0001237983 */ /* 0x000ee80000300800 */
[----:B------:R1:W-:Y:S01]  /*53cf0*/  LDGSTS.E [R3+0x12780], [R24.64], P0 ;  /* 0x1278000018037fae */ /* 0x0003e20008121844 */
[-C--:B----4-:R-:W-:Y:S02]  /*53d00*/  IADD3 R37, P2, R37, R34.reuse, RZ ;  /* 0x0000002225257210 */ /* 0x090fe40007f5e0ff */
[----:B------:R-:W-:-:S02]  /*53d10*/  IADD3 R40, P3, R40, R34, RZ ;  /* 0x0000002228287210 */ /* 0x000fc40007f7e0ff */
[----:B------:R-:W-:Y:S01]  /*53d20*/  IADD3.X R39, R39, R2, RZ, P2, !PT ;  /* 0x0000000227277210 */ /* 0x000fe200017fe4ff */
[----:B------:R-:W-:Y:S02]  /*53d30*/  STL [R1+0x11c4], R37 ;  /* 0x0011c42501007387 */ /* 0x000fe40000100800 */
[----:B------:R-:W-:Y:S02]  /*53d40*/  IMAD.X R41, R41, 0x1, R2, P3 ;  /* 0x0000000129297824 */ /* 0x000fe400018e0602 */
[----:B------:R4:W-:Y:S01]  /*53d50*/  STL [R1+0x11c0], R39 ;  /* 0x0011c02701007387 */ /* 0x0009e20000100800 */
[----:B-1----:R-:W-:Y:S01]  /*53d60*/  MOV R24, R37 ;  /* 0x0000002500187202 */ /* 0x002fe20000000f00 */
[----:B------:R-:W-:Y:S02]  /*53d70*/  IMAD.MOV.U32 R25, RZ, RZ, R39 ;  /* 0x000000ffff197224 */ /* 0x000fe400078e0027 */
[----:B------:R-:W-:Y:S04]  /*53d80*/  STL [R1+0x11cc], R40 ;  /* 0x0011cc2801007387 */ /* 0x000fe80000100800 */
[----:B------:R1:W-:Y:S04]  /*53d90*/  LDGSTS.E [R3+0x12f00], [R24.64], P1 ;  /* 0x12f0000018037fae */ /* 0x0003e80008921844 */
[----:B----4-:R-:W3:Y:S04]  /*53da0*/  LDL.LU R39, [R1+0x1340] ;  /* 0x0013400001277983 */ /* 0x010ee80000300800 */
[----:B------:R-:W-:Y:S01]  /*53db0*/  STL [R1+0x11c8], R41 ;  /* 0x0011c82901007387 */ /* 0x000fe20000100800 */
[----:B------:R-:W-:-:S03]  /*53dc0*/  IADD3 R30, P2, R30, R34, RZ ;  /* 0x000000221e1e7210 */ /* 0x000fc60007f5e0ff */
[----:B------:R-:W3:Y:S01]  /*53dd0*/  LDL.LU R37, [R1+0x1348] ;  /* 0x0013480001257983 */ /* 0x000ee20000300800 */
[----:B-1----:R-:W-:Y:S01]  /*53de0*/  MOV R24, R40 ;  /* 0x0000002800187202 */ /* 0x002fe20000000f00 */
[----:B------:R-:W-:Y:S01]  /*53df0*/  IMAD.MOV.U32 R25, RZ, RZ, R41 ;  /* 0x000000ffff197224 */ /* 0x000fe200078e0029 */
[----:B------:R-:W-:Y:S01]  /*53e00*/  IADD3 R31, P3, R31, R34, RZ ;  /* 0x000000221f1f7210 */ /* 0x000fe20007f7e0ff */
[----:B------:R-:W-:Y:S04]  /*53e10*/  STL [R1+0x1244], R30 ;  /* 0x0012441e01007387 */ /* 0x000fe80000100800 */
[----:B------:R1:W-:Y:S02]  /*53e20*/  LDGSTS.E [R3+0x12f80], [R24.64], P0 ;  /* 0x12f8000018037fae */ /* 0x0003e40008121844 */
[----:B-1----:R-:W-:-:S02]  /*53e30*/  MOV R24, R30 ;  /* 0x0000001e00187202 */ /* 0x002fc40000000f00 */
        /* <DEDUP_REMOVED lines=9> */
[----:B--2---:R-:W-:-:S03]  /*53ed0*/  IMAD.MOV.U32 R25, RZ, RZ, R33 ;  /* 0x000000ffff197224 */ /* 0x004fc600078e0021 */
[----:B-1----:R-:W2:Y:S01]  /*53ee0*/  LDL.LU R33, [R1+0x13c0] ;  /* 0x0013c00001217983 */ /* 0x002ea20000300800 */
[----:B------:R-:W-:Y:S02]  /*53ef0*/  MOV R24, R31 ;  /* 0x0000001f00187202 */ /* 0x000fe40000000f00 */
[-C--:B---3--:R-:W-:Y:S01]  /*53f00*/  IADD3 R28, P2, R28, R34.reuse, RZ ;  /* 0x000000221c1c7210 */ /* 0x088fe20007f5e0ff */
[----:B------:R-:W3:Y:S01]  /*53f10*/  LDL.LU R31, [R1+0x13c8] ;  /* 0x0013c800011f7983 */ /* 0x000ee20000300800 */
[----:B------:R-:W-:-:S03]  /*53f20*/  IADD3 R26, P3, R26, R34, RZ ;  /* 0x000000221a1a7210 */ /* 0x000fc60007f7e0ff */
[----:B------:R1:W-:Y:S04]  /*53f30*/  LDGSTS.E [R3+0x13780], [R24.64], P0 ;  /* 0x1378000018037fae */ /* 0x0003e80008121844 */
[----:B------:R-:W-:Y:S01]  /*53f40*/  STL [R1+0x12c4], R28 ;  /* 0x0012c41c01007387 */ /* 0x000fe20000100800 */
[----:B------:R-:W-:Y:S02]  /*53f50*/  IADD3.X R29, R29, R2, RZ, P2, !PT ;  /* 0x000000021d1d7210 */ /* 0x000fe400017fe4ff */
[----:B-1----:R-:W-:-:S03]  /*53f60*/  MOV R24, R28 ;  /* 0x0000001c00187202 */ /* 0x002fc60000000f00 */
[----:B------:R-:W-:Y:S02]  /*53f70*/  IMAD.MOV.U32 R25, RZ, RZ, R29 ;  /* 0x000000ffff197224 */ /* 0x000fe400078e001d */
[----:B------:R-:W-:Y:S01]  /*53f80*/  IMAD.X R27, R27, 0x1, R2, P3 ;  /* 0x000000011b1b7824 */ /* 0x000fe200018e0602 */
[----:B------:R-:W-:Y:S04]  /*53f90*/  STL [R1+0x12c0], R29 ;  /* 0x0012c01d01007387 */ /* 0x000fe80000100800 */
[----:B------:R-:W-:Y:S04]  /*53fa0*/  STL [R1+0x12cc], R26 ;  /* 0x0012cc1a01007387 */ /* 0x000fe80000100800 */
[----:B------:R1:W-:Y:S04]  /*53fb0*/  LDGSTS.E [R3+0x13f00], [R24.64], P1 ;  /* 0x13f0000018037fae */ /* 0x0003e80008921844 */
[----:B------:R1:W-:Y:S02]  /*53fc0*/  STL [R1+0x12c8], R27 ;  /* 0x0012c81b01007387 */ /* 0x0003e40000100800 */
[----:B-1----:R-:W-:Y:S01]  /*53fd0*/  IMAD.MOV.U32 R25, RZ, RZ, R27 ;  /* 0x000000ffff197224 */ /* 0x002fe200078e001b */
[----:B------:R-:W-:Y:S01]  /*53fe0*/  MOV R24, R26 ;  /* 0x0000001a00187202 */ /* 0x000fe20000000f00 */
[----:B------:R-:W3:Y:S04]  /*53ff0*/  LDL.LU R27, [R1+0x1440] ;  /* 0x00144000011b7983 */ /* 0x000ee80000300800 */
[----:B------:R-:W3:Y:S04]  /*54000*/  LDL.LU R26, [R1+0x1444] ;  /* 0x00144400011a7983 */ /* 0x000ee80000300800 */
[----:B------:R-:W3:Y:S04]  /*54010*/  LDL.LU R29, [R1+0x1448] ;  /* 0x00144800011d7983 */ /* 0x000ee80000300800 */
[----:B------:R-:W3:Y:S01]  /*54020*/  LDL.LU R28, [R1+0x144c] ;  /* 0x00144c00011c7983 */ /* 0x000ee20000300800 */
[----:B------:R-:W-:-:S02]  /*54030*/  IADD3 R38, P2, R38, R34, RZ ;  /* 0x0000002226267210 */ /* 0x000fc40007f5e0ff */
[----:B------:R-:W-:Y:S01]  /*54040*/  IADD3 R35, P3, R35, R34, RZ ;  /* 0x0000002223237210 */ /* 0x000fe20007f7e0ff */
[----:B------:R1:W-:Y:S04]  /*54050*/  LDGSTS.E [R3+0x13f80], [R24.64], P0 ;  /* 0x13f8000018037fae */ /* 0x0003e80008121844 */
[----:B------:R-:W-:Y:S01]  /*54060*/  STL [R1+0x1344], R38 ;  /* 0x0013442601007387 */ /* 0x000fe20000100800 */
[----:B------:R-:W-:-:S05]  /*54070*/  IADD3.X R39, R39, R2, RZ, P2, !PT ;  /* 0x0000000227277210 */ /* 0x000fca00017fe4ff */
[----:B------:R1:W-:Y:S01]  /*54080*/  STL [R1+0x1340], R39 ;  /* 0x0013402701007387 */ /* 0x0003e20000100800 */
[----:B------:R-:W-:-:S03]  /*54090*/  IMAD.X R37, R37, 0x1, R2, P3 ;  /* 0x0000000125257824 */ /* 0x000fc600018e0602 */
[----:B------:R-:W-:Y:S04]  /*540a0*/  STL [R1+0x134c], R35 ;  /* 0x00134c2301007387 */ /* 0x000fe80000100800 */
[----:B------:R1:W-:Y:S04]  /*540b0*/  STL [R1+0x1348], R37 ;  /* 0x0013482501007387 */ /* 0x0003e80000100800 */
[----:B------:R-:W3:Y:S04]  /*540c0*/  LDL.LU R47, [R1+0x14c0] ;  /* 0x0014c000012f7983 */ /* 0x000ee80000300800 */
[----:B------:R-:W3:Y:S04]  /*540d0*/  LDL.LU R46, [R1+0x14c4] ;  /* 0x0014c400012e7983 */ /* 0x000ee80000300800 */
[----:B------:R-:W3:Y:S04]  /*540e0*/  LDL.LU R45, [R1+0x14c8] ;  /* 0x0014c800012d7983 */ /* 0x000ee80000300800 */
[----:B------:R-:W3:Y:S04]  /*540f0*/  LDL.LU R44, [R1+0x14cc] ;  /* 0x0014cc00012c7983 */ /* 0x000ee80000300800 */
[----:B------:R-:W3:Y:S04]  /*54100*/  LDL.LU R42, [R1+0x1544] ;  /* 0x00154400012a7983 */ /* 0x000ee80000300800 */
[----:B------:R-:W3:Y:S01]  /*54110*/  LDL.LU R40, [R1+0x154c] ;  /* 0x00154c0001287983 */ /* 0x000ee20000300800 */
[----:B-1----:R-:W-:Y:S01]  /*54120*/  MOV R24, R38 ;  /* 0x0000002600187202 */ /* 0x002fe20000000f00 */
[----:B------:R-:W-:-:S05]  /*54130*/  IMAD.MOV.U32 R25, RZ, RZ, R39 ;  /* 0x000000ffff197224 */ /* 0x000fca00078e0027 */
[----:B------:R1:W-:Y:S02]  /*54140*/  LDGSTS.E [R3+0x14700], [R24.64], P1 ;  /* 0x1470000018037fae */ /* 0x0003e40008921844 */
[----:B-1----:R-:W-:Y:S01]  /*54150*/  MOV R24, R35 ;  /* 0x0000002300187202 */ /* 0x002fe20000000f00 */
[----:B------:R-:W-:-:S05]  /*54160*/  IMAD.MOV.U32 R25, RZ, RZ, R37 ;  /* 0x000000ffff197224 */ /* 0x000fca00078e0025 */
[----:B------:R1:W-:Y:S01]  /*54170*/  LDGSTS.E [R3+0x14780], [R24.64], P0 ;  /* 0x1478000018037fae */ /* 0x0003e20008121844 */
[----:B----4-:R-:W-:-:S05]  /*54180*/  IADD3 R32, P2, R32, R34, RZ ;  /* 0x0000002220207210 */ /* 0x010fca0007f5e0ff */
[----:B------:R-:W-:Y:S01]  /*54190*/  STL [R1+0x13c4], R32 ;  /* 0x0013c42001007387 */ /* 0x000fe20000100800 */
[----:B------:R-:W-:Y:S02]  /*541a0*/  IADD3 R30, P3, R30, R34, RZ ;  /* 0x000000221e1e7210 */ /* 0x000fe40007f7e0ff */
[----:B--2---:R-:W-:-:S05]  /*541b0*/  IADD3.X R33, R33, R2, RZ, P2, !PT ;  /* 0x0000000221217210 */ /* 0x004fca00017fe4ff */
[----:B------:R-:W-:Y:S01]  /*541c0*/  STL [R1+0x13c0], R33 ;  /* 0x0013c02101007387 */ /* 0x000fe20000100800 */
[----:B---3--:R-:W-:-:S03]  /*541d0*/  IMAD.X R31, R31, 0x1, R2, P3 ;  /* 0x000000011f1f7824 */ /* 0x008fc600018e0602 */
[----:B------:R-:W-:Y:S04]  /*541e0*/  STL [R1+0x13cc], R30 ;  /* 0x0013cc1e01007387 */ /* 0x000fe80000100800 */
[----:B------:R-:W2:Y:S04]  /*541f0*/  LDL.LU R43, [R1+0x1540] ;  /* 0x00154000012b7983 */ /* 0x000ea80000300800 */
[----:B------:R-:W-:Y:S04]  /*54200*/  STL [R1+0x13c8], R31 ;  /* 0x0013c81f01007387 */ /* 0x000fe80000100800 */
[----:B------:R-:W3:Y:S04]  /*54210*/  LDL.LU R41, [R1+0x1548] ;  /* 0x0015480001297983 */ /* 0x000ee80000300800 */
[----:B------:R-:W4:Y:S04]  /*54220*/  LDL.LU R39, [R1+0x15c0] ;  /* 0x0015c00001277983 */ /* 0x000f280000300800 */
[----:B------:R-:W4:Y:S01]  /*54230*/  LDL.LU R38, [R1+0x15c4] ;  /* 0x0015c40001267983 */ /* 0x000f220000300800 */
[----:B-1----:R-:W-:Y:S01]  /*54240*/  MOV R24, R32 ;  /* 0x0000002000187202 */ /* 0x002fe20000000f00 */
[----:B------:R-:W-:-:S02]  /*54250*/  IMAD.MOV.U32 R25, RZ, RZ, R33 ;  /* 0x000000ffff197224 */ /* 0x000fc400078e0021 */
[----:B------:R-:W4:Y:S04]  /*54260*/  LDL.LU R37, [R1+0x15c8] ;  /* 0x0015c80001257983 */ /* 0x000f280000300800 */
[----:B------:R-:W4:Y:S04]  /*54270*/  LDL.LU R35, [R1+0x15cc] ;  /* 0x0015cc0001237983 */ /* 0x000f280000300800 */
[----:B------:R1:W-:Y:S02]  /*54280*/  LDGSTS.E [R3+0x14f00], [R24.64], P1 ;  /* 0x14f0000018037fae */ /* 0x0003e40008921844 */
[----:B-1----:R-:W-:-:S02]  /*54290*/  MOV R24, R30 ;  /* 0x0000001e00187202 */ /* 0x002fc40000000f00 */
[----:B------:R-:W-:Y:S01]  /*542a0*/  IADD3 R26, P2, R26, R34, RZ ;  /* 0x000000221a1a7210 */ /* 0x000fe20007f5e0ff */
[----:B------:R-:W-:-:S03]  /*542b0*/  IMAD.MOV.U32 R25, RZ, RZ, R31 ;  /* 0x000000ffff197224 */ /* 0x000fc600078e001f */
[----:B------:R-:W-:Y:S01]  /*542c0*/  IADD3.X R27, R27, R2, RZ, P2, !PT ;  /* 0x000000021b1b7210 */ /* 0x000fe200017fe4ff */
[----:B------:R-:W-:Y:S01]  /*542d0*/  STL [R1+0x1444], R26 ;  /* 0x0014441a01007387 */ /* 0x000fe20000100800 */
[----:B------:R-:W-:-:S03]  /*542e0*/  IADD3 R28, P3, R28, R34, RZ ;  /* 0x000000221c1c7210 */ /* 0x000fc60007f7e0ff */
[----:B------:R1:W-:Y:S04]  /*542f0*/  LDGSTS.E [R3+0x14f80], [R24.64], P0 ;  /* 0x14f8000018037fae */ /* 0x0003e80008121844 */
[----:B------:R1:W-:Y:S01]  /*54300*/  STL [R1+0x1440], R27 ;  /* 0x0014401b01007387 */ /* 0x0003e20000100800 */
[----:B------:R-:W-:-:S03]  /*54310*/  IMAD.X R29, R29, 0x1, R2, P3 ;  /* 0x000000011d1d7824 */ /* 0x000fc600018e0602 */
[----:B------:R-:W-:Y:S01]  /*54320*/  STL [R1+0x144c], R28 ;  /* 0x00144c1c01007387 */ /* 0x000fe20000100800 */
[----:B-1----:R-:W-:Y:S01]  /*54330*/  MOV R24, R26 ;  /* 0x0000001a00187202 */ /* 0x002fe20000000f00 */
[----:B------:R-:W-:Y:S02]  /*54340*/  IMAD.MOV.U32 R25, RZ, RZ, R27 ;  /* 0x000000ffff197224 */ /* 0x000fe400078e001b */
[----:B------:R-:W4:Y:S04]  /*54350*/  LDL.LU.64 R26, [R1+0x9e0] ;  /* 0x0009e000011a7983 */ /* 0x000f280000300a00 */
[----:B------:R1:W-:Y:S04]  /*54360*/  LDGSTS.E [R3+0x15700], [R24.64], P1 ;  /* 0x1570000018037fae */ /* 0x0003e80008921844 */
[----:B------:R1:W-:Y:S02]  /*54370*/  STL [R1+0x1448], R29 ;  /* 0x0014481d01007387 */ /* 0x0003e40000100800 */
[----:B-1----:R-:W-:Y:S01]  /*54380*/  MOV R24, R28 ;  /* 0x0000001c00187202 */ /* 0x002fe20000000f00 */
[----:B------:R-:W-:-:S02]  /*54390*/  IMAD.MOV.U32 R25, RZ, RZ, R29 ;  /* 0x000000ffff197224 */ /* 0x000fc400078e001d */
[----:B------:R-:W4:Y:S04]  /*543a0*/  LDL.LU.64 R28, [R1+0x9d8] ;  /* 0x0009d800011c7983 */ /* 0x000f280000300a00 */
[----:B------:R-:W4:Y:S04]  /*543b0*/  LDL.LU.64 R30, [R1+0x990] ;  /* 0x00099000011e7983 */ /* 0x000f280000300a00 */
[----:B------:R-:W4:Y:S01]  /*543c0*/  LDL.LU.64 R32, [R1+0x988] ;  /* 0x0009880001207983 */ /* 0x000f220000300a00 */
[----:B------:R-:W-:-:S03]  /*543d0*/  IADD3 R46, P2, R46, R34, RZ ;  /* 0x000000222e2e7210 */ /* 0x000fc60007f5e0ff */
[----:B------:R1:W-:Y:S01]  /*543e0*/  LDGSTS.E [R3+0x15780], [R24.64], P0 ;  /* 0x1578000018037fae */ /* 0x0003e20008121844 */
[----:B------:R-:W-:Y:S02]  /*543f0*/  IADD3.X R47, R47, R2, RZ, P2, !PT ;  /* 0x000000022f2f7210 */ /* 0x000fe400017fe4ff */
[----:B------:R-:W-:Y:S02]  /*54400*/  IADD3 R44, P3, R44, R34, RZ ;  /* 0x000000222c2c7210 */ /* 0x000fe40007f7e0ff */
[----:B-1----:R-:W-:Y:S01]  /*54410*/  MOV R24, R46 ;  /* 0x0000002e00187202 */ /* 0x002fe20000000f00 */
[----:B------:R-:W-:Y:S01]  /*54420*/  IMAD.MOV.U32 R25, RZ, RZ, R47 ;  /* 0x000000ffff197224 */ /* 0x000fe200078e002f */
[----:B------:R-:W-:Y:S01]  /*54430*/  IADD3 R42, P2, R42, R34, RZ ;  /* 0x000000222a2a7210 */ /* 0x000fe20007f5e0ff */
[----:B------:R-:W-:-:S03]  /*54440*/  IMAD.X R45, R45, 0x1, R2, P3 ;  /* 0x000000012d2d7824 */ /* 0x000fc600018e0602 */
[----:B------:R1:W-:Y:S01]  /*54450*/  LDGSTS.E [R3+0x15f00], [R24.64], P1 ;  /* 0x15f0000018037fae */ /* 0x0003e20008921844 */
[----:B------:R-:W-:Y:S02]  /*54460*/  IADD3 R40, P3, R40, R34, RZ ;  /* 0x0000002228287210 */ /* 0x000fe40007f7e0ff */
[----:B-1----:R-:W-:Y:S01]  /*54470*/  MOV R24, R44 ;  /* 0x0000002c00187202 */ /* 0x002fe20000000f00 */
[----:B------:R-:W-:-:S05]  /*54480*/  IMAD.MOV.U32 R25, RZ, RZ, R45 ;  /* 0x000000ffff197224 */ /* 0x000fca00078e002d */
[----:B------:R1:W-:Y:S02]  /*54490*/  LDGSTS.E [R3+0x15f80], [R24.64], P0 ;  /* 0x15f8000018037fae */ /* 0x0003e40008121844 */
[----:B-1----:R-:W-:Y:S02]  /*544a0*/  MOV R24, R42 ;  /* 0x0000002a00187202 */ /* 0x002fe40000000f00 */
[----:B------:R-:W-:Y:S04]  /*544b0*/  STL [R1+0x14c4], R46 ;  /* 0x0014c42e01007387 */ /* 0x000fe80000100800 */
[----:B------:R-:W-:Y:S04]  /*544c0*/  STL [R1+0x14c0], R47 ;  /* 0x0014c02f01007387 */ /* 0x000fe80000100800 */
[----:B------:R-:W-:Y:S04]  /*544d0*/  STL [R1+0x14cc], R44 ;  /* 0x0014cc2c01007387 */ /* 0x000fe80000100800 */
[----:B------:R-:W-:Y:S04]  /*544e0*/  STL [R1+0x14c8], R45 ;  /* 0x0014c82d01007387 */ /* 0x000fe80000100800 */
[----:B------:R-:W-:Y:S01]  /*544f0*/  STL [R1+0x1544], R42 ;  /* 0x0015442a01007387 */ /* 0x000fe20000100800 */
[----:B------:R-:W-:-:S04]  /*54500*/  MOV R49, 0x3f ;  /* 0x0000003f00317802 */ /* 0x000fc80000000f00 */
[----:B------:R-:W-:Y:S02]  /*54510*/  IADD3 R49, R49, c[0x0][0x180], RZ ;  /* 0x0000600031317a10 */ /* 0x000fe40007ffe0ff */
[----:B------:R-:W-:Y:S01]  /*54520*/  IADD3 R36, R36, 0x1, RZ ;  /* 0x0000000124247810 */ /* 0x000fe20007ffe0ff */
[----:B------:R-:W-:Y:S01]  /*54530*/  IMAD.MOV.U32 R107, RZ, RZ, R12 ;  /* 0x000000ffff6b7224 */ /* 0x000fe200078e000c */
[----:B------:R-:W-:Y:S01]  /*54540*/  MOV R106, R13 ;  /* 0x0000000d006a7202 */ /* 0x000fe20000000f00 */
[----:B------:R-:W-:Y:S02]  /*54550*/  IMAD.MOV.U32 R202, RZ, RZ, R57 ;  /* 0x000000ffffca7224 */ /* 0x000fe400078e0039 */
[----:B------:R-:W-:Y:S02]  /*54560*/  IMAD.MOV.U32 R203, RZ, RZ, R56 ;  /* 0x000000ffffcb7224 */ /* 0x000fe400078e0038 */
[----:B------:R-:W-:Y:S02]  /*54570*/  IMAD.MOV.U32 R110, RZ, RZ, R17 ;  /* 0x000000ffff6e7224 */ /* 0x000fe400078e0011 */
[----:B------:R-:W-:Y:S01]  /*54580*/  IMAD.MOV.U32 R111, RZ, RZ, R16 ;  /* 0x000000ffff6f7224 */ /* 0x000fe200078e0010 */
[C---:B------:R-:W-:Y:S08]  /*54590*/  HMMA.1688.F32.TF32 R52, R92.reuse, R54, R192 ;  /* 0x000000365c34723c */ /* 0x040ff000000810c0 */
[C---:B------:R-:W-:Y:S08]  /*545a0*/  HMMA.1688.F32.TF32 R56, R92.reuse, R58, R200 ;  /* 0x0000003a5c38723c */ /* 0x040ff000000810c8 */
[C---:B------:R-:W-:Y:S08]  /*545b0*/  HMMA.1688.F32.TF32 R16, R92.reuse, R18, R108 ;  /* 0x000000125c10723c */ /* 0x040ff0000008106c */
[C---:B------:R-:W-:Y:S08]  /*545c0*/  HMMA.1688.F32.TF32 R12, R92.reuse, R14, R104 ;  /* 0x0000000e5c0c723c */ /* 0x040ff00000081068 */
[----:B------:R-:W-:Y:S01]  /*545d0*/  HMMA.1688.F32.TF32 R8, R92, R10, R100 ;  /* 0x0000000a5c08723c */ /* 0x000fe20000081064 */
[----:B--2---:R-:W-:-:S05]  /*545e0*/  IADD3.X R43, R43, R2, RZ, P2, !PT ;  /* 0x000000022b2b7210 */ /* 0x004fca00017fe4ff */
[----:B------:R-:W-:Y:S02]  /*545f0*/  IMAD.MOV.U32 R25, RZ, RZ, R43 ;  /* 0x000000ffff197224 */ /* 0x000fe400078e002b */
[----:B---3--:R-:W-:-:S03]  /*54600*/  IMAD.X R41, R41, 0x1, R2, P3 ;  /* 0x0000000129297824 */ /* 0x008fc600018e0602 */
[----:B------:R1:W-:Y:S01]  /*54610*/  LDGSTS.E [R3+0x16700], [R24.64], P1 ;  /* 0x1670000018037fae */ /* 0x0003e20008921844 */
[----:B----4-:R-:W-:-:S04]  /*54620*/  IADD3 R38, P2, R38, R34, RZ ;  /* 0x0000002226267210 */ /* 0x010fc80007f5e0ff */
[----:B------:R-:W-:Y:S02]  /*54630*/  IADD3.X R39, R39, R2, RZ, P2, !PT ;  /* 0x0000000227277210 */ /* 0x000fe400017fe4ff */
[----:B-1----:R-:W-:Y:S01]  /*54640*/  MOV R24, R40 ;  /* 0x0000002800187202 */ /* 0x002fe20000000f00 */
[----:B------:R-:W-:Y:S01]  /*54650*/  IMAD.MOV.U32 R25, RZ, RZ, R41 ;  /* 0x000000ffff197224 */ /* 0x000fe200078e0029 */
[----:B------:R-:W-:-:S04]  /*54660*/  IADD3 R35, P3, R35, R34, RZ ;  /* 0x0000002223237210 */ /* 0x000fc80007f7e0ff */
[----:B------:R1:W-:Y:S01]  /*54670*/  LDGSTS.E [R3+0x16780], [R24.64], P0 ;  /* 0x1678000018037fae */ /* 0x0003e20008121844 */
[----:B------:R-:W-:Y:S01]  /*54680*/  IMAD.X R37, R37, 0x1, R2, P3 ;  /* 0x0000000125257824 */ /* 0x000fe200018e0602 */
[----:B-1----:R-:W-:Y:S01]  /*54690*/  MOV R24, R38 ;  /* 0x0000002600187202 */ /* 0x002fe20000000f00 */
[----:B------:R-:W-:-:S05]  /*546a0*/  IMAD.MOV.U32 R25, RZ, RZ, R39 ;  /* 0x000000ffff197224 */ /* 0x000fca00078e0027 */
[----:B------:R1:W-:Y:S02]  /*546b0*/  LDGSTS.E [R3+0x16f00], [R24.64], P1 ;  /* 0x16f0000018037fae */ /* 0x0003e40008921844 */
        /* <DEDUP_REMOVED lines=10> */
[----:B------:R-:W-:Y:S02]  /*54760*/  IADD3 R31, P2, R32, R34, RZ ;  /* 0x00000022201f7210 */ /* 0x000fe40007f5e0ff */
[----:B------:R-:W-:Y:S02]  /*54770*/  LOP3.LUT R27, R27, R26, RZ, 0x3c, !PT ;  /* 0x0000001a1b1b7212 */ /* 0x000fe400078e3cff */
[----:B------:R-:W-:-:S02]  /*54780*/  LOP3.LUT R29, R29, R28, RZ, 0x3c, !PT ;  /* 0x0000001c1d1d7212 */ /* 0x000fc400078e3cff */
[----:B------:R-:W-:Y:S01]  /*54790*/  LOP3.LUT R24, R25, R24, RZ, 0x3c, !PT ;  /* 0x0000001819187212 */ /* 0x000fe200078e3cff */
[----:B------:R-:W-:Y:S01]  /*547a0*/  STL [R1+0x1540], R43 ;  /* 0x0015402b01007387 */ /* 0x000fe20000100800 */
[----:B------:R-:W-:Y:S01]  /*547b0*/  LOP3.LUT R26, R27, R26, RZ, 0x3c, !PT ;  /* 0x0000001a1b1a7212 */ /* 0x000fe200078e3cff */
[----:B------:R-:W-:Y:S01]  /*547c0*/  IMAD.X R30, R33, 0x1, R2, P2 ;  /* 0x00000001211e7824 */ /* 0x000fe200010e0602 */
[----:B------:R-:W-:Y:S01]  /*547d0*/  LOP3.LUT R28, R29, R28, RZ, 0x3c, !PT ;  /* 0x0000001c1d1c7212 */ /* 0x000fe200078e3cff */
[----:B------:R-:W-:Y:S01]  /*547e0*/  STL [R1+0x154c], R40 ;  /* 0x00154c2801007387 */ /* 0x000fe20000100800 */
[----:B------:R-:W-:Y:S02]  /*547f0*/  LOP3.LUT R25, R25, R24, RZ, 0x3c, !PT ;  /* 0x0000001819197212 */ /* 0x000fe400078e3cff */
[----:B------:R-:W-:Y:S01]  /*54800*/  LOP3.LUT R27, R27, R26, RZ, 0x3c, !PT ;  /* 0x0000001a1b1b7212 */ /* 0x000fe200078e3cff */
[----:B------:R-:W-:Y:S01]  /*54810*/  STL [R1+0x1548], R41 ;  /* 0x0015482901007387 */ /* 0x000fe20000100800 */
[----:B------:R-:W-:Y:S01]  /*54820*/  LOP3.LUT R29, R29, R28, RZ, 0x3c, !PT ;  /* 0x0000001c1d1d7212 */ /* 0x000fe200078e3cff */
[----:B------:R-:W-:-:S02]  /*54830*/  IMAD.MOV.U32 R32, RZ, RZ, R31 ;  /* 0x000000ffff207224 */ /* 0x000fc400078e001f */
[----:B------:R-:W-:Y:S01]  /*54840*/  STL [R1+0x15c4], R38 ;  /* 0x0015c42601007387 */ /* 0x000fe20000100800 */
[----:B------:R-:W-:-:S03]  /*54850*/  MOV R33, R30 ;  /* 0x0000001e00217202 */ /* 0x000fc60000000f00 */
[----:B------:R-:W-:Y:S04]  /*54860*/  STL [R1+0x15c0], R39 ;  /* 0x0015c02701007387 */ /* 0x000fe80000100800 */
[----:B------:R-:W-:Y:S04]  /*54870*/  STL [R1+0x15cc], R35 ;  /* 0x0015cc2301007387 */ /* 0x000fe80000100800 */
[----:B------:R-:W-:Y:S04]  /*54880*/  STL [R1+0x15c8], R37 ;  /* 0x0015c82501007387 */ /* 0x000fe80000100800 */
[----:B------:R-:W-:Y:S04]  /*54890*/  STL.64 [R1+0x9e0], R24 ;  /* 0x0009e01801007387 */ /* 0x000fe80000100a00 */
[----:B------:R1:W-:Y:S04]  /*548a0*/  LDGSTS.E [R3+0x17700], [R24.64], P1 ;  /* 0x1770000018037fae */ /* 0x0003e80008921844 */
[----:B------:R-:W-:Y:S04]  /*548b0*/  STL.64 [R1+0x9d8], R26 ;  /* 0x0009d81a01007387 */ /* 0x000fe80000100a00 */
[----:B------:R1:W-:Y:S04]  /*548c0*/  LDGSTS.E [R3+0x17780], [R26.64], P0 ;  /* 0x177800001a037fae */ /* 0x0003e80008121844 */
[----:B------:R-:W-:Y:S04]  /*548d0*/  STL.64 [R1+0x990], R28 ;  /* 0x0009901c01007387 */ /* 0x000fe80000100a00 */
[----:B------:R1:W-:Y:S04]  /*548e0*/  LDGSTS.E [R3+0x17f00], [R28.64], P1 ;  /* 0x17f000001c037fae */ /* 0x0003e80008921844 */
[----:B------:R2:W-:Y:S04]  /*548f0*/  STL.64 [R1+0x988], R32 ;  /* 0x0009882001007387 */ /* 0x0005e80000100a00 */
[----:B------:R2:W-:Y:S04]  /*54900*/  LDGSTS.E [R3+0x17f80], [R32.64], P0 ;  /* 0x17f8000020037fae */ /* 0x0005e80008121844 */
[----:B------:R1:W-:Y:S04]  /*54910*/  STL [R1+0xa40], R36 ;  /* 0x000a402401007387 */ /* 0x0003e80000100800 */
[----:B------:R-:W0:Y:S01]  /*54920*/  LDGDEPBAR ;  /* 0x00000000000079af */ /* 0x000e220000000000 */
[----:B--2---:R-:W-:-:S04]  /*54930*/  SHF.R.S32.HI R32, RZ, 0x1f, R49 ;  /* 0x0000001fff207819 */ /* 0x004fc80000011431 */
[----:B------:R-:W-:-:S04]  /*54940*/  LEA.HI R32, R32, R49, RZ, 0x6 ;  /* 0x0000003120207211 */ /* 0x000fc800078f30ff */
[----:B------:R-:W-:-:S04]  /*54950*/  SHF.R.S32.HI R32, RZ, 0x6, R32 ;  /* 0x00000006ff207819 */ /* 0x000fc80000011420 */
[----:B------:R-:W-:Y:S11]  /*54960*/  ISETP.NE.U32.AND P0, PT, R36, R32, PT ;  /* 0x000000202400720c */ /* 0x000ff60003f05070 */
[----:B------:R-:W-:Y:S02]  /*54970*/  @!UPT UIADD3 URZ, URZ, URZ, URZ ;  /* 0x0000003f3f3ff290 */ /* 0x000fe4000fffe03f */
[----:B-1----:R-:W-:Y:S01]  /*54980*/  @!P0 CALL.REL.NOINC `(.L_x_0) ;  /* 0x0000001000008944 */ /* 0x002fe20003c00000 */
[----:B------:R-:W-:Y:S05]  /*54990*/  BRA `(.L_x_1) ;  /* 0xfffd0b7000007947 */ /* 0x000fea000383ffff */
.L_x_0:
[----:B-----5:R-:W2:Y:S01]  /*549a0*/  LDL.LU R25, [R1+0x1b44] ;  /* 0x001b440001197983 */ /* 0x020ea20000300800 */
[----:B------:R-:W-:-:S04]  /*549b0*/  DEPBAR.LE SB0, 0x0 ;  /* 0x000080000000791a */ /* 0x000fc80000000000 */
[----:B------:R-:W3:Y:S04]  /*549c0*/  LDL.LU R24, [R1+0x1b40] ;  /* 0x001b400001187983 */ /* 0x000ee80000300800 */
[----:B------:R-:W1:Y:S04]  /*549d0*/  S2R R27, SR_TID.X ;  /* 0x00000000001b7919 */ /* 0x000e680000002100 */
[----:B------:R-:W4:Y:S04]  /*549e0*/  LDL.LU R36, [R1+0x3c0] ;  /* 0x0003c00001247983 */ /* 0x000f280000300800 */
[----:B------:R-:W4:Y:S04]  /*549f0*/  LDL.LU R37, [R1+0x3c4] ;  /* 0x0003c40001257983 */ /* 0x000f280000300800 */
[----:B------:R-:W4:Y:S04]  /*54a00*/  LDL.LU R38, [R1+0x440] ;  /* 0x0004400001267983 */ /* 0x000f280000300800 */
[----:B------:R-:W4:Y:S04]  /*54a10*/  LDL.LU R39, [R1+0x444] ;  /* 0x0004440001277983 */ /* 0x000f280000300800 */
[----:B------:R-:W4:Y:S01]  /*54a20*/  LDL.LU R32, [R1+0x3c8] ;  /* 0x0003c80001207983 */ /* 0x000f220000300800 */
[----:B-1----:R-:W-:-:S03]  /*54a30*/  IMAD.SHL.U32 R0, R27, 0x100, RZ ;  /* 0x000001001b007824 */ /* 0x002fc600078e00ff */
[----:B------:R-:W4:Y:S01]  /*54a40*/  LDL.LU R33, [R1+0x3cc] ;  /* 0x0003cc0001217983 */ /* 0x000f220000300800 */
[C---:B------:R-:W-:Y:S01]  /*54a50*/  IMAD.SHL.U32 R2, R27.reuse, 0x40, RZ ;  /* 0x000000401b027824 */ /* 0x040fe200078e00ff */
[----:B------:R-:W-:Y:S02]  /*54a60*/  LOP3.LUT R26, R27, 0x1f, RZ, 0xc0, !PT ;  /* 0x0000001f1b1a7812 */ /* 0x000fe400078ec0ff */
[----:B------:R-:W4:Y:S01]  /*54a70*/  LDL.LU R34, [R1+0x448] ;  /* 0x0004480001227983 */ /* 0x000f220000300800 */
[----:B------:R-:W-:-:S03]  /*54a80*/  LOP3.LUT R0, R0, 0x600, RZ, 0xc0, !PT ;  /* 0x0000060000007812 */ /* 0x000fc600078ec0ff */
[----:B------:R-:W4:Y:S01]  /*54a90*/  LDL.LU R35, [R1+0x44c] ;  /* 0x00044c0001237983 */ /* 0x000f220000300800 */
[----:B------:R-:W-:Y:S02]  /*54aa0*/  SHF.L.U32 R3, R27, 0x5, RZ ;  /* 0x000000051b037819 */ /* 0x000fe400000006ff */
[----:B------:R-:W-:Y:S01]  /*54ab0*/  LOP3.LUT R2, R2, 0x600, RZ, 0xc0, !PT ;  /* 0x0000060002027812 */ /* 0x000fe200078ec0ff */
[----:B------:R-:W4:Y:S04]  /*54ac0*/  LDL.LU R28, [R1+0x3b0] ;  /* 0x0003b000011c7983 */ /* 0x000f280000300800 */
[----:B------:R-:W4:Y:S01]  /*54ad0*/  LDL.LU R29, [R1+0x3b4] ;  /* 0x0003b400011d7983 */ /* 0x000f220000300800 */
[----:B------:R-:W-:-:S03]  /*54ae0*/  LOP3.LUT R2, R2, 0x60, R3, 0xf8, !PT ;  /* 0x0000006002027812 */ /* 0x000fc600078ef803 */
[----:B------:R-:W4:Y:S01]  /*54af0*/  LDL.LU R30, [R1+0x420] ;  /* 0x00042000011e7983 */ /* 0x000f220000300800 */
[----:B------:R-:W-:-:S03]  /*54b00*/  IMAD R0, R26, 0x10, R0 ;  /* 0x000000101a007824 */ /* 0x000fc600078e0200 */
[----:B------:R-:W4:Y:S01]  /*54b10*/  LDL.LU R31, [R1+0x424] ;  /* 0x00042400011f7983 */ /* 0x000f220000300800 */
[----:B------:R-:W-:-:S03]  /*54b20*/  SHF.L.U32 R3, R27, 0x2, RZ ;  /* 0x000000021b037819 */ /* 0x000fc600000006ff */
[----:B------:R-:W-:Y:S01]  /*54b30*/  BAR.SYNC.DEFER_BLOCKING 0x0 ;  /* 0x0000000000007b1d */ /* 0x000fe20000010000 */
[----:B--2---:R-:W-:Y:S02]  /*54b40*/  ISETP.GE.AND P1, PT, R25, c[0x0][0x17c], PT ;  /* 0x00005f0019007a0c */ /* 0x004fe40003f26270 */
[----:B---3--:R-:W-:-:S03]  /*54b50*/  ISETP.GE.AND P4, PT, R24, c[0x0][0x17c], PT ;  /* 0x00005f0018007a0c */ /* 0x008fc60003f86270 */
[----:B------:R-:W2:Y:S04]  /*54b60*/  LDL.LU R24, [R1+0x3b8] ;  /* 0x0003b80001187983 */ /* 0x000ea80000300800 */
[----:B------:R-:W2:Y:S04]  /*54b70*/  LDL.LU R25, [R1+0x3bc] ;  /* 0x0003bc0001197983 */ /* 0x000ea80000300800 */
[----:B------:R-:W2:Y:S04]  /*54b80*/  LDL.LU R26, [R1+0x428] ;  /* 0x00042800011a7983 */ /* 0x000ea80000300800 */
[----:B------:R-:W2:Y:S01]  /*54b90*/  LDL.LU R27, [R1+0x42c] ;  /* 0x00042c00011b7983 */ /* 0x000ea20000300800 */
[----:B------:R-:W-:-:S05]  /*54ba0*/  LOP3.LUT R2, R2, 0x70, R3, 0x78, !PT ;  /* 0x0000007002027812 */ /* 0x000fca00078e7803 */
[----:B----4-:R1:W-:Y:S04]  /*54bb0*/  STS.128 [R2+0x80], R32 ;  /* 0x0000802002007388 */ /* 0x0103e80000000c00 */
[----:B-1----:R-:W3:Y:S04]  /*54bc0*/  LDL.LU R32, [R1] ;  /* 0x0000000001207983 */ /* 0x002ee80000300800 */
[----:B------:R-:W3:Y:S04]  /*54bd0*/  LDL.LU R33, [R1+0x4] ;  /* 0x0000040001217983 */ /* 0x000ee80000300800 */
[----:B------:R-:W3:Y:S04]  /*54be0*/  LDL.LU R34, [R1+0x10] ;  /* 0x0000100001227983 */ /* 0x000ee80000300800 */
[----:B------:R-:W3:Y:S04]  /*54bf0*/  LDL.LU R35, [R1+0x14] ;  /* 0x0000140001237983 */ /* 0x000ee80000300800 */
[----:B--2---:R1:W-:Y:S04]  /*54c00*/  STS.128 [R2+0x180], R24 ;  /* 0x0001801802007388 */ /* 0x0043e80000000c00 */
[----:B-1----:R-:W2:Y:S04]  /*54c10*/  LDL.LU R24, [R1+0x8] ;  /* 0x0000080001187983 */ /* 0x002ea80000300800 */
[----:B------:R-:W2:Y:S04]  /*54c20*/  LDL.LU R25, [R1+0xc] ;  /* 0x00000c0001197983 */ /* 0x000ea80000300800 */
[----:B------:R-:W2:Y:S04]  /*54c30*/  LDL.LU R26, [R1+0x18] ;  /* 0x00001800011a7983 */ /* 0x000ea80000300800 */
[----:B------:R-:W2:Y:S04]  /*54c40*/  LDL.LU R27, [R1+0x1c] ;  /* 0x00001c00011b7983 */ /* 0x000ea80000300800 */
[----:B------:R-:W-:Y:S04]  /*54c50*/  STS.128 [R2], R36 ;  /* 0x0000002402007388 */ /* 0x000fe80000000c00 */
[----:B------:R1:W-:Y:S01]  /*54c60*/  STS.128 [R2+0x100], R28 ;  /* 0x0001001c02007388 */ /* 0x0003e20000000c00 */
[----:B------:R-:W-:-:S06]  /*54c70*/  NOP ;  /* 0x0000000000007918 */ /* 0x000fcc0000000000 */
[----:B------:R-:W4:Y:S01]  /*54c80*/  LDS.128 R36, [R0] ;  /* 0x0000000000247984 */ /* 0x000f220000000c00 */
[C---:B------:R-:W-:Y:S02]  /*54c90*/  LOP3.LUT R241, R0.reuse, 0x20, RZ, 0x3c, !PT ;  /* 0x0000002000f17812 */ /* 0x040fe400078e3cff */
[C---:B------:R-:W-:Y:S02]  /*54ca0*/  LOP3.LUT R240, R0.reuse, 0x40, RZ, 0x3c, !PT ;  /* 0x0000004000f07812 */ /* 0x040fe400078e3cff */
[----:B------:R-:W-:Y:S01]  /*54cb0*/  LOP3.LUT R252, R0, 0x60, RZ, 0x3c, !PT ;  /* 0x0000006000fc7812 */ /* 0x000fe200078e3cff */
[----:B------:R-:W3:Y:S01]  /*54cc0*/  LDS.128 R44, [R241] ;  /* 0x00000000f12c7984 */ /* 0x000ee20000000c00 */
[----:B-1----:R-:W-:Y:S01]  /*54cd0*/  MOV R30, R128 ;  /* 0x00000080001e7202 */ /* 0x002fe20000000f00 */
[----:B------:R-:W-:Y:S01]  /*54ce0*/  IMAD.MOV.U32 R31, RZ, RZ, R129 ;  /* 0x000000ffff1f7224 */ /* 0x000fe200078e0081 */
[----:B------:R-:W-:Y:S01]  /*54cf0*/  MOV R28, R124 ;  /* 0x0000007c001c7202 */ /* 0x000fe20000000f00 */
[----:B------:R-:W-:Y:S01]  /*54d00*/  IMAD.MOV.U32 R29, RZ, RZ, R125 ;  /* 0x000000ffff1d7224 */ /* 0x000fe200078e007d */
[----:B------:R-:W-:Y:S01]  /*54d10*/  MOV R128, R126 ;  /* 0x0000007e00807202 */ /* 0x000fe20000000f00 */
[----:B------:R-:W-:Y:S01]  /*54d20*/  IMAD.MOV.U32 R129, RZ, RZ, R127 ;  /* 0x000000ffff817224 */ /* 0x000fe200078e007f */
[----:B------:R-:W1:Y:S04]  /*54d30*/  LDS.128 R40, [R240] ;  /* 0x00000000f0287984 */ /* 0x000e680000000c00 */
[----:B----4-:R-:W-:Y:S04]  /*54d40*/  STL.64 [R1+0x70], R36 ;  /* 0x0000702401007387 */ /* 0x010fe80000100a00 */
[----:B------:R-:W-:Y:S04]  /*54d50*/  STL.64 [R1+0x78], R38 ;  /* 0x0000782601007387 */ /* 0x000fe80000100a00 */
[----:B------:R-:W4:Y:S01]  /*54d60*/  LDS.128 R36, [R252] ;  /* 0x00000000fc247984 */ /* 0x000f220000000c00 */
[----:B------:R-:W-:-:S06]  /*54d70*/  NOP ;  /* 0x0000000000007918 */ /* 0x000fcc0000000000 */
[----:B---3--:R3:W-:Y:S04]  /*54d80*/  STS.128 [R2], R32 ;  /* 0x0000002002007388 */ /* 0x0087e80000000c00 */
[----:B------:R-:W-:Y:S04]  /*54d90*/  STS.128 [R2+0x100], R28 ;  /* 0x0001001c02007388 */ /* 0x000fe80000000c00 */
[----:B------:R-:W-:Y:S04]  /*54da0*/  STS.128 [R2+0x180], R128 ;  /* 0x0001808002007388 */ /* 0x000fe80000000c00 */
[----:B------:R-:W-:Y:S04]  /*54db0*/  STL.64 [R1+0xc0], R44 ;  /* 0x0000c02c01007387 */ /* 0x000fe80000100a00 */
[----:B------:R-:W-:Y:S01]  /*54dc0*/  STL.64 [R1+0xc8], R46 ;  /* 0x0000c82e01007387 */ /* 0x000fe20000100a00 */
[----:B---3--:R-:W-:Y:S01]  /*54dd0*/  MOV R34, R80 ;  /* 0x0000005000227202 */ /* 0x008fe20000000f00 */
[----:B------:R-:W-:-:S02]  /*54de0*/  IMAD.MOV.U32 R35, RZ, RZ, R81 ;  /* 0x000000ffff237224 */ /* 0x000fc400078e0051 */
[----:B-1----:R-:W-:Y:S01]  /*54df0*/  STL.64 [R1+0x100], R40 ;  /* 0x0001002801007387 */ /* 0x002fe20000100a00 */
[----:B------:R-:W-:Y:S01]  /*54e00*/  MOV R32, R76 ;  /* 0x0000004c00207202 */ /* 0x000fe20000000f00 */
[----:B------:R-:W-:Y:S02]  /*54e10*/  IMAD.MOV.U32 R33, RZ, RZ, R77 ;  /* 0x000000ffff217224 */ /* 0x000fe400078e004d */
[----:B------:R-:W-:Y:S01]  /*54e20*/  STL.64 [R1+0x108], R42 ;  /* 0x0001082a01007387 */ /* 0x000fe20000100a00 */
[----:B------:R-:W-:Y:S01]  /*54e30*/  MOV R80, R78 ;  /* 0x0000004e00507202 */ /* 0x000fe20000000f00 */
[----:B------:R-:W-:Y:S02]  /*54e40*/  IMAD.MOV.U32 R81, RZ, RZ, R79 ;  /* 0x000000ffff517224 */ /* 0x000fe400078e004f */
[----:B----4-:R-:W-:Y:S04]  /*54e50*/  STL.64 [R1+0x130], R36 ;  /* 0x0001302401007387 */ /* 0x010fe80000100a00 */
[----:B------:R-:W-:Y:S04]  /*54e60*/  STL.64 [R1+0x138], R38 ;  /* 0x0001382601007387 */ /* 0x000fe80000100a00 */
[----:B--2---:R1:W-:Y:S01]  /*54e70*/  STS.128 [R2+0x80], R24 ;  /* 0x0000801802007388 */ /* 0x0043e20000000c00 */
[----:B------:R-:W-:-:S06]  /*54e80*/  NOP ;  /* 0x0000000000007918 */ /* 0x000fcc0000000000 */
[----:B------:R-:W2:Y:S04]  /*54e90*/  LDS.128 R28, [R0] ;  /* 0x00000000001c7984 */ /* 0x000ea80000000c00 */
[----:B------:R-:W3:Y:S04]  /*54ea0*/  LDS.128 R40, [R241] ;  /* 0x00000000f1287984 */ /* 0x000ee80000000c00 */
[----:B------:R-:W4:Y:S01]  /*54eb0*/  LDS.128 R36, [R240] ;  /* 0x00000000f0247984 */ /* 0x000f220000000c00 */
[----:B-1----:R-:W-:Y:S01]  /*54ec0*/  MOV R26, R164 ;  /* 0x000000a4001a7202 */ /* 0x002fe20000000f00 */
[----:B------:R-:W-:Y:S01]  /*54ed0*/  IMAD.MOV.U32 R27, RZ, RZ, R165 ;  /* 0x000000ffff1b7224 */ /* 0x000fe200078e00a5 */
[----:B------:R-:W-:Y:S01]  /*54ee0*/  MOV R24, R160 ;  /* 0x000000a000187202 */ /* 0x000fe20000000f00 */
[----:B------:R-:W-:Y:S01]  /*54ef0*/  IMAD.MOV.U32 R25, RZ, RZ, R161 ;  /* 0x000000ffff197224 */ /* 0x000fe200078e00a1 */
[----:B------:R-:W-:Y:S01]  /*54f00*/  MOV R164, R162 ;  /* 0x000000a200a47202 */ /* 0x000fe20000000f00 */
[----:B------:R-:W-:Y:S01]  /*54f10*/  IMAD.MOV.U32 R165, RZ, RZ, R163 ;  /* 0x000000ffffa57224 */ /* 0x000fe200078e00a3 */
[----:B--2---:R-:W-:Y:S04]  /*54f20*/  STL.64 [R1+0x50], R28 ;  /* 0x0000501c01007387 */ /* 0x004fe80000100a00 */
[----:B------:R-:W-:Y:S04]  /*54f30*/  STL.64 [R1+0x58], R30 ;  /* 0x0000581e01007387 */ /* 0x000fe80000100a00 */
[----:B------:R-:W1:Y:S01]  /*54f40*/  LDS.128 R28, [R252] ;  /* 0x00000000fc1c7984 */ /* 0x000e620000000c00 */
[----:B------:R-:W-:-:S06]  /*54f50*/  NOP ;  /* 0x0000000000007918 */ /* 0x000fcc0000000000 */
[----:B------:R-:W-:Y:S04]  /*54f60*/  STS.128 [R2], R24 ;  /* 0x0000001802007388 */ /* 0x000fe80000000c00 */
[----:B------:R-:W-:Y:S04]  /*54f70*/  STS.128 [R2+0x80], R164 ;  /* 0x000080a402007388 */ /* 0x000fe80000000c00 */
[----:B------:R-:W-:Y:S04]  /*54f80*/  STS.128 [R2+0x100], R32 ;  /* 0x0001002002007388 */ /* 0x000fe80000000c00 */
[----:B------:R-:W-:Y:S01]  /*54f90*/  STS.128 [R2+0x180], R80 ;  /* 0x0001805002007388 */ /* 0x000fe20000000c00 */
[----:B------:R-:W-:-:S06]  /*54fa0*/  NOP ;  /* 0x0000000000007918 */ /* 0x000fcc0000000000 */
[----:B------:R-:W2:Y:S04]  /*54fb0*/  LDS.128 R32, [R0] ;  /* 0x0000000000207984 */ /* 0x000ea80000000c00 */
[----:B---3--:R-:W-:Y:S04]  /*54fc0*/  STL.64 [R1+0x80], R40 ;  /* 0x0000802801007387 */ /* 0x008fe80000100a00 */
[----:B------:R-:W-:Y:S04]  /*54fd0*/  STL.64 [R1+0x88], R42 ;  /* 0x0000882a01007387 */ /* 0x000fe80000100a00 */
[----:B----4-:R-:W-:Y:S04]  /*54fe0*/  STL.64 [R1+0xd0], R36 ;  /* 0x0000d02401007387 */ /* 0x010fe80000100a00 */
[----:B------:R-:W-:Y:S04]  /*54ff0*/  STL.64 [R1+0xd8], R38 ;  /* 0x0000d82601007387 */ /* 0x000fe80000100a00 */
[----:B-1----:R1:W-:Y:S04]  /*55000*/  STL.64 [R1+0x110], R28 ;  /* 0x0001101c01007387 */ /* 0x0023e80000100a00 */
[----:B------:R-:W3:Y:S04]  /*55010*/  LDS.128 R40, [R241] ;  /* 0x00000000f1287984 */ /* 0x000ee80000000c00 */
[----:B------:R4:W-:Y:S04]  /*55020*/  STL.64 [R1+0x118], R30 ;  /* 0x0001181e01007387 */ /* 0x0009e80000100a00 */
[----:B------:R-:W3:Y:S04]  /*55030*/  LDS.128 R36, [R240] ;  /* 0x00000000f0247984 */ /* 0x000ee80000000c00 */
[----:B--2---:R-:W-:Y:S04]  /*55040*/  STL.64 [R1+0x40], R32 ;  /* 0x0000402001007387 */ /* 0x004fe80000100a00 */
[----:B------:R-:W-:Y:S04]  /*55050*/  STL.64 [R1+0x48], R34 ;  /* 0x0000482201007387 */ /* 0x000fe80000100a00 */
[----:B------:R-:W2:Y:S01]  /*55060*/  LDS.128 R32, [R252] ;  /* 0x00000000fc207984 */ /* 0x000ea20000000c00 */
[----:B-1----:R-:W-:Y:S01]  /*55070*/  MOV R28, R228 ;  /* 0x000000e4001c7202 */ /* 0x002fe20000000f00 */
[----:B------:R-:W-:Y:S01]  /*55080*/  IMAD.MOV.U32 R29, RZ, RZ, R229 ;  /* 0x000000ffff1d7224 */ /* 0x000fe200078e00e5 */
[----:B----4-:R-:W-:Y:S01]  /*55090*/  MOV R30, R232 ;  /* 0x000000e8001e7202 */ /* 0x010fe20000000f00 */
[----:B------:R-:W-:Y:S01]  /*550a0*/  IMAD.MOV.U32 R31, RZ, RZ, R233 ;  /* 0x000000ffff1f7224 */ /* 0x000fe200078e00e9 */
[----:B------:R-:W-:Y:S01]  /*550b0*/  MOV R24, R64 ;  /* 0x0000004000187202 */ /* 0x000fe20000000f00 */
[----:B------:R-:W-:Y:S01]  /*550c0*/  IMAD.MOV.U32 R25, RZ, RZ, R65 ;  /* 0x000000ffff197224 */ /* 0x000fe200078e0041 */
[----:B------:R-:W-:Y:S01]  /*550d0*/  MOV R26, R60 ;  /* 0x0000003c001a7202 */ /* 0x000fe20000000f00 */
[----:B------:R-:W-:Y:S01]  /*550e0*/  IMAD.MOV.U32 R27, RZ, RZ, R61 ;  /* 0x000000ffff1b7224 */ /* 0x000fe200078e003d */
[----:B------:R-:W-:-:S06]  /*550f0*/  NOP ;  /* 0x0000000000007918 */ /* 0x000fcc0000000000 */
[----:B---3--:R-:W-:Y:S04]  /*55100*/  STL.64 [R1+0x60], R40 ;  /* 0x0000602801007387 */ /* 0x008fe80000100a00 */
[----:B------:R-:W-:Y:S04]  /*55110*/  STL.64 [R1+0x68], R42 ;  /* 0x0000682a01007387 */ /* 0x000fe80000100a00 */
[----:B------:R1:W-:Y:S04]  /*55120*/  STL.64 [R1+0x90], R36 ;  /* 0x0000902401007387 */ /* 0x0003e80000100a00 */
[----:B------:R3:W-:Y:S04]  /*55130*/  STL.64 [R1+0x98], R38 ;  /* 0x0000982601007387 */ /* 0x0007e80000100a00 */
[----:B--2---:R2:W-:Y:S04]  /*55140*/  STL.64 [R1+0xe0], R32 ;  /* 0x0000e02001007387 */ /* 0x0045e80000100a00 */
[----:B------:R2:W-:Y:S04]  /*55150*/  STL.64 [R1+0xe8], R34 ;  /* 0x0000e82201007387 */ /* 0x0005e80000100a00 */
[----:B-1----:R-:W4:Y:S04]  /*55160*/  LDL.LU R36, [R1+0x470] ;  /* 0x0004700001247983 */ /* 0x002f280000300800 */
[----:B------:R-:W4:Y:S04]  /*55170*/  LDL.LU R37, [R1+0x474] ;  /* 0x0004740001257983 */ /* 0x000f280000300800 */
[----:B---3--:R-:W4:Y:S04]  /*55180*/  LDL.LU R38, [R1+0x570] ;  /* 0x0005700001267983 */ /* 0x008f280000300800 */
[----:B------:R-:W4:Y:S04]  /*55190*/  LDL.LU R39, [R1+0x574] ;  /* 0x0005740001277983 */ /* 0x000f280000300800 */
[----:B--2---:R-:W2:Y:S04]  /*551a0*/  LDL.LU R32, [R1+0x478] ;  /* 0x0004780001207983 */ /* 0x004ea80000300800 */
[----:B------:R-:W2:Y:S04]  /*551b0*/  LDL.LU R33, [R1+0x47c] ;  /* 0x00047c0001217983 */ /* 0x000ea80000300800 */
[----:B------:R-:W2:Y:S04]  /*551c0*/  LDL.LU R34, [R1+0x578] ;  /* 0x0005780001227983 */ /* 0x000ea80000300800 */
[----:B------:R1:W-:Y:S04]  /*551d0*/  STS.128 [R2], R28 ;  /* 0x0000001c02007388 */ /* 0x0003e80000000c00 */
[----:B------:R-:W2:Y:S04]  /*551e0*/  LDL.LU R35, [R1+0x57c] ;  /* 0x00057c0001237983 */ /* 0x000ea80000300800 */
[----:B------:R3:W-:Y:S04]  /*551f0*/  STS.128 [R2+0x100], R24 ;  /* 0x0001001802007388 */ /* 0x0007e80000000c00 */
[----:B-1----:R-:W4:Y:S04]  /*55200*/  LDL.LU R28, [R1+0x450] ;  /* 0x00045000011c7983 */ /* 0x002f280000300800 */
[----:B------:R-:W4:Y:S04]  /*55210*/  LDL.LU R29, [R1+0x454] ;  /* 0x00045400011d7983 */ /* 0x000f280000300800 */
[----:B------:R-:W4:Y:S04]  /*55220*/  LDL.LU R30, [R1+0x460] ;  /* 0x00046000011e7983 */ /* 0x000f280000300800 */
[----:B------:R-:W4:Y:S04]  /*55230*/  LDL.LU R31, [R1+0x464] ;  /* 0x00046400011f7983 */ /* 0x000f280000300800 */
[----:B---3--:R-:W3:Y:S04]  /*55240*/  LDL.LU R24, [R1+0x458] ;  /* 0x0004580001187983 */ /* 0x008ee80000300800 */
[----:B------:R-:W3:Y:S04]  /*55250*/  LDL.LU R25, [R1+0x45c] ;  /* 0x00045c0001197983 */ /* 0x000ee80000300800 */
[----:B------:R-:W3:Y:S04]  /*55260*/  LDL.LU R26, [R1+0x468] ;  /* 0x00046800011a7983 */ /* 0x000ee80000300800 */
[----:B------:R-:W3:Y:S01]  /*55270*/  LDL.LU R27, [R1+0x46c] ;  /* 0x00046c00011b7983 */ /* 0x000ee20000300800 */
[----:B------:R-:W-:Y:S01]  /*55280*/  MOV R232, R230 ;  /* 0x000000e600e87202 */ /* 0x000fe20000000f00 */
[----:B------:R-:W-:Y:S01]  /*55290*/  IMAD.MOV.U32 R233, RZ, RZ, R231 ;  /* 0x000000ffffe97224 */ /* 0x000fe200078e00e7 */
[----:B------:R-:W-:Y:S01]  /*552a0*/  MOV R60, R66 ;  /* 0x00000042003c7202 */ /* 0x000fe20000000f00 */
[----:B------:R-:W-:-:S03]  /*552b0*/  IMAD.MOV.U32 R61, RZ, RZ, R67 ;  /* 0x000000ffff3d7224 */ /* 0x000fc600078e0043 */
[----:B------:R-:W-:Y:S04]  /*552c0*/  STS.128 [R2+0x80], R232 ;  /* 0x000080e802007388 */ /* 0x000fe80000000c00 */
[----:B------:R-:W-:Y:S01]  /*552d0*/  STS.128 [R2+0x180], R60 ;  /* 0x0001803c02007388 */ /* 0x000fe20000000c00 */
[----:B------:R-:W-:-:S06]  /*552e0*/  NOP ;  /* 0x0000000000007918 */ /* 0x000fcc0000000000 */
[----:B------:R-:W1:Y:S04]  /*552f0*/  LDS.128 R44, [R0] ;  /* 0x00000000002c7984 */ /* 0x000e680000000c00 */
[----:B------:R-:W1:Y:S04]  /*55300*/  LDS.128 R248, [R240] ;  /* 0x00000000f0f87984 */ /* 0x000e680000000c00 */
[----:B------:R-:W1:Y:S04]  /*55310*/  LDS.128 R40, [R241] ;  /* 0x00000000f1287984 */ /* 0x000e680000000c00 */
[----:B-1----:R-:W-:Y:S04]  /*55320*/  STL.64 [R1], R44 ;  /* 0x0000002c01007387 */ /* 0x002fe80000100a00 */
[----:B------:R-:W-:Y:S04]  /*55330*/  STL.64 [R1+0x8], R46 ;  /* 0x0000082e01007387 */ /* 0x000fe80000100a00 */
[----:B------:R-:W-:Y:S04]  /*55340*/  STL [R1+0x1d78], R249 ;  /* 0x001d78f901007387 */ /* 0x000fe80000100800 */
[----:B------:R-:W-:Y:S04]  /*55350*/  STL.64 [R1+0x10], R40 ;  /* 0x0000102801007387 */ /* 0x000fe80000100a00 */
[----:B------:R-:W-:Y:S04]  /*55360*/  STL.64 [R1+0x18], R42 ;  /* 0x0000182a01007387 */ /* 0x000fe80000100a00 */
[----:B------:R-:W1:Y:S01]  /*55370*/  LDS.128 R40, [R252] ;  /* 0x00000000fc287984 */ /* 0x000e620000000c00 */
[----:B------:R-:W-:-:S06]  /*55380*/  NOP ;  /* 0x0000000000007918 */ /* 0x000fcc0000000000 */
[----:B------:R-:W-:Y:S04]  /*55390*/  STL [R1+0x1d74], R250 ;  /* 0x001d74fa01007387 */ /* 0x000fe80000100800 */
[----:B------:R-:W-:Y:S04]  /*553a0*/  STL [R1+0x1d70], R251 ;  /* 0x001d70fb01007387 */ /* 0x000fe80000100800 */
[----:B-1----:R-:W-:Y:S04]  /*553b0*/  STL [R1+0xa0], R40 ;  /* 0x0000a02801007387 */ /* 0x002fe80000100800 */
[----:B------:R-:W-:Y:S04]  /*553c0*/  STL.64 [R1+0xa8], R42 ;  /* 0x0000a82a01007387 */ /* 0x000fe80000100a00 */
[----:B--2---:R1:W-:Y:S04]  /*553d0*/  STS.128 [R2+0x80], R32 ;  /* 0x0000802002007388 */ /* 0x0043e80000000c00 */
[----:B-1----:R-:W2:Y:S04]  /*553e0*/  LDL.LU R32, [R1+0x20] ;  /* 0x0000200001207983 */ /* 0x002ea80000300800 */
[----:B------:R-:W2:Y:S04]  /*553f0*/  LDL.LU R33, [R1+0x24] ;  /* 0x0000240001217983 */ /* 0x000ea80000300800 */
[----:B------:R-:W2:Y:S04]  /*55400*/  LDL.LU R34, [R1+0x30] ;  /* 0x0000300001227983 */ /* 0x000ea80000300800 */
[----:B------:R-:W2:Y:S04]  /*55410*/  LDL.LU R35, [R1+0x34] ;  /* 0x0000340001237983 */ /* 0x000ea80000300800 */
[----:B---3--:R1:W-:Y:S04]  /*55420*/  STS.128 [R2+0x180], R24 ;  /* 0x0001801802007388 */ /* 0x0083e80000000c00 */
[----:B-1----:R-:W3:Y:S04]  /*55430*/  LDL.LU R24, [R1+0x28] ;  /* 0x0000280001187983 */ /* 0x002ee80000300800 */
[----:B------:R-:W3:Y:S04]  /*55440*/  LDL.LU R25, [R1+0x2c] ;  /* 0x00002c0001197983 */ /* 0x000ee80000300800 */
[----:B------:R-:W3:Y:S04]  /*55450*/  LDL.LU R26, [R1+0x38] ;  /* 0x00003800011a7983 */ /* 0x000ee80000300800 */
[----:B------:R-:W3:Y:S04]  /*55460*/  LDL.LU R27, [R1+0x3c] ;  /* 0x00003c00011b7983 */ /* 0x000ee80000300800 */
[----:B----4-:R-:W-:Y:S04]  /*55470*/  STS.128 [R2], R36 ;  /* 0x0000002402007388 */ /* 0x010fe80000000c00 */
[----:B------:R1:W-:Y:S01]  /*55480*/  STS.128 [R2+0x100], R28 ;  /* 0x0001001c02007388 */ /* 0x0003e20000000c00 */
[----:B------:R-:W-:-:S06]  /*55490*/  NOP ;  /* 0x0000000000007918 */ /* 0x000fcc0000000000 */
[----:B------:R-:W4:Y:S01]  /*554a0*/  LDS.128 R36, [R0] ;  /* 0x0000000000247984 */ /* 0x000f220000000c00 */
[----:B------:R-:W-:-:S03]  /*554b0*/  MOV R251, R41 ;  /* 0x0000002900fb7202 */ /* 0x000fc60000000f00 */
[----:B------:R-:W4:Y:S04]  /*554c0*/  LDS.128 R44, [R241] ;  /* 0x00000000f12c7984 */ /* 0x000f280000000c00 */
[----:B------:R-:W4:Y:S01]  /*554d0*/  LDS.128 R40, [R240] ;  /* 0x00000000f0287984 */ /* 0x000f220000000c00 */
[----:B-1----:R-:W-:Y:S01]  /*554e0*/  IMAD.MOV.U32 R30, RZ, RZ, R136 ;  /* 0x000000ffff1e7224 */ /* 0x002fe200078e0088 */
[----:B------:R-:W-:Y:S01]  /*554f0*/  MOV R31, R137 ;  /* 0x00000089001f7202 */ /* 0x000fe20000000f00 */
[----:B------:R-:W-:Y:S01]  /*55500*/  IMAD.MOV.U32 R28, RZ, RZ, R132 ;  /* 0x000000ffff1c7224 */ /* 0x000fe200078e0084 */
[----:B------:R-:W-:Y:S01]  /*55510*/  MOV R29, R133 ;  /* 0x00000085001d7202 */ /* 0x000fe20000000f00 */
[----:B------:R-:W-:Y:S01]  /*55520*/  IMAD.MOV.U32 R136, RZ, RZ, R134 ;  /* 0x000000ffff887224 */ /* 0x000fe200078e0086 */
[----:B------:R-:W-:Y:S01]  /*55530*/  MOV R137, R135 ;  /* 0x0000008700897202 */ /* 0x000fe20000000f00 */
[----:B----4-:R-:W-:Y:S04]  /*55540*/  STL.64 [R1+0x1d0], R36 ;  /* 0x0001d02401007387 */ /* 0x010fe80000100a00 */
[----:B------:R-:W-:Y:S04]  /*55550*/  STL.64 [R1+0x1d8], R38 ;  /* 0x0001d82601007387 */ /* 0x000fe80000100a00 */
[----:B------:R-:W1:Y:S01]  /*55560*/  LDS.128 R36, [R252] ;  /* 0x00000000fc247984 */ /* 0x000e620000000c00 */
[----:B------:R-:W-:-:S06]  /*55570*/  NOP ;  /* 0x0000000000007918 */ /* 0x000fcc0000000000 */
[----:B------:R-:W-:Y:S04]  /*55580*/  STS.128 [R2+0x100], R28 ;  /* 0x0001001c02007388 */ /* 0x000fe80000000c00 */
[----:B------:R-:W-:Y:S04]  /*55590*/  STS.128 [R2+0x180], R136 ;  /* 0x0001808802007388 */ /* 0x000fe80000000c00 */
[----:B------:R-:W-:Y:S04]  /*555a0*/  STL.64 [R1+0x230], R44 ;  /* 0x0002302c01007387 */ /* 0x000fe80000100a00 */
[----:B------:R-:W-:Y:S04]  /*555b0*/  STL.64 [R1+0x238], R46 ;  /* 0x0002382e01007387 */ /* 0x000fe80000100a00 */
[----:B------:R-:W-:Y:S04]  /*555c0*/  STL.64 [R1+0x260], R40 ;  /* 0x0002602801007387 */ /* 0x000fe80000100a00 */
[----:B------:R-:W-:Y:S04]  /*555d0*/  STL.64 [R1+0x268], R42 ;  /* 0x0002682a01007387 */ /* 0x000fe80000100a00 */
[----:B-1----:R-:W-:Y:S04]  /*555e0*/  STL.64 [R1+0x280], R36 ;  /* 0x0002802401007387 */ /* 0x002fe80000100a00 */
[----:B------:R-:W-:Y:S04]  /*555f0*/  STL.64 [R1+0x288], R38 ;  /* 0x0002882601007387 */ /* 0x000fe80000100a00 */
[----:B--2---:R1:W-:Y:S04]  /*55600*/  STS.128 [R2], R32 ;  /* 0x0000002002007388 */ /* 0x0043e80000000c00 */
[----:B---3--:R2:W-:Y:S01]  /*55610*/  STS.128 [R2+0x80], R24 ;  /* 0x0000801802007388 */ /* 0x0085e20000000c00 */
[----:B------:R-:W-:-:S06]  /*55620*/  NOP ;  /* 0x0000000000007918 */ /* 0x000fcc0000000000 */
[----:B------:R-:W3:Y:S01]  /*55630*/  LDS.128 R28, [R0] ;  /* 0x00000000001c7984 */ /* 0x000ee20000000c00 */
[----:B-1----:R-:W-:Y:S01]  /*55640*/  IMAD.MOV.U32 R34, RZ, RZ, R68 ;  /* 0x000000ffff227224 */ /* 0x002fe200078e0044 */
[----:B------:R-:W-:Y:S01]  /*55650*/  MOV R35, R69 ;  /* 0x0000004500237202 */ /* 0x000fe20000000f00 */
[----:B------:R-:W-:Y:S01]  /*55660*/  IMAD.MOV.U32 R32, RZ, RZ, R72 ;  /* 0x000000ffff207224 */ /* 0x000fe200078e0048 */
[----:B------:R-:W-:Y:S01]  /*55670*/  MOV R33, R73 ;  /* 0x0000004900217202 */ /* 0x000fe20000000f00 */
[----:B------:R-:W-:Y:S01]  /*55680*/  IMAD.MOV.U32 R68, RZ, RZ, R74 ;  /* 0x000000ffff447224 */ /* 0x000fe200078e004a */
[----:B------:R-:W-:Y:S01]  /*55690*/  MOV R69, R75 ;  /* 0x0000004b00457202 */ /* 0x000fe20000000f00 */
[----:B------:R-:W1:Y:S01]  /*556a0*/  LDS.128 R40, [R241] ;  /* 0x00000000f1287984 */ /* 0x000e620000000c00 */
[----:B--2---:R-:W-:Y:S01]  /*556b0*/  IMAD.MOV.U32 R26, RZ, RZ, R172 ;  /* 0x000000ffff1a7224 */ /* 0x004fe200078e00ac */
[----:B------:R-:W-:Y:S01]  /*556c0*/  MOV R27, R173 ;  /* 0x000000ad001b7202 */ /* 0x000fe20000000f00 */
[----:B------:R-:W-:Y:S01]  /*556d0*/  IMAD.MOV.U32 R24, RZ, RZ, R168 ;  /* 0x000000ffff187224 */ /* 0x000fe200078e00a8 */
[----:B------:R-:W-:Y:S01]  /*556e0*/  MOV R25, R169 ;  /* 0x000000a900197202 */ /* 0x000fe20000000f00 */
[----:B------:R-:W-:Y:S01]  /*556f0*/  IMAD.MOV.U32 R172, RZ, RZ, R170 ;  /* 0x000000ffffac7224 */ /* 0x000fe200078e00aa */
[----:B------:R-:W-:Y:S01]  /*55700*/  MOV R173, R171 ;  /* 0x000000ab00ad7202 */ /* 0x000fe20000000f00 */
[----:B------:R-:W2:Y:S04]  /*55710*/  LDS.128 R36, [R240] ;  /* 0x00000000f0247984 */ /* 0x000ea80000000c00 */
[----:B---3--:R-:W-:Y:S04]  /*55720*/  STL.64 [R1+0x190], R28 ;  /* 0x0001901c01007387 */ /* 0x008fe80000100a00 */
[----:B------:R-:W-:Y:S04]  /*55730*/  STL.64 [R1+0x198], R30 ;  /* 0x0001981e01007387 */ /* 0x000fe80000100a00 */
[----:B------:R-:W3:Y:S01]  /*55740*/  LDS.128 R28, [R252] ;  /* 0x00000000fc1c7984 */ /* 0x000ee20000000c00 */
[----:B------:R-:W-:-:S06]  /*55750*/  NOP ;  /* 0x0000000000007918 */ /* 0x000fcc0000000000 */
[----:B------:R-:W-:Y:S04]  /*55760*/  STS.128 [R2], R24 ;  /* 0x0000001802007388 */ /* 0x000fe80000000c00 */
[----:B------:R-:W-:Y:S04]  /*55770*/  STS.128 [R2+0x80], R172 ;  /* 0x000080ac02007388 */ /* 0x000fe80000000c00 */
[----:B------:R-:W-:Y:S04]  /*55780*/  STS.128 [R2+0x100], R32 ;  /* 0x0001002002007388 */ /* 0x000fe80000000c00 */
[----:B------:R-:W-:Y:S01]  /*55790*/  STS.128 [R2+0x180], R68 ;  /* 0x0001804402007388 */ /* 0x000fe20000000c00 */
[----:B------:R-:W-:-:S06]  /*557a0*/  NOP ;  /* 0x0000000000007918 */ /* 0x000fcc0000000000 */
[----:B------:R-:W4:Y:S04]  /*557b0*/  LDS.128 R32, [R0] ;  /* 0x0000000000207984 */ /* 0x000f280000000c00 */
[----:B-1----:R-:W-:Y:S04]  /*557c0*/  STL.64 [R1+0x1f0], R40 ;  /* 0x0001f02801007387 */ /* 0x002fe80000100a00 */
[----:B------:R-:W-:Y:S04]  /*557d0*/  STL.64 [R1+0x1f8], R42 ;  /* 0x0001f82a01007387 */ /* 0x000fe80000100a00 */
[----:B--2---:R-:W-:Y:S04]  /*557e0*/  STL.64 [R1+0x240], R36 ;  /* 0x0002402401007387 */ /* 0x004fe80000100a00 */
[----:B------:R-:W-:Y:S04]  /*557f0*/  STL.64 [R1+0x248], R38 ;  /* 0x0002482601007387 */ /* 0x000fe80000100a00 */
[----:B---3--:R1:W-:Y:S04]  /*55800*/  STL.64 [R1+0x270], R28 ;  /* 0x0002701c01007387 */ /* 0x0083e80000100a00 */
[----:B------:R-:W2:Y:S04]  /*55810*/  LDS.128 R40, [R241] ;  /* 0x00000000f1287984 */ /* 0x000ea80000000c00 */
[----:B------:R3:W-:Y:S04]  /*55820*/  STL.64 [R1+0x278], R30 ;  /* 0x0002781e01007387 */ /* 0x0007e80000100a00 */
[----:B------:R-:W2:Y:S04]  /*55830*/  LDS.128 R36, [R240] ;  /* 0x00000000f0247984 */ /* 0x000ea80000000c00 */
[----:B----4-:R-:W-:Y:S04]  /*55840*/  STL.64 [R1+0x170], R32 ;  /* 0x0001702001007387 */ /* 0x010fe80000100a00 */
[----:B------:R-:W-:Y:S04]  /*55850*/  STL.64 [R1+0x178], R34 ;  /* 0x0001782201007387 */ /* 0x000fe80000100a00 */
[----:B------:R-:W4:Y:S01]  /*55860*/  LDS.128 R32, [R252] ;  /* 0x00000000fc207984 */ /* 0x000f220000000c00 */
[----:B-1----:R-:W-:Y:S01]  /*55870*/  IMAD.MOV.U32 R28, RZ, RZ, R96 ;  /* 0x000000ffff1c7224 */ /* 0x002fe200078e0060 */
[----:B------:R-:W-:Y:S01]  /*55880*/  MOV R29, R97 ;  /* 0x00000061001d7202 */ /* 0x000fe20000000f00 */
[----:B---3--:R-:W-:Y:S01]  /*55890*/  IMAD.MOV.U32 R30, RZ, RZ, R84 ;  /* 0x000000ffff1e7224 */ /* 0x008fe200078e0054 */
[----:B------:R-:W-:Y:S01]  /*558a0*/  MOV R31, R85 ;  /* 0x00000055001f7202 */ /* 0x000fe20000000f00 */
[----:B------:R-:W-:Y:S01]  /*558b0*/  IMAD.MOV.U32 R24, RZ, RZ, R56 ;  /* 0x000000ffff187224 */ /* 0x000fe200078e0038 */
[----:B------:R-:W-:Y:S01]  /*558c0*/  MOV R25, R57 ;  /* 0x0000003900197202 */ /* 0x000fe20000000f00 */
[----:B------:R-:W-:Y:S01]  /*558d0*/  IMAD.MOV.U32 R26, RZ, RZ, R52 ;  /* 0x000000ffff1a7224 */ /* 0x000fe200078e0034 */
[----:B------:R-:W-:Y:S01]  /*558e0*/  MOV R27, R53 ;  /* 0x00000035001b7202 */ /* 0x000fe20000000f00 */
[----:B------:R-:W-:-:S06]  /*558f0*/  NOP ;  /* 0x0000000000007918 */ /* 0x000fcc0000000000 */
[----:B--2---:R-:W-:Y:S04]  /*55900*/  STL.64 [R1+0x1b0], R40 ;  /* 0x0001b02801007387 */ /* 0x004fe80000100a00 */
[----:B------:R-:W-:Y:S04]  /*55910*/  STL.64 [R1+0x1b8], R42 ;  /* 0x0001b82a01007387 */ /* 0x000fe80000100a00 */
[----:B------:R1:W-:Y:S04]  /*55920*/  STL.64 [R1+0x210], R36 ;  /* 0x0002102401007387 */ /* 0x0003e80000100a00 */
[----:B------:R2:W-:Y:S04]  /*55930*/  STL.64 [R1+0x218], R38 ;  /* 0x0002182601007387 */ /* 0x0005e80000100a00 */
[----:B----4-:R3:W-:Y:S04]  /*55940*/  STL.64 [R1+0x250], R32 ;  /* 0x0002502001007387 */ /* 0x0107e80000100a00 */
[----:B------:R2:W-:Y:S04]  /*55950*/  STL.64 [R1+0x258], R34 ;  /* 0x0002582201007387 */ /* 0x0005e80000100a00 */
[----:B-1----:R-:W4:Y:S04]  /*55960*/  LDL.LU R36, [R1+0x900] ;  /* 0x0009000001247983 */ /* 0x002f280000300800 */
[----:B------:R-:W4:Y:S04]  /*55970*/  LDL.LU R37, [R1+0x904] ;  /* 0x0009040001257983 */ /* 0x000f280000300800 */
[----:B--2---:R-:W4:Y:S04]  /*55980*/  LDL.LU R38, [R1+0x8f0] ;  /* 0x0008f00001267983 */ /* 0x004f280000300800 */
[----:B------:R-:W4:Y:S04]  /*55990*/  LDL.LU R39, [R1+0x8f4] ;  /* 0x0008f40001277983 */ /* 0x000f280000300800 */
[----:B---3--:R-:W2:Y:S04]  /*559a0*/  LDL.LU R32, [R1+0x908] ;  /* 0x0009080001207983 */ /* 0x008ea80000300800 */
[----:B------:R-:W2:Y:S04]  /*559b0*/  LDL.LU R33, [R1+0x90c] ;  /* 0x00090c0001217983 */ /* 0x000ea80000300800 */
[----:B------:R-:W2:Y:S04]  /*559c0*/  LDL.LU R34, [R1+0x8f8] ;  /* 0x0008f80001227983 */ /* 0x000ea80000300800 */
[----:B------:R1:W-:Y:S04]  /*559d0*/  STS.128 [R2], R28 ;  /* 0x0000001c02007388 */ /* 0x0003e80000000c00 */
[----:B------:R-:W2:Y:S04]  /*559e0*/  LDL.LU R35, [R1+0x8fc] ;  /* 0x0008fc0001237983 */ /* 0x000ea80000300800 */
[----:B------:R3:W-:Y:S04]  /*559f0*/  STS.128 [R2+0x100], R24 ;  /* 0x0001001802007388 */ /* 0x0007e80000000c00 */
[----:B-1----:R-:W2:Y:S04]  /*55a00*/  LDL.LU R28, [R1+0x840] ;  /* 0x00084000011c7983 */ /* 0x002ea80000300800 */
[----:B------:R-:W2:Y:S04]  /*55a10*/  LDL.LU R29, [R1+0x844] ;  /* 0x00084400011d7983 */ /* 0x000ea80000300800 */
[----:B------:R-:W2:Y:S04]  /*55a20*/  LDL.LU R30, [R1+0x830] ;  /* 0x00083000011e7983 */ /* 0x000ea80000300800 */
[----:B------:R-:W2:Y:S04]  /*55a30*/  LDL.LU R31, [R1+0x834] ;  /* 0x00083400011f7983 */ /* 0x000ea80000300800 */
[----:B---3--:R-:W3:Y:S04]  /*55a40*/  LDL.LU R24, [R1+0x848] ;  /* 0x0008480001187983 */ /* 0x008ee80000300800 */
[----:B------:R-:W3:Y:S04]  /*55a50*/  LDL.LU R25, [R1+0x84c] ;  /* 0x00084c0001197983 */ /* 0x000ee80000300800 */
[----:B------:R-:W3:Y:S04]  /*55a60*/  LDL.LU R26, [R1+0x838] ;  /* 0x00083800011a7983 */ /* 0x000ee80000300800 */
[----:B------:R-:W3:Y:S01]  /*55a70*/  LDL.LU R27, [R1+0x83c] ;  /* 0x00083c00011b7983 */ /* 0x000ee20000300800 */
[----:B------:R-:W-:Y:S01]  /*55a80*/  IMAD.MOV.U32 R84, RZ, RZ, R98 ;  /* 0x000000ffff547224 */ /* 0x000fe200078e0062 */
[----:B------:R-:W-:Y:S01]  /*55a90*/  MOV R85, R99 ;  /* 0x0000006300557202 */ /* 0x000fe20000000f00 */
[----:B------:R-:W-:Y:S01]  /*55aa0*/  IMAD.MOV.U32 R52, RZ, RZ, R58 ;  /* 0x000000ffff347224 */ /* 0x000fe200078e003a */
[----:B------:R-:W-:-:S03]  /*55ab0*/  MOV R53, R59 ;  /* 0x0000003b00357202 */ /* 0x000fc60000000f00 */
[----:B------:R-:W-:Y:S04]  /*55ac0*/  STS.128 [R2+0x80], R84 ;  /* 0x0000805402007388 */ /* 0x000fe80000000c00 */
[----:B------:R-:W-:Y:S01]  /*55ad0*/  STS.128 [R2+0x180], R52 ;  /* 0x0001803402007388 */ /* 0x000fe20000000c00 */
[----:B------:R-:W-:-:S06]  /*55ae0*/  NOP ;  /* 0x0000000000007918 */ /* 0x000fcc0000000000 */
[----:B------:R-:W1:Y:S04]  /*55af0*/  LDS.128 R40, [R0] ;  /* 0x0000000000287984 */ /* 0x000e680000000c00 */
[----:B------:R-:W1:Y:S04]  /*55b00*/  LDS.128 R48, [R241] ;  /* 0x00000000f1307984 */ /* 0x000e680000000c00 */
[----:B------:R-:W1:Y:S04]  /*55b10*/  LDS.128 R44, [R240] ;  /* 0x00000000f02c7984 */ /* 0x000e680000000c00 */
[----:B-1----:R-:W-:Y:S04]  /*55b20*/  STL.64 [R1+0x30], R40 ;  /* 0x0000302801007387 */ /* 0x002fe80000100a00 */
[----:B------:R-:W-:Y:S04]  /*55b30*/  STL.64 [R1+0x38], R42 ;  /* 0x0000382a01007387 */ /* 0x000fe80000100a00 */
[----:B------:R-:W1:Y:S01]  /*55b40*/  LDS.128 R40, [R252] ;  /* 0x00000000fc287984 */ /* 0x000e620000000c00 */
[----:B------:R-:W-:-:S06]  /*55b50*/  NOP ;  /* 0x0000000000007918 */ /* 0x000fcc0000000000 */
[----:B------:R-:W-:Y:S04]  /*55b60*/  STL.64 [R1+0x140], R48 ;  /* 0x0001403001007387 */ /* 0x000fe80000100a00 */
[----:B------:R-:W-:Y:S04]  /*55b70*/  STL.64 [R1+0x148], R50 ;  /* 0x0001483201007387 */ /* 0x000fe80000100a00 */
[----:B------:R-:W-:Y:S04]  /*55b80*/  STL.64 [R1+0x20], R44 ;  /* 0x0000202c01007387 */ /* 0x000fe80000100a00 */
[----:B------:R-:W-:Y:S04]  /*55b90*/  STL.64 [R1+0x28], R46 ;  /* 0x0000282e01007387 */ /* 0x000fe80000100a00 */
[----:B-1----:R-:W-:Y:S04]  /*55ba0*/  STL.64 [R1+0x220], R40 ;  /* 0x0002202801007387 */ /* 0x002fe80000100a00 */
[----:B------:R-:W-:Y:S04]  /*55bb0*/  STL.64 [R1+0x228], R42 ;  /* 0x0002282a01007387 */ /* 0x000fe80000100a00 */
[----:B----4-:R1:W-:Y:S04]  /*55bc0*/  STS.128 [R2], R36 ;  /* 0x0000002402007388 */ /* 0x0103e80000000c00 */
[----:B-1----:R-:W4:Y:S04]  /*55bd0*/  LDL.LU R36, [R1+0x790] ;  /* 0x0007900001247983 */ /* 0x002f280000300800 */
[----:B------:R-:W4:Y:S04]  /*55be0*/  LDL.LU R37, [R1+0x794] ;  /* 0x0007940001257983 */ /* 0x000f280000300800 */
[----:B------:R-:W4:Y:S04]  /*55bf0*/  LDL.LU R38, [R1+0x780] ;  /* 0x0007800001267983 */ /* 0x000f280000300800 */
[----:B--2---:R1:W-:Y:S04]  /*55c00*/  STS.128 [R2+0x80], R32 ;  /* 0x0000802002007388 */ /* 0x0043e80000000c00 */
[----:B------:R-:W4:Y:S04]  /*55c10*/  LDL.LU R39, [R1+0x784] ;  /* 0x0007840001277983 */ /* 0x000f280000300800 */
[----:B-1----:R-:W2:Y:S04]  /*55c20*/  LDL.LU R32, [R1+0x798] ;  /* 0x0007980001207983 */ /* 0x002ea80000300800 */
[----:B------:R-:W2:Y:S04]  /*55c30*/  LDL.LU R33, [R1+0x79c] ;  /* 0x00079c0001217983 */ /* 0x000ea80000300800 */
[----:B------:R-:W2:Y:S04]  /*55c40*/  LDL.LU R34, [R1+0x788] ;  /* 0x0007880001227983 */ /* 0x000ea80000300800 */
[----:B------:R1:W-:Y:S04]  /*55c50*/  STS.128 [R2+0x100], R28 ;  /* 0x0001001c02007388 */ /* 0x0003e80000000c00 */
[----:B------:R-:W2:Y:S04]  /*55c60*/  LDL.LU R35, [R1+0x78c] ;  /* 0x00078c0001237983 */ /* 0x000ea80000300800 */
[----:B---3--:R3:W-:Y:S01]  /*55c70*/  STS.128 [R2+0x180], R24 ;  /* 0x0001801802007388 */ /* 0x0087e20000000c00 */
[----:B------:R-:W-:-:S06]  /*55c80*/  NOP ;  /* 0x0000000000007918 */ /* 0x000fcc0000000000 */
[----:B------:R-:W3:Y:S04]  /*55c90*/  LDS.128 R40, [R0] ;  /* 0x0000000000287984 */ /* 0x000ee80000000c00 */
[----:B-1----:R-:W4:Y:S04]  /*55ca0*/  LDL.LU R28, [R1+0x6d0] ;  /* 0x0006d000011c7983 */ /* 0x002f280000300800 */
[----:B------:R-:W4:Y:S04]  /*55cb0*/  LDL.LU R29, [R1+0x6d4] ;  /* 0x0006d400011d7983 */ /* 0x000f280000300800 */
[----:B------:R-:W4:Y:S04]  /*55cc0*/  LDL.LU R30, [R1+0x6c0] ;  /* 0x0006c000011e7983 */ /* 0x000f280000300800 */
[----:B------:R-:W4:Y:S04]  /*55cd0*/  LDL.LU R31, [R1+0x6c4] ;  /* 0x0006c400011f7983 */ /* 0x000f280000300800 */
[----:B---3--:R-:W3:Y:S04]  /*55ce0*/  LDL.LU R24, [R1+0x6d8] ;  /* 0x0006d80001187983 */ /* 0x008ee80000300800 */
[----:B------:R-:W3:Y:S04]  /*55cf0*/  LDL.LU R25, [R1+0x6dc] ;  /* 0x0006dc0001197983 */ /* 0x000ee80000300800 */
[----:B------:R-:W3:Y:S04]  /*55d00*/  LDL.LU R26, [R1+0x6c8] ;  /* 0x0006c800011a7983 */ /* 0x000ee80000300800 */
[----:B------:R-:W3:Y:S04]  /*55d10*/  LDL.LU R27, [R1+0x6cc] ;  /* 0x0006cc00011b7983 */ /* 0x000ee80000300800 */
[----:B------:R-:W1:Y:S04]  /*55d20*/  LDS.128 R48, [R241] ;  /* 0x00000000f1307984 */ /* 0x000e680000000c00 */
[----:B------:R-:W1:Y:S04]  /*55d30*/  LDS.128 R44, [R240] ;  /* 0x00000000f02c7984 */ /* 0x000e680000000c00 */
[----:B------:R-:W-:Y:S04]  /*55d40*/  STL.64 [R1+0x2d0], R40 ;  /* 0x0002d02801007387 */ /* 0x000fe80000100a00 */
[----:B------:R-:W-:Y:S04]  /*55d50*/  STL.64 [R1+0x2d8], R42 ;  /* 0x0002d82a01007387 */ /* 0x000fe80000100a00 */
[----:B------:R-:W1:Y:S01]  /*55d60*/  LDS.128 R40, [R252] ;  /* 0x00000000fc287984 */ /* 0x000e620000000c00 */
[----:B------:R-:W-:-:S06]  /*55d70*/  NOP ;  /* 0x0000000000007918 */ /* 0x000fcc0000000000 */
[----:B-1----:R-:W-:Y:S04]  /*55d80*/  STL.64 [R1+0x330], R48 ;  /* 0x0003303001007387 */ /* 0x002fe80000100a00 */
[----:B------:R-:W-:Y:S04]  /*55d90*/  STL.64 [R1+0x338], R50 ;  /* 0x0003383201007387 */ /* 0x000fe80000100a00 */
[----:B------:R-:W-:Y:S04]  /*55da0*/  STL.64 [R1+0x360], R44 ;  /* 0x0003602c01007387 */ /* 0x000fe80000100a00 */
[----:B------:R-:W-:Y:S04]  /*55db0*/  STL.64 [R1+0x368], R46 ;  /* 0x0003682e01007387 */ /* 0x000fe80000100a00 */
[----:B------:R-:W-:Y:S04]  /*55dc0*/  STL.64 [R1+0x380], R40 ;  /* 0x0003802801007387 */ /* 0x000fe80000100a00 */
[----:B------:R-:W-:Y:S04]  /*55dd0*/  STL.64 [R1+0x388], R42 ;  /* 0x0003882a01007387 */ /* 0x000fe80000100a00 */
[----:B--2---:R1:W-:Y:S04]  /*55de0*/  STS.128 [R2+0x80], R32 ;  /* 0x0000802002007388 */ /* 0x0043e80000000c00 */
[----:B-1----:R-:W2:Y:S01]  /*55df0*/  LDL.LU R32, [R1+0x610] ;  /* 0x0006100001207983 */ /* 0x002ea20000300800 */
[----:B------:R-:W-:Y:S01]  /*55e00*/  IMAD.MOV.U32 R34, RZ, RZ, R152 ;  /* 0x000000ffff227224 */ /* 0x000fe200078e0098 */
[----:B------:R-:W-:-:S02]  /*55e10*/  MOV R35, R153 ;  /* 0x0000009900237202 */ /* 0x000fc40000000f00 */
[----:B------:R-:W2:Y:S04]  /*55e20*/  LDL.LU R33, [R1+0x614] ;  /* 0x0006140001217983 */ /* 0x000ea80000300800 */
[----:B------:R-:W2:Y:S04]  /*55e30*/  LDL.LU R152, [R1+0x618] ;  /* 0x0006180001987983 */ /* 0x000ea80000300800 */
[----:B----4-:R1:W-:Y:S04]  /*55e40*/  STS.128 [R2+0x100], R28 ;  /* 0x0001001c02007388 */ /* 0x0103e80000000c00 */
[----:B------:R-:W4:Y:S04]  /*55e50*/  LDL.LU R153, [R1+0x61c] ;  /* 0x00061c0001997983 */ /* 0x000f280000300800 */
[----:B-1----:R-:W2:Y:S04]  /*55e60*/  LDL.LU R28, [R1+0x530] ;  /* 0x00053000011c7983 */ /* 0x002ea80000300800 */
[----:B------:R-:W2:Y:S04]  /*55e70*/  LDL.LU R29, [R1+0x534] ;  /* 0x00053400011d7983 */ /* 0x000ea80000300800 */
[----:B------:R-:W2:Y:S04]  /*55e80*/  LDL.LU R30, [R1+0x520] ;  /* 0x00052000011e7983 */ /* 0x000ea80000300800 */
[----:B---3--:R1:W-:Y:S04]  /*55e90*/  STS.128 [R2+0x180], R24 ;  /* 0x0001801802007388 */ /* 0x0083e80000000c00 */
[----:B------:R-:W3:Y:S04]  /*55ea0*/  LDL.LU R31, [R1+0x524] ;  /* 0x00052400011f7983 */ /* 0x000ee80000300800 */
[----:B-1----:R-:W2:Y:S04]  /*55eb0*/  LDL.LU R24, [R1+0x538] ;  /* 0x0005380001187983 */ /* 0x002ea80000300800 */
[----:B------:R-:W2:Y:S04]  /*55ec0*/  LDL.LU R25, [R1+0x53c] ;  /* 0x00053c0001197983 */ /* 0x000ea80000300800 */
[----:B------:R-:W2:Y:S04]  /*55ed0*/  LDL.LU R26, [R1+0x528] ;  /* 0x00052800011a7983 */ /* 0x000ea80000300800 */
[----:B------:R-:W2:Y:S04]  /*55ee0*/  LDL.LU R27, [R1+0x52c] ;  /* 0x00052c00011b7983 */ /* 0x000ea80000300800 */
[----:B------:R-:W-:Y:S01]  /*55ef0*/  STS.128 [R2], R36 ;  /* 0x0000002402007388 */ /* 0x000fe20000000c00 */
        /* <DEDUP_REMOVED lines=14> */
[----:B--2---:R1:W-:Y:S04]  /*55fe0*/  STS.128 [R2+0x180], R24 ;  /* 0x0001801802007388 */ /* 0x0043e80000000c00 */
[----:B-1----:R-:W2:Y:S04]  /*55ff0*/  LDL.LU R24, [R1+0x180] ;  /* 0x0001800001187983 */ /* 0x002ea80000300800 */
[----:B------:R-:W2:Y:S01]  /*56000*/  LDL.LU R25, [R1+0x184] ;  /* 0x0001840001197983 */ /* 0x000ea20000300800 */
[----:B------:R-:W-:Y:S01]  /*56010*/  IMAD.MOV.U32 R26, RZ, RZ, R244 ;  /* 0x000000ffff1a7224 */ /* 0x000fe200078e00f4 */
[----:B------:R-:W-:-:S02]  /*56020*/  MOV R27, R245 ;  /* 0x000000f5001b7202 */ /* 0x000fc40000000f00 */
[----:B------:R-:W2:Y:S04]  /*56030*/  LDL.LU R244, [R1+0x188] ;  /* 0x0001880001f47983 */ /* 0x000ea80000300800 */
[----:B------:R-:W2:Y:S04]  /*56040*/  LDL.LU R245, [R1+0x18c] ;  /* 0x00018c0001f57983 */ /* 0x000ea80000300800 */
[----:B------:R-:W-:Y:S04]  /*56050*/  STS.128 [R2], R32 ;  /* 0x0000002002007388 */ /* 0x000fe80000000c00 */
[----:B----4-:R-:W-:Y:S04]  /*56060*/  STS.128 [R2+0x80], R152 ;  /* 0x0000809802007388 */ /* 0x010fe80000000c00 */
[----:B---3--:R-:W-:Y:S01]  /*56070*/  STS.128 [R2+0x100], R28 ;  /* 0x0001001c02007388 */ /* 0x008fe20000000c00 */
[----:B------:R-:W-:-:S06]  /*56080*/  NOP ;  /* 0x0000000000007918 */ /* 0x000fcc0000000000 */
[----:B------:R-:W1:Y:S04]  /*56090*/  LDS.128 R32, [R0] ;  /* 0x0000000000207984 */ /* 0x000e680000000c00 */
[----:B------:R-:W3:Y:S04]  /*560a0*/  LDS.128 R40, [R241] ;  /* 0x00000000f1287984 */ /* 0x000ee80000000c00 */
[----:B------:R-:W4:Y:S04]  /*560b0*/  LDS.128 R36, [R240] ;  /* 0x00000000f0247984 */ /* 0x000f280000000c00 */
[----:B-1----:R-:W-:Y:S04]  /*560c0*/  STL.64 [R1+0x2a0], R32 ;  /* 0x0002a02001007387 */ /* 0x002fe80000100a00 */
[----:B------:R-:W-:Y:S04]  /*560d0*/  STL.64 [R1+0x2a8], R34 ;  /* 0x0002a82201007387 */ /* 0x000fe80000100a00 */
[----:B------:R-:W1:Y:S01]  /*560e0*/  LDS.128 R32, [R252] ;  /* 0x00000000fc207984 */ /* 0x000e620000000c00 */
[----:B------:R-:W-:Y:S01]  /*560f0*/  IMAD.MOV.U32 R28, RZ, RZ, R196 ;  /* 0x000000ffff1c7224 */ /* 0x000fe200078e00c4 */
[----:B------:R-:W-:Y:S01]  /*56100*/  MOV R29, R197 ;  /* 0x000000c5001d7202 */ /* 0x000fe20000000f00 */
[----:B------:R-:W-:Y:S01]  /*56110*/  IMAD.MOV.U32 R30, RZ, RZ, R204 ;  /* 0x000000ffff1e7224 */ /* 0x000fe200078e00cc */
[----:B---3--:R-:W-:Y:S01]  /*56120*/  STL.64 [R1+0x2c0], R40 ;  /* 0x0002c02801007387 */ /* 0x008fe20000100a00 */
[----:B------:R-:W-:Y:S01]  /*56130*/  MOV R31, R205 ;  /* 0x000000cd001f7202 */ /* 0x000fe20000000f00 */
[----:B------:R-:W-:-:S06]  /*56140*/  NOP ;  /* 0x0000000000007918 */ /* 0x000fcc0000000000 */
[----:B------:R-:W-:Y:S04]  /*56150*/  STL.64 [R1+0x2c8], R42 ;  /* 0x0002c82a01007387 */ /* 0x000fe80000100a00 */
[----:B----4-:R3:W-:Y:S04]  /*56160*/  STL.64 [R1+0x300], R36 ;  /* 0x0003002401007387 */ /* 0x0107e80000100a00 */
[----:B------:R4:W-:Y:S04]  /*56170*/  STL.64 [R1+0x308], R38 ;  /* 0x0003082601007387 */ /* 0x0009e80000100a00 */
[----:B------:R-:W-:Y:S04]  /*56180*/  STS.128 [R2], R28 ;  /* 0x0000001c02007388 */ /* 0x000fe80000000c00 */
[----:B-1----:R1:W-:Y:S04]  /*56190*/  STL.64 [R1+0x350], R32 ;  /* 0x0003502001007387 */ /* 0x0023e80000100a00 */
[----:B------:R1:W-:Y:S04]  /*561a0*/  STL.64 [R1+0x358], R34 ;  /* 0x0003582201007387 */ /* 0x0003e80000100a00 */
[----:B---3--:R-:W3:Y:S04]  /*561b0*/  LDL.LU R36, [R1+0x8e0] ;  /* 0x0008e00001247983 */ /* 0x008ee80000300800 */
[----:B------:R-:W3:Y:S04]  /*561c0*/  LDL.LU R37, [R1+0x8e4] ;  /* 0x0008e40001257983 */ /* 0x000ee80000300800 */
[----:B----4-:R-:W3:Y:S04]  /*561d0*/  LDL.LU R38, [R1+0x8d0] ;  /* 0x0008d00001267983 */ /* 0x010ee80000300800 */
[----:B------:R-:W3:Y:S04]  /*561e0*/  LDL.LU R39, [R1+0x8d4] ;  /* 0x0008d40001277983 */ /* 0x000ee80000300800 */
[----:B-1----:R-:W4:Y:S04]  /*561f0*/  LDL.LU R32, [R1+0x8e8] ;  /* 0x0008e80001207983 */ /* 0x002f280000300800 */
[----:B------:R-:W4:Y:S04]  /*56200*/  LDL.LU R33, [R1+0x8ec] ;  /* 0x0008ec0001217983 */ /* 0x000f280000300800 */
[----:B------:R-:W4:Y:S04]  /*56210*/  LDL.LU R34, [R1+0x8d8] ;  /* 0x0008d80001227983 */ /* 0x000f280000300800 */
[----:B------:R-:W4:Y:S04]  /*56220*/  LDL.LU R35, [R1+0x8dc] ;  /* 0x0008dc0001237983 */ /* 0x000f280000300800 */
[----:B------:R-:W4:Y:S04]  /*56230*/  LDL.LU R28, [R1+0x820] ;  /* 0x00082000011c7983 */ /* 0x000f280000300800 */
[----:B------:R-:W4:Y:S04]  /*56240*/  LDL.LU R29, [R1+0x824] ;  /* 0x00082400011d7983 */ /* 0x000f280000300800 */
[----:B------:R-:W4:Y:S04]  /*56250*/  LDL.LU R30, [R1+0x810] ;  /* 0x00081000011e7983 */ /* 0x000f280000300800 */
[----:B------:R-:W4:Y:S04]  /*56260*/  LDL.LU R31, [R1+0x814] ;  /* 0x00081400011f7983 */ /* 0x000f280000300800 */
[----:B--2---:R1:W-:Y:S04]  /*56270*/  STS.128 [R2+0x100], R24 ;  /* 0x0001001802007388 */ /* 0x0043e80000000c00 */
[----:B-1----:R-:W2:Y:S04]  /*56280*/  LDL.LU R24, [R1+0x828] ;  /* 0x0008280001187983 */ /* 0x002ea80000300800 */
[----:B------:R-:W2:Y:S04]  /*56290*/  LDL.LU R25, [R1+0x82c] ;  /* 0x00082c0001197983 */ /* 0x000ea80000300800 */
[----:B------:R-:W2:Y:S04]  /*562a0*/  LDL.LU R26, [R1+0x818] ;  /* 0x00081800011a7983 */ /* 0x000ea80000300800 */
[----:B------:R-:W2:Y:S01]  /*562b0*/  LDL.LU R27, [R1+0x81c] ;  /* 0x00081c00011b7983 */ /* 0x000ea20000300800 */
[----:B------:R-:W-:Y:S01]  /*562c0*/  IMAD.MOV.U32 R204, RZ, RZ, R198 ;  /* 0x000000ffffcc7224 */ /* 0x000fe200078e00c6 */
[----:B------:R-:W-:-:S02]  /*562d0*/  MOV R205, R199 ;  /* 0x000000c700cd7202 */ /* 0x000fc40000000f00 */
        /* <DEDUP_REMOVED lines=15> */
[----:B------:R1:W-:Y:S04]  /*563d0*/  STL [R1+0x1d5c], R247 ;  /* 0x001d5cf701007387 */ /* 0x0003e80000100800 */
[----:B---3--:R3:W-:Y:S01]  /*563e0*/  STS.128 [R2], R36 ;  /* 0x0000002402007388 */ /* 0x0087e20000000c00 */
[----:B-1----:R-:W-:-:S03]  /*563f0*/  IMAD.MOV.U32 R247, RZ, RZ, R41 ;  /* 0x000000fffff77224 */ /* 0x002fc600078e0029 */
[----:B------:R-:W-:Y:S04]  /*56400*/  STL [R1+0x320], R40 ;  /* 0x0003202801007387 */ /* 0x000fe80000100800 */
[----:B------:R-:W-:Y:S04]  /*56410*/  STL.64 [R1+0x328], R42 ;  /* 0x0003282a01007387 */ /* 0x000fe80000100a00 */
[----:B------:R-:W-:Y:S04]  /*56420*/  STL [R1+0x1d6c], R247 ;  /* 0x001d6cf701007387 */ /* 0x000fe80000100800 */
[----:B---3--:R-:W3:Y:S04]  /*56430*/  LDL.LU R36, [R1+0x770] ;  /* 0x0007700001247983 */ /* 0x008ee80000300800 */
[----:B------:R-:W3:Y:S04]  /*56440*/  LDL.LU R37, [R1+0x774] ;  /* 0x0007740001257983 */ /* 0x000ee80000300800 */
[----:B------:R-:W3:Y:S04]  /*56450*/  LDL.LU R38, [R1+0x760] ;  /* 0x0007600001267983 */ /* 0x000ee80000300800 */
[----:B----4-:R1:W-:Y:S04]  /*56460*/  STS.128 [R2+0x80], R32 ;  /* 0x0000802002007388 */ /* 0x0103e80000000c00 */
[----:B------:R-:W3:Y:S04]  /*56470*/  LDL.LU R39, [R1+0x764] ;  /* 0x0007640001277983 */ /* 0x000ee80000300800 */
[----:B------:R4:W-:Y:S04]  /*56480*/  STS.128 [R2+0x100], R28 ;  /* 0x0001001c02007388 */ /* 0x0009e80000000c00 */
[----:B-1----:R-:W3:Y:S04]  /*56490*/  LDL.LU R32, [R1+0x778] ;  /* 0x0007780001207983 */ /* 0x002ee80000300800 */
[----:B------:R-:W3:Y:S04]  /*564a0*/  LDL.LU R33, [R1+0x77c] ;  /* 0x00077c0001217983 */ /* 0x000ee80000300800 */
[----:B------:R-:W3:Y:S04]  /*564b0*/  LDL.LU R34, [R1+0x768] ;  /* 0x0007680001227983 */ /* 0x000ee80000300800 */
[----:B------:R-:W3:Y:S04]  /*564c0*/  LDL.LU R35, [R1+0x76c] ;  /* 0x00076c0001237983 */ /* 0x000ee80000300800 */
[----:B----4-:R-:W3:Y:S04]  /*564d0*/  LDL.LU R28, [R1+0x6b0] ;  /* 0x0006b000011c7983 */ /* 0x010ee80000300800 */
[----:B------:R-:W3:Y:S04]  /*564e0*/  LDL.LU R29, [R1+0x6b4] ;  /* 0x0006b400011d7983 */ /* 0x000ee80000300800 */
[----:B------:R-:W3:Y:S04]  /*564f0*/  LDL.LU R30, [R1+0x6a0] ;  /* 0x0006a000011e7983 */ /* 0x000ee80000300800 */
[----:B------:R-:W3:Y:S04]  /*56500*/  LDL.LU R31, [R1+0x6a4] ;  /* 0x0006a400011f7983 */ /* 0x000ee80000300800 */
[----:B--2---:R1:W-:Y:S01]  /*56510*/  STS.128 [R2+0x180], R24 ;  /* 0x0001801802007388 */ /* 0x0043e20000000c00 */
[----:B------:R-:W-:-:S06]  /*56520*/  NOP ;  /* 0x0000000000007918 */ /* 0x000fcc0000000000 */
[----:B------:R-:W2:Y:S04]  /*56530*/  LDS.128 R40, [R0] ;  /* 0x0000000000287984 */ /* 0x000ea80000000c00 */
[----:B------:R-:W2:Y:S04]  /*56540*/  LDS.128 R48, [R241] ;  /* 0x00000000f1307984 */ /* 0x000ea80000000c00 */
[----:B------:R-:W2:Y:S04]  /*56550*/  LDS.128 R44, [R240] ;  /* 0x00000000f02c7984 */ /* 0x000ea80000000c00 */
[----:B-1----:R-:W4:Y:S04]  /*56560*/  LDL.LU R24, [R1+0x6b8] ;  /* 0x0006b80001187983 */ /* 0x002f280000300800 */
[----:B------:R-:W4:Y:S04]  /*56570*/  LDL.LU R25, [R1+0x6bc] ;  /* 0x0006bc0001197983 */ /* 0x000f280000300800 */
[----:B------:R-:W4:Y:S04]  /*56580*/  LDL.LU R26, [R1+0x6a8] ;  /* 0x0006a800011a7983 */ /* 0x000f280000300800 */
[----:B------:R-:W4:Y:S04]  /*56590*/  LDL.LU R27, [R1+0x6ac] ;  /* 0x0006ac00011b7983 */ /* 0x000f280000300800 */
[----:B--2---:R-:W-:Y:S04]  /*565a0*/  STL.64 [R1+0x3f0], R40 ;  /* 0x0003f02801007387 */ /* 0x004fe80000100a00 */
        /* <DEDUP_REMOVED lines=9> */
[----:B---3--:R1:W-:Y:S04]  /*56640*/  STS.128 [R2], R36 ;  /* 0x0000002402007388 */ /* 0x0083e80000000c00 */
[----:B-1----:R-:W2:Y:S04]  /*56650*/  LDL.LU R38, [R1+0x600] ;  /* 0x0006000001267983 */ /* 0x002ea80000300800 */
[----:B------:R-:W2:Y:S04]  /*56660*/  LDL.LU R39, [R1+0x604] ;  /* 0x0006040001277983 */ /* 0x000ea80000300800 */
[----:B------:R1:W-:Y:S04]  /*56670*/  STS.128 [R2+0x80], R32 ;  /* 0x0000802002007388 */ /* 0x0003e80000000c00 */
[----:B-1----:R-:W3:Y:S04]  /*56680*/  LDL.LU R34, [R1+0x608] ;  /* 0x0006080001227983 */ /* 0x002ee80000300800 */
[----:B------:R1:W-:Y:S04]  /*56690*/  STS.128 [R2+0x100], R28 ;  /* 0x0001001c02007388 */ /* 0x0003e80000000c00 */
[----:B------:R-:W3:Y:S04]  /*566a0*/  LDL.LU R35, [R1+0x60c] ;  /* 0x00060c0001237983 */ /* 0x000ee80000300800 */
[----:B-1----:R-:W2:Y:S04]  /*566b0*/  LDL.LU R28, [R1+0x510] ;  /* 0x00051000011c7983 */ /* 0x002ea80000300800 */
[----:B------:R-:W2:Y:S04]  /*566c0*/  LDL.LU R29, [R1+0x514] ;  /* 0x00051400011d7983 */ /* 0x000ea80000300800 */
[----:B------:R-:W2:Y:S04]  /*566d0*/  LDL.LU R30, [R1+0x490] ;  /* 0x00049000011e7983 */ /* 0x000ea80000300800 */
[----:B------:R-:W2:Y:S04]  /*566e0*/  LDL.LU R31, [R1+0x494] ;  /* 0x00049400011f7983 */ /* 0x000ea80000300800 */
[----:B----4-:R1:W-:Y:S01]  /*566f0*/  STS.128 [R2+0x180], R24 ;  /* 0x0001801802007388 */ /* 0x0103e20000000c00 */
[----:B------:R-:W-:-:S06]  /*56700*/  NOP ;  /* 0x0000000000007918 */ /* 0x000fcc0000000000 */
[----:B------:R-:W4:Y:S04]  /*56710*/  LDS.128 R40, [R0] ;  /* 0x0000000000287984 */ /* 0x000f280000000c00 */
[----:B------:R-:W4:Y:S04]  /*56720*/  LDS.128 R48, [R241] ;  /* 0x00000000f1307984 */ /* 0x000f280000000c00 */
[----:B------:R-:W4:Y:S04]  /*56730*/  LDS.128 R44, [R240] ;  /* 0x00000000f02c7984 */ /* 0x000f280000000c00 */
[----:B-1----:R-:W3:Y:S04]  /*56740*/  LDL.LU R24, [R1+0x518] ;  /* 0x0005180001187983 */ /* 0x002ee80000300800 */
[----:B------:R-:W3:Y:S04]  /*56750*/  LDL.LU R25, [R1+0x51c] ;  /* 0x00051c0001197983 */ /* 0x000ee80000300800 */
[----:B------:R-:W3:Y:S04]  /*56760*/  LDL.LU R26, [R1+0x498] ;  /* 0x00049800011a7983 */ /* 0x000ee80000300800 */
[----:B------:R-:W3:Y:S04]  /*56770*/  LDL.LU R27, [R1+0x49c] ;  /* 0x00049c00011b7983 */ /* 0x000ee80000300800 */
[----:B----4-:R-:W-:Y:S04]  /*56780*/  STL.64 [R1+0x3d0], R40 ;  /* 0x0003d02801007387 */ /* 0x010fe80000100a00 */
        /* <DEDUP_REMOVED lines=18> */
[----:B------:R-:W3:Y:S01]  /*568b0*/  LDL.LU R27, [R1+0x15c] ;  /* 0x00015c00011b7983 */ /* 0x000ee20000300800 */
[----:B------:R-:W-:Y:S01]  /*568c0*/  MOV R36, R156 ;  /* 0x0000009c00247202 */ /* 0x000fe20000000f00 */
[----:B------:R-:W-:Y:S01]  /*568d0*/  IMAD.MOV.U32 R37, RZ, RZ, R157 ;  /* 0x000000ffff257224 */ /* 0x000fe200078e009d */
[----:B------:R-:W-:Y:S01]  /*568e0*/  MOV R32, R158 ;  /* 0x0000009e00207202 */ /* 0x000fe20000000f00 */
[----:B------:R-:W-:-:S03]  /*568f0*/  IMAD.MOV.U32 R33, RZ, RZ, R159 ;  /* 0x000000ffff217224 */ /* 0x000fc600078e009f */
[----:B------:R-:W-:Y:S04]  /*56900*/  STS.128 [R2], R36 ;  /* 0x0000002402007388 */ /* 0x000fe80000000c00 */
[----:B------:R-:W-:Y:S01]  /*56910*/  STS.128 [R2+0x80], R32 ;  /* 0x0000802002007388 */ /* 0x000fe20000000c00 */
[----:B------:R-:W-:-:S06]  /*56920*/  NOP ;  /* 0x0000000000007918 */ /* 0x000fcc0000000000 */
[----:B------:R-:W1:Y:S04]  /*56930*/  LDS.128 R32, [R0] ;  /* 0x0000000000207984 */ /* 0x000e680000000c00 */
[----:B------:R-:W4:Y:S04]  /*56940*/  LDS.128 R44, [R241] ;  /* 0x00000000f12c7984 */ /* 0x000f280000000c00 */
[----:B------:R-:W4:Y:S04]  /*56950*/  LDS.128 R36, [R240] ;  /* 0x00000000f0247984 */ /* 0x000f280000000c00 */
[----:B-1----:R-:W-:Y:S04]  /*56960*/  STL.64 [R1+0x3c0], R32 ;  /* 0x0003c02001007387 */ /* 0x002fe80000100a00 */
[----:B------:R-:W-:Y:S04]  /*56970*/  STL.64 [R1+0x3c8], R34 ;  /* 0x0003c82201007387 */ /* 0x000fe80000100a00 */
[----:B------:R-:W1:Y:S01]  /*56980*/  LDS.128 R32, [R252] ;  /* 0x00000000fc207984 */ /* 0x000e620000000c00 */
[----:B------:R-:W-:-:S06]  /*56990*/  NOP ;  /* 0x0000000000007918 */ /* 0x000fcc0000000000 */
[----:B----4-:R-:W-:Y:S04]  /*569a0*/  STL.64 [R1+0x3e0], R44 ;  /* 0x0003e02c01007387 */ /* 0x010fe80000100a00 */
[----:B------:R-:W-:Y:S04]  /*569b0*/  STL.64 [R1+0x3e8], R46 ;  /* 0x0003e82e01007387 */ /* 0x000fe80000100a00 */
[----:B------:R4:W-:Y:S04]  /*569c0*/  STL.64 [R1+0x420], R36 ;  /* 0x0004202401007387 */ /* 0x0009e80000100a00 */
[----:B------:R1:W-:Y:S04]  /*569d0*/  STL.64 [R1+0x428], R38 ;  /* 0x0004282601007387 */ /* 0x0003e80000100a00 */
[----:B-1----:R1:W-:Y:S04]  /*569e0*/  STL.64 [R1+0x470], R32 ;  /* 0x0004702001007387 */ /* 0x0023e80000100a00 */
[----:B------:R1:W-:Y:S04]  /*569f0*/  STL.64 [R1+0x478], R34 ;  /* 0x0004782201007387 */ /* 0x0003e80000100a00 */
[----:B----4-:R-:W4:Y:S04]  /*56a00*/  LDL.LU R36, [R1+0x8c0] ;  /* 0x0008c00001247983 */ /* 0x010f280000300800 */
[----:B------:R-:W4:Y:S04]  /*56a10*/  LDL.LU R37, [R1+0x8c4] ;  /* 0x0008c40001257983 */ /* 0x000f280000300800 */
[----:B------:R-:W4:Y:S04]  /*56a20*/  LDL.LU R38, [R1+0x8b0] ;  /* 0x0008b00001267983 */ /* 0x000f280000300800 */
[----:B------:R-:W4:Y:S04]  /*56a30*/  LDL.LU R39, [R1+0x8b4] ;  /* 0x0008b40001277983 */ /* 0x000f280000300800 */
[----:B-1----:R-:W4:Y:S04]  /*56a40*/  LDL.LU R32, [R1+0x8c8] ;  /* 0x0008c80001207983 */ /* 0x002f280000300800 */
[----:B------:R-:W4:Y:S04]  /*56a50*/  LDL.LU R33, [R1+0x8cc] ;  /* 0x0008cc0001217983 */ /* 0x000f280000300800 */
[----:B------:R-:W4:Y:S04]  /*56a60*/  LDL.LU R34, [R1+0x8b8] ;  /* 0x0008b80001227983 */ /* 0x000f280000300800 */
[----:B------:R-:W4:Y:S04]  /*56a70*/  LDL.LU R35, [R1+0x8bc] ;  /* 0x0008bc0001237983 */ /* 0x000f280000300800 */
        /* <DEDUP_REMOVED lines=32> */
[----:B----4-:R1:W-:Y:S04]  /*56c80*/  STS.128 [R2+0x80], R32 ;  /* 0x0000802002007388 */ /* 0x0103e80000000c00 */
[----:B-1----:R-:W4:Y:S04]  /*56c90*/  LDL.LU R32, [R1+0x750] ;  /* 0x0007500001207983 */ /* 0x002f280000300800 */
[----:B------:R-:W4:Y:S04]  /*56ca0*/  LDL.LU R33, [R1+0x754] ;  /* 0x0007540001217983 */ /* 0x000f280000300800 */
[----:B------:R-:W4:Y:S04]  /*56cb0*/  LDL.LU R34, [R1+0x740] ;  /* 0x0007400001227983 */ /* 0x000f280000300800 */
[----:B------:R-:W4:Y:S04]  /*56cc0*/  LDL.LU R35, [R1+0x744] ;  /* 0x0007440001237983 */ /* 0x000f280000300800 */
[----:B---3--:R1:W-:Y:S04]  /*56cd0*/  STS.128 [R2+0x180], R24 ;  /* 0x0001801802007388 */ /* 0x0083e80000000c00 */
[----:B-1----:R-:W3:Y:S04]  /*56ce0*/  LDL.LU R24, [R1+0x758] ;  /* 0x0007580001187983 */ /* 0x002ee80000300800 */
[----:B------:R-:W3:Y:S04]  /*56cf0*/  LDL.LU R25, [R1+0x75c] ;  /* 0x00075c0001197983 */ /* 0x000ee80000300800 */
[----:B------:R-:W3:Y:S04]  /*56d00*/  LDL.LU R26, [R1+0x748] ;  /* 0x00074800011a7983 */ /* 0x000ee80000300800 */
[----:B------:R-:W3:Y:S04]  /*56d10*/  LDL.LU R27, [R1+0x74c] ;  /* 0x00074c00011b7983 */ /* 0x000ee80000300800 */
[----:B------:R-:W-:Y:S04]  /*56d20*/  STS.128 [R2], R36 ;  /* 0x0000002402007388 */ /* 0x000fe80000000c00 */
        /* <DEDUP_REMOVED lines=23> */
[----:B---3--:R1:W-:Y:S04]  /*56ea0*/  STS.128 [R2+0x80], R24 ;  /* 0x0000801802007388 */ /* 0x0083e80000000c00 */
[----:B-1----:R-:W2:Y:S04]  /*56eb0*/  LDL.LU R24, [R1+0x5f0] ;  /* 0x0005f00001187983 */ /* 0x002ea80000300800 */
[----:B------:R-:W2:Y:S04]  /*56ec0*/  LDL.LU R25, [R1+0x5f4] ;  /* 0x0005f40001197983 */ /* 0x000ea80000300800 */
[----:B------:R-:W2:Y:S04]  /*56ed0*/  LDL.LU R26, [R1+0x5e0] ;  /* 0x0005e000011a7983 */ /* 0x000ea80000300800 */
[----:B------:R-:W2:Y:S04]  /*56ee0*/  LDL.LU R27, [R1+0x5e4] ;  /* 0x0005e400011b7983 */ /* 0x000ea80000300800 */
[----:B----4-:R-:W-:Y:S04]  /*56ef0*/  STS.128 [R2], R32 ;  /* 0x0000002002007388 */ /* 0x010fe80000000c00 */
[----:B------:R1:W-:Y:S04]  /*56f00*/  STS.128 [R2+0x100], R28 ;  /* 0x0001001c02007388 */ /* 0x0003e80000000c00 */
[----:B------:R-:W-:Y:S01]  /*56f10*/  STS.128 [R2+0x180], R36 ;  /* 0x0001802402007388 */ /* 0x000fe20000000c00 */
[----:B------:R-:W-:-:S06]  /*56f20*/  NOP ;  /* 0x0000000000007918 */ /* 0x000fcc0000000000 */
[----:B------:R-:W3:Y:S04]  /*56f30*/  LDS.128 R48, [R0] ;  /* 0x0000000000307984 */ /* 0x000ee80000000c00 */
        /* <DEDUP_REMOVED lines=11> */
[----:B------:R-:W-:Y:S04]  /*56ff0*/  LDS.128 R44, [R241] ;  /* 0x00000000f12c7984 */ /* 0x000fe80000000c00 */
[----:B------:R-:W-:Y:S04]  /*57000*/  LDS.128 R40, [R240] ;  /* 0x00000000f0287984 */ /* 0x000fe80000000c00 */
[----:B------:R-:W-:Y:S01]  /*57010*/  LDS.128 R36, [R252] ;  /* 0x00000000fc247984 */ /* 0x000fe20000000c00 */
[----:B------:R-:W-:-:S06]  /*57020*/  NOP ;  /* 0x0000000000007918 */ /* 0x000fcc0000000000 */
[----:B------:R-:W4:Y:S04]  /*57030*/  LDL.LU R55, [R1+0x4bc] ;  /* 0x0004bc0001377983 */ /* 0x000f280000300800 */
[----:B---3--:R-:W-:Y:S04]  /*57040*/  STL [R1+0x1d58], R51 ;  /* 0x001d583301007387 */ /* 0x008fe80000100800 */
[----:B--2---:R1:W-:Y:S04]  /*57050*/  STS.128 [R2], R24 ;  /* 0x0000001802007388 */ /* 0x0043e80000000c00 */
[----:B-1----:R-:W2:Y:S04]  /*57060*/  LDL.LU R24, [R1+0x120] ;  /* 0x0001200001187983 */ /* 0x002ea80000300800 */
[----:B------:R-:W2:Y:S04]  /*57070*/  LDL.LU R25, [R1+0x124] ;  /* 0x0001240001197983 */ /* 0x000ea80000300800 */
[----:B------:R-:W2:Y:S04]  /*57080*/  LDL.LU R26, [R1+0xf0] ;  /* 0x0000f000011a7983 */ /* 0x000ea80000300800 */
[----:B------:R-:W2:Y:S04]  /*57090*/  LDL.LU R27, [R1+0xf4] ;  /* 0x0000f400011b7983 */ /* 0x000ea80000300800 */
[----:B------:R-:W3:Y:S04]  /*570a0*/  LDL.LU R64, [R1+0x128] ;  /* 0x0001280001407983 */ /* 0x000ee80000300800 */
[----:B------:R-:W3:Y:S04]  /*570b0*/  LDL.LU R65, [R1+0x12c] ;  /* 0x00012c0001417983 */ /* 0x000ee80000300800 */
[----:B------:R-:W3:Y:S04]  /*570c0*/  LDL.LU R66, [R1+0xf8] ;  /* 0x0000f80001427983 */ /* 0x000ee80000300800 */
[----:B------:R-:W3:Y:S04]  /*570d0*/  LDL.LU R67, [R1+0xfc] ;  /* 0x0000fc0001437983 */ /* 0x000ee80000300800 */
[----:B----4-:R-:W-:Y:S04]  /*570e0*/  STS.128 [R2+0x80], R28 ;  /* 0x0000801c02007388 */ /* 0x010fe80000000c00 */
[----:B------:R-:W-:Y:S04]  /*570f0*/  STS.128 [R2+0x100], R32 ;  /* 0x0001002002007388 */ /* 0x000fe80000000c00 */
[----:B------:R-:W-:Y:S01]  /*57100*/  STS.128 [R2+0x180], R52 ;  /* 0x0001803402007388 */ /* 0x000fe20000000c00 */
[----:B------:R-:W-:-:S06]  /*57110*/  NOP ;  /* 0x0000000000007918 */ /* 0x000fcc0000000000 */
[----:B------:R-:W-:Y:S04]  /*57120*/  LDS.128 R60, [R0] ;  /* 0x00000000003c7984 */ /* 0x000fe80000000c00 */
[----:B------:R-:W-:Y:S04]  /*57130*/  LDS.128 R52, [R241] ;  /* 0x00000000f1347984 */ /* 0x000fe80000000c00 */
[----:B------:R-:W-:Y:S04]  /*57140*/  LDS.128 R32, [R240] ;  /* 0x00000000f0207984 */ /* 0x000fe80000000c00 */
[----:B------:R-:W-:Y:S01]  /*57150*/  LDS.128 R28, [R252] ;  /* 0x00000000fc1c7984 */ /* 0x000fe20000000c00 */
[----:B------:R-:W-:-:S06]  /*57160*/  NOP ;  /* 0x0000000000007918 */ /* 0x000fcc0000000000 */
[----:B--2---:R1:W-:Y:S04]  /*57170*/  STS.128 [R2+0x100], R24 ;  /* 0x0001001802007388 */ /* 0x0043e80000000c00 */
[----:B-1----:R-:W2:Y:S04]  /*57180*/  LDL.LU R24, [R1+0x8a0] ;  /* 0x0008a00001187983 */ /* 0x002ea80000300800 */
[----:B------:R-:W2:Y:S04]  /*57190*/  LDL.LU R25, [R1+0x8a4] ;  /* 0x0008a40001197983 */ /* 0x000ea80000300800 */
[----:B------:R-:W2:Y:S04]  /*571a0*/  LDL.LU R26, [R1+0x890] ;  /* 0x00089000011a7983 */ /* 0x000ea80000300800 */
[----:B------:R-:W2:Y:S01]  /*571b0*/  LDL.LU R27, [R1+0x894] ;  /* 0x00089400011b7983 */ /* 0x000ea20000300800 */
[----:B------:R-:W-:Y:S01]  /*571c0*/  MOV R56, R216 ;  /* 0x000000d800387202 */ /* 0x000fe20000000f00 */
[----:B------:R-:W-:Y:S01]  /*571d0*/  IMAD.MOV.U32 R57, RZ, RZ, R217 ;  /* 0x000000ffff397224 */ /* 0x000fe200078e00d9 */
[----:B------:R-:W-:Y:S01]  /*571e0*/  MOV R58, R220 ;  /* 0x000000dc003a7202 */ /* 0x000fe20000000f00 */
[----:B------:R-:W-:Y:S01]  /*571f0*/  IMAD.MOV.U32 R59, RZ, RZ, R221 ;  /* 0x000000ffff3b7224 */ /* 0x000fe200078e00dd */
[----:B---3--:R-:W-:Y:S04]  /*57200*/  STS.128 [R2+0x180], R64 ;  /* 0x0001804002007388 */ /* 0x008fe80000000c00 */
[----:B------:R1:W-:Y:S01]  /*57210*/  STS.128 [R2], R56 ;  /* 0x0000003802007388 */ /* 0x0003e20000000c00 */
[----:B------:R-:W-:Y:S01]  /*57220*/  MOV R220, R218 ;  /* 0x000000da00dc7202 */ /* 0x000fe20000000f00 */
[----:B------:R-:W-:-:S05]  /*57230*/  IMAD.MOV.U32 R221, RZ, RZ, R219 ;  /* 0x000000ffffdd7224 */ /* 0x000fca00078e00db */
[----:B------:R-:W-:Y:S01]  /*57240*/  STS.128 [R2+0x80], R220 ;  /* 0x000080dc02007388 */ /* 0x000fe20000000c00 */
[----:B------:R-:W-:-:S06]  /*57250*/  NOP ;  /* 0x0000000000007918 */ /* 0x000fcc0000000000 */
[----:B------:R-:W-:Y:S04]  /*57260*/  LDS.128 R80, [R0] ;  /* 0x0000000000507984 */ /* 0x000fe80000000c00 */
[----:B-1----:R-:W3:Y:S04]  /*57270*/  LDL.LU R56, [R1+0x8a8] ;  /* 0x0008a80001387983 */ /* 0x002ee80000300800 */
        /* <DEDUP_REMOVED lines=14> */
[----:B------:R-:W4:Y:S04]  /*57360*/  LDL.LU R87, [R1+0x7dc] ;  /* 0x0007dc0001577983 */ /* 0x000f280000300800 */
[----:B--2---:R1:W-:Y:S04]  /*57370*/  STS.128 [R2], R24 ;  /* 0x0000001802007388 */ /* 0x0043e80000000c00 */
        /* <DEDUP_REMOVED lines=8> */
[----:B----4-:R1:W-:Y:S04]  /*57400*/  STS.128 [R2+0x100], R64 ;  /* 0x0001004002007388 */ /* 0x0103e80000000c00 */
[----:B------:R-:W3:Y:S04]  /*57410*/  LDL.LU R59, [R1+0x72c] ;  /* 0x00072c00013b7983 */ /* 0x000ee80000300800 */
[----:B-1----:R-:W4:Y:S04]  /*57420*/  LDL.LU R64, [R1+0x670] ;  /* 0x0006700001407983 */ /* 0x002f280000300800 */
[----:B------:R-:W4:Y:S04]  /*57430*/  LDL.LU R65, [R1+0x674] ;  /* 0x0006740001417983 */ /* 0x000f280000300800 */
[----:B------:R-:W4:Y:S04]  /*57440*/  LDL.LU R66, [R1+0x660] ;  /* 0x0006600001427983 */ /* 0x000f280000300800 */
[----:B------:R-:W4:Y:S04]  /*57450*/  LDL.LU R67, [R1+0x664] ;  /* 0x0006640001437983 */ /* 0x000f280000300800 */
[----:B------:R-:W4:Y:S04]  /*57460*/  LDL.LU R100, [R1+0x678] ;  /* 0x0006780001647983 */ /* 0x000f280000300800 */
[----:B------:R-:W-:Y:S01]  /*57470*/  STS.128 [R2+0x180], R84 ;  /* 0x0001805402007388 */ /* 0x000fe20000000c00 */
[----:B------:R-:W-:-:S06]  /*57480*/  NOP ;  /* 0x0000000000007918 */ /* 0x000fcc0000000000 */
[----:B------:R-:W4:Y:S04]  /*57490*/  LDL.LU R101, [R1+0x67c] ;  /* 0x00067c0001657983 */ /* 0x000f280000300800 */
[----:B------:R-:W4:Y:S04]  /*574a0*/  LDL.LU R102, [R1+0x668] ;  /* 0x0006680001667983 */ /* 0x000f280000300800 */
[----:B------:R-:W4:Y:S04]  /*574b0*/  LDL.LU R103, [R1+0x66c] ;  /* 0x00066c0001677983 */ /* 0x000f280000300800 */
[----:B------:R-:W-:Y:S04]  /*574c0*/  LDS.128 R96, [R0] ;  /* 0x0000000000607984 */ /* 0x000fe80000000c00 */
[----:B------:R-:W-:Y:S04]  /*574d0*/  LDS.128 R92, [R241] ;  /* 0x00000000f15c7984 */ /* 0x000fe80000000c00 */
[----:B------:R-:W-:Y:S04]  /*574e0*/  LDS.128 R88, [R240] ;  /* 0x00000000f0587984 */ /* 0x000fe80000000c00 */
[----:B------:R-:W-:Y:S01]  /*574f0*/  LDS.128 R84, [R252] ;  /* 0x00000000fc547984 */ /* 0x000fe20000000c00 */
[----:B------:R-:W-:-:S06]  /*57500*/  NOP ;  /* 0x0000000000007918 */ /* 0x000fcc0000000000 */
[----:B--2---:R1:W-:Y:S04]  /*57510*/  STS.128 [R2], R24 ;  /* 0x0000001802007388 */ /* 0x0043e80000000c00 */
[----:B-1----:R-:W2:Y:S04]  /*57520*/  LDL.LU R24, [R1+0x5d0] ;  /* 0x0005d00001187983 */ /* 0x002ea80000300800 */
[----:B------:R-:W2:Y:S01]  /*57530*/  LDL.LU R25, [R1+0x5d4] ;  /* 0x0005d40001197983 */ /* 0x000ea20000300800 */
[----:B------:R-:W-:Y:S01]  /*57540*/  MOV R26, R176 ;  /* 0x000000b0001a7202 */ /* 0x000fe20000000f00 */
[----:B------:R-:W-:-:S02]  /*57550*/  IMAD.MOV.U32 R27, RZ, RZ, R177 ;  /* 0x000000ffff1b7224 */ /* 0x000fc400078e00b1 */
[----:B------:R-:W2:Y:S04]  /*57560*/  LDL.LU R176, [R1+0x5d8] ;  /* 0x0005d80001b07983 */ /* 0x000ea80000300800 */
[----:B------:R-:W2:Y:S04]  /*57570*/  LDL.LU R177, [R1+0x5dc] ;  /* 0x0005dc0001b17983 */ /* 0x000ea80000300800 */
[----:B---3--:R1:W-:Y:S04]  /*57580*/  STS.128 [R2+0x80], R56 ;  /* 0x0000803802007388 */ /* 0x0083e80000000c00 */
[----:B-1----:R-:W3:Y:S04]  /*57590*/  LDL.LU R56, [R1+0x4d0] ;  /* 0x0004d00001387983 */ /* 0x002ee80000300800 */
[----:B------:R-:W3:Y:S04]  /*575a0*/  LDL.LU R57, [R1+0x4d4] ;  /* 0x0004d40001397983 */ /* 0x000ee80000300800 */
[----:B------:R-:W3:Y:S04]  /*575b0*/  LDL.LU R58, [R1+0x4f0] ;  /* 0x0004f000013a7983 */ /* 0x000ee80000300800 */
[----:B------:R-:W3:Y:S04]  /*575c0*/  LDL.LU R59, [R1+0x4f4] ;  /* 0x0004f400013b7983 */ /* 0x000ee80000300800 */
[----:B------:R-:W3:Y:S04]  /*575d0*/  LDL.LU R112, [R1+0x4d8] ;  /* 0x0004d80001707983 */ /* 0x000ee80000300800 */
[----:B----4-:R-:W-:Y:S04]  /*575e0*/  STS.128 [R2+0x100], R64 ;  /* 0x0001004002007388 */ /* 0x010fe80000000c00 */
[----:B------:R-:W4:Y:S04]  /*575f0*/  LDL.LU R113, [R1+0x4dc] ;  /* 0x0004dc0001717983 */ /* 0x000f280000300800 */
[----:B------:R-:W4:Y:S04]  /*57600*/  LDL.LU R114, [R1+0x4f8] ;  /* 0x0004f80001727983 */ /* 0x000f280000300800 */
[----:B------:R-:W-:Y:S01]  /*57610*/  STS.128 [R2+0x180], R100 ;  /* 0x0001806402007388 */ /* 0x000fe20000000c00 */
[----:B------:R-:W-:-:S06]  /*57620*/  NOP ;  /* 0x0000000000007918 */ /* 0x000fcc0000000000 */
        /* <DEDUP_REMOVED lines=11> */
[----:B------:R-:W2:Y:S01]  /*576e0*/  LDL.LU R124, [R1+0xb8] ;  /* 0x0000b800017c7983 */ /* 0x000ea20000300800 */
[----:B------:R-:W-:Y:S01]  /*576f0*/  MOV R126, R22 ;  /* 0x00000016007e7202 */ /* 0x000fe20000000f00 */
[----:B------:R-:W-:Y:S02]  /*57700*/  IMAD.MOV.U32 R127, RZ, RZ, R23 ;  /* 0x000000ffff7f7224 */ /* 0x000fe400078e0017 */
[----:B------:R-:W-:Y:S04]  /*57710*/  STS.128 [R2+0x80], R176 ;  /* 0x000080b002007388 */ /* 0x000fe80000000c00 */
[----:B------:R-:W2:Y:S04]  /*57720*/  LDL.LU R125, [R1+0xbc] ;  /* 0x0000bc00017d7983 */ /* 0x000ea80000300800 */
[----:B---3--:R-:W-:Y:S04]  /*57730*/  STS.128 [R2+0x100], R56 ;  /* 0x0001003802007388 */ /* 0x008fe80000000c00 */
[----:B----4-:R-:W-:Y:S01]  /*57740*/  STS.128 [R2+0x180], R112 ;  /* 0x0001807002007388 */ /* 0x010fe20000000c00 */
        /* <DEDUP_REMOVED lines=15> */
[----:B------:R-:W-:Y:S01]  /*57840*/  MOV R236, R226 ;  /* 0x000000e200ec7202 */ /* 0x000fe20000000f00 */
[----:B------:R-:W-:-:S03]  /*57850*/  IMAD.MOV.U32 R237, RZ, RZ, R227 ;  /* 0x000000ffffed7224 */ /* 0x000fc600078e00e3 */
[----:B------:R1:W-:Y:S04]  /*57860*/  STS.128 [R2], R116 ;  /* 0x0000007402007388 */ /* 0x0003e80000000c00 */
[----:B------:R3:W-:Y:S04]  /*57870*/  STS.128 [R2+0x180], R124 ;  /* 0x0001807c02007388 */ /* 0x0007e80000000c00 */
[----:B------:R-:W-:Y:S01]  /*57880*/  STS.128 [R2+0x80], R236 ;  /* 0x000080ec02007388 */ /* 0x000fe20000000c00 */
[----:B------:R-:W-:-:S06]  /*57890*/  NOP ;  /* 0x0000000000007918 */ /* 0x000fcc0000000000 */
[----:B------:R-:W-:Y:S04]  /*578a0*/  LDS.128 R140, [R0] ;  /* 0x00000000008c7984 */ /* 0x000fe80000000c00 */
        /* <DEDUP_REMOVED lines=8> */
[----:B------:R-:W3:Y:S04]  /*57930*/  LDL.LU R144, [R1+0x7c8] ;  /* 0x0007c80001907983 */ /* 0x000ee80000300800 */
[----:B------:R-:W3:Y:S04]  /*57940*/  LDL.LU R145, [R1+0x7cc] ;  /* 0x0007cc0001917983 */ /* 0x000ee80000300800 */
[----:B------:R-:W-:Y:S04]  /*57950*/  LDS.128 R136, [R241] ;  /* 0x00000000f1887984 */ /* 0x000fe80000000c00 */
[----:B------:R-:W-:Y:S04]  /*57960*/  LDS.128 R132, [R240] ;  /* 0x00000000f0847984 */ /* 0x000fe80000000c00 */
[----:B------:R-:W-:Y:S01]  /*57970*/  LDS.128 R128, [R252] ;  /* 0x00000000fc807984 */ /* 0x000fe20000000c00 */
[----:B------:R-:W-:-:S06]  /*57980*/  NOP ;  /* 0x0000000000007918 */ /* 0x000fcc0000000000 */
[----:B------:R-:W3:Y:S04]  /*57990*/  LDL.LU R146, [R1+0x7b8] ;  /* 0x0007b80001927983 */ /* 0x000ee80000300800 */
[----:B------:R-:W3:Y:S04]  /*579a0*/  LDL.LU R147, [R1+0x7bc] ;  /* 0x0007bc0001937983 */ /* 0x000ee80000300800 */
[----:B--2---:R1:W-:Y:S04]  /*579b0*/  STS.128 [R2], R24 ;  /* 0x0000001802007388 */ /* 0x0043e80000000c00 */
[----:B-1----:R-:W2:Y:S04]  /*579c0*/  LDL.LU R24, [R1+0x710] ;  /* 0x0007100001187983 */ /* 0x002ea80000300800 */
[----:B------:R-:W2:Y:S04]  /*579d0*/  LDL.LU R25, [R1+0x714] ;  /* 0x0007140001197983 */ /* 0x000ea80000300800 */
[----:B------:R-:W2:Y:S04]  /*579e0*/  LDL.LU R26, [R1+0x700] ;  /* 0x00070000011a7983 */ /* 0x000ea80000300800 */
[----:B------:R-:W2:Y:S04]  /*579f0*/  LDL.LU R27, [R1+0x704] ;  /* 0x00070400011b7983 */ /* 0x000ea80000300800 */
[----:B----4-:R1:W-:Y:S04]  /*57a00*/  STS.128 [R2+0x80], R116 ;  /* 0x0000807402007388 */ /* 0x0103e80000000c00 */
[----:B-1----:R-:W4:Y:S04]  /*57a10*/  LDL.LU R116, [R1+0x718] ;  /* 0x0007180001747983 */ /* 0x002f280000300800 */
[----:B------:R-:W4:Y:S04]  /*57a20*/  LDL.LU R117, [R1+0x71c] ;  /* 0x00071c0001757983 */ /* 0x000f280000300800 */
[----:B------:R-:W4:Y:S04]  /*57a30*/  LDL.LU R118, [R1+0x708] ;  /* 0x0007080001767983 */ /* 0x000f280000300800 */
[----:B---3--:R1:W-:Y:S04]  /*57a40*/  STS.128 [R2+0x100], R124 ;  /* 0x0001007c02007388 */ /* 0x0083e80000000c00 */
[----:B------:R-:W4:Y:S04]  /*57a50*/  LDL.LU R119, [R1+0x70c] ;  /* 0x00070c0001777983 */ /* 0x000f280000300800 */
[----:B-1----:R-:W3:Y:S04]  /*57a60*/  LDL.LU R124, [R1+0x650] ;  /* 0x00065000017c7983 */ /* 0x002ee80000300800 */
[----:B------:R-:W3:Y:S04]  /*57a70*/  LDL.LU R125, [R1+0x654] ;  /* 0x00065400017d7983 */ /* 0x000ee80000300800 */
[----:B------:R-:W3:Y:S04]  /*57a80*/  LDL.LU R126, [R1+0x640] ;  /* 0x00064000017e7983 */ /* 0x000ee80000300800 */
[----:B------:R-:W-:Y:S01]  /*57a90*/  STS.128 [R2+0x180], R144 ;  /* 0x0001809002007388 */ /* 0x000fe20000000c00 */
[----:B------:R-:W-:-:S06]  /*57aa0*/  NOP ;  /* 0x0000000000007918 */ /* 0x000fcc0000000000 */
[----:B------:R-:W3:Y:S04]  /*57ab0*/  LDL.LU R127, [R1+0x644] ;  /* 0x00064400017f7983 */ /* 0x000ee80000300800 */
[----:B------:R-:W3:Y:S04]  /*57ac0*/  LDL.LU R160, [R1+0x658] ;  /* 0x0006580001a07983 */ /* 0x000ee80000300800 */
[----:B------:R-:W3:Y:S04]  /*57ad0*/  LDL.LU R161, [R1+0x65c] ;  /* 0x00065c0001a17983 */ /* 0x000ee80000300800 */
[----:B------:R-:W-:Y:S04]  /*57ae0*/  LDS.128 R156, [R0] ;  /* 0x00000000009c7984 */ /* 0x000fe80000000c00 */
        /* <DEDUP_REMOVED lines=10> */
[----:B------:R-:W2:Y:S01]  /*57b90*/  LDL.LU R27, [R1+0x3a4] ;  /* 0x0003a400011b7983 */ /* 0x000ea20000300800 */
[----:B------:R-:W-:Y:S01]  /*57ba0*/  MOV R164, R180 ;  /* 0x000000b400a47202 */ /* 0x000fe20000000f00 */
[----:B------:R-:W-:-:S02]  /*57bb0*/  IMAD.MOV.U32 R165, RZ, RZ, R181 ;  /* 0x000000ffffa57224 */ /* 0x000fc400078e00b5 */
[----:B------:R-:W2:Y:S01]  /*57bc0*/  LDL.LU R172, [R1+0x508] ;  /* 0x0005080001ac7983 */ /* 0x000ea20000300800 */
[----:B------:R-:W-:Y:S01]  /*57bd0*/  MOV R166, R184 ;  /* 0x000000b800a67202 */ /* 0x000fe20000000f00 */
[----:B------:R-:W-:Y:S02]  /*57be0*/  IMAD.MOV.U32 R167, RZ, RZ, R185 ;  /* 0x000000ffffa77224 */ /* 0x000fe400078e00b9 */
[----:B------:R-:W2:Y:S04]  /*57bf0*/  LDL.LU R173, [R1+0x50c] ;  /* 0x00050c0001ad7983 */ /* 0x000ea80000300800 */
[----:B------:R-:W2:Y:S04]  /*57c00*/  LDL.LU R174, [R1+0x3a8] ;  /* 0x0003a80001ae7983 */ /* 0x000ea80000300800 */
[----:B----4-:R-:W-:Y:S04]  /*57c10*/  STS.128 [R2+0x80], R116 ;  /* 0x0000807402007388 */ /* 0x010fe80000000c00 */
[----:B------:R-:W4:Y:S04]  /*57c20*/  LDL.LU R175, [R1+0x3ac] ;  /* 0x0003ac0001af7983 */ /* 0x000f280000300800 */
[----:B---3--:R-:W-:Y:S04]  /*57c30*/  STS.128 [R2+0x100], R124 ;  /* 0x0001007c02007388 */ /* 0x008fe80000000c00 */
[----:B------:R-:W-:Y:S01]  /*57c40*/  STS.128 [R2+0x180], R160 ;  /* 0x000180a002007388 */ /* 0x000fe20000000c00 */
[----:B------:R-:W-:-:S06]  /*57c50*/  NOP ;  /* 0x0000000000007918 */ /* 0x000fcc0000000000 */
[----:B------:R-:W-:Y:S04]  /*57c60*/  LDS.128 R168, [R0] ;  /* 0x0000000000a87984 */ /* 0x000fe80000000c00 */
[----:B------:R-:W-:Y:S04]  /*57c70*/  LDS.128 R160, [R241] ;  /* 0x00000000f1a07984 */ /* 0x000fe80000000c00 */
[----:B------:R-:W-:Y:S04]  /*57c80*/  LDS.128 R124, [R240] ;  /* 0x00000000f07c7984 */ /* 0x000fe80000000c00 */
[----:B------:R-:W-:Y:S01]  /*57c90*/  LDS.128 R116, [R252] ;  /* 0x00000000fc747984 */ /* 0x000fe20000000c00 */
[----:B------:R-:W-:-:S06]  /*57ca0*/  NOP ;  /* 0x0000000000007918 */ /* 0x000fcc0000000000 */
[----:B------:R-:W-:Y:S04]  /*57cb0*/  STS.128 [R2], R164 ;  /* 0x000000a402007388 */ /* 0x000fe80000000c00 */
[----:B--2---:R1:W-:Y:S04]  /*57cc0*/  STS.128 [R2+0x100], R24 ;  /* 0x0001001802007388 */ /* 0x0043e80000000c00 */
[----:B-1----:R-:W2:Y:S04]  /*57cd0*/  LDL.LU R24, [R1+0x1a0] ;  /* 0x0001a00001187983 */ /* 0x002ea80000300800 */
[----:B------:R-:W2:Y:S04]  /*57ce0*/  LDL.LU R25, [R1+0x1a4] ;  /* 0x0001a40001197983 */ /* 0x000ea80000300800 */
[----:B------:R-:W2:Y:S04]  /*57cf0*/  LDL.LU R26, [R1+0x1c0] ;  /* 0x0001c000011a7983 */ /* 0x000ea80000300800 */
[----:B------:R-:W2:Y:S04]  /*57d00*/  LDL.LU R27, [R1+0x1c4] ;  /* 0x0001c400011b7983 */ /* 0x000ea80000300800 */
[----:B------:R-:W3:Y:S04]  /*57d10*/  LDL.LU R164, [R1+0x1a8] ;  /* 0x0001a80001a47983 */ /* 0x000ee80000300800 */
[----:B------:R-:W3:Y:S04]  /*57d20*/  LDL.LU R165, [R1+0x1ac] ;  /* 0x0001ac0001a57983 */ /* 0x000ee80000300800 */
[----:B------:R-:W3:Y:S04]  /*57d30*/  LDL.LU R166, [R1+0x1c8] ;  /* 0x0001c80001a67983 */ /* 0x000ee80000300800 */
[----:B------:R-:W3:Y:S01]  /*57d40*/  LDL.LU R167, [R1+0x1cc] ;  /* 0x0001cc0001a77983 */ /* 0x000ee20000300800 */
[----:B------:R-:W-:Y:S01]  /*57d50*/  MOV R184, R182 ;  /* 0x000000b600b87202 */ /* 0x000fe20000000f00 */
[----:B------:R-:W-:-:S02]  /*57d60*/  IMAD.MOV.U32 R185, RZ, RZ, R183 ;  /* 0x000000ffffb97224 */ /* 0x000fc400078e00b7 */
[----:B----4-:R1:W-:Y:S04]  /*57d70*/  STS.128 [R2+0x180], R172 ;  /* 0x000180ac02007388 */ /* 0x0103e80000000c00 */
[----:B------:R4:W-:Y:S01]  /*57d80*/  STS.128 [R2+0x80], R184 ;  /* 0x000080b802007388 */ /* 0x0009e20000000c00 */
[----:B------:R-:W-:-:S06]  /*57d90*/  NOP ;  /* 0x0000000000007918 */ /* 0x000fcc0000000000 */
[----:B------:R-:W-:Y:S04]  /*57da0*/  LDS.128 R180, [R0] ;  /* 0x0000000000b47984 */ /* 0x000fe80000000c00 */
[----:B------:R-:W-:Y:S01]  /*57db0*/  LDS.128 R176, [R241] ;  /* 0x00000000f1b07984 */ /* 0x000fe20000000c00 */
[----:B-1----:R-:W-:Y:S01]  /*57dc0*/  MOV R172, R16 ;  /* 0x0000001000ac7202 */ /* 0x002fe20000000f00 */
[----:B------:R-:W-:Y:S01]  /*57dd0*/  IMAD.MOV.U32 R173, RZ, RZ, R17 ;  /* 0x000000ffffad7224 */ /* 0x000fe200078e0011 */
[----:B------:R-:W-:Y:S01]  /*57de0*/  MOV R174, R12 ;  /* 0x0000000c00ae7202 */ /* 0x000fe20000000f00 */
[----:B------:R-:W-:Y:S01]  /*57df0*/  IMAD.MOV.U32 R175, RZ, RZ, R13 ;  /* 0x000000ffffaf7224 */ /* 0x000fe200078e000d */
[----:B----4-:R-:W-:Y:S01]  /*57e00*/  MOV R184, R18 ;  /* 0x0000001200b87202 */ /* 0x010fe20000000f00 */
[----:B------:R-:W-:Y:S01]  /*57e10*/  IMAD.MOV.U32 R185, RZ, RZ, R19 ;  /* 0x000000ffffb97224 */ /* 0x000fe200078e0013 */
[----:B------:R-:W-:Y:S01]  /*57e20*/  MOV R186, R14 ;  /* 0x0000000e00ba7202 */ /* 0x000fe20000000f00 */
[----:B------:R-:W-:Y:S01]  /*57e30*/  IMAD.MOV.U32 R187, RZ, RZ, R15 ;  /* 0x000000ffffbb7224 */ /* 0x000fe200078e000f */
[----:B------:R-:W-:Y:S04]  /*57e40*/  LDS.128 R16, [R240] ;  /* 0x00000000f0107984 */ /* 0x000fe80000000c00 */
[----:B------:R-:W-:Y:S01]  /*57e50*/  LDS.128 R12, [R252] ;  /* 0x00000000fc0c7984 */ /* 0x000fe20000000c00 */
[----:B------:R-:W-:-:S06]  /*57e60*/  NOP ;  /* 0x0000000000007918 */ /* 0x000fcc0000000000 */
[----:B------:R-:W-:Y:S04]  /*57e70*/  STS.128 [R2+0x100], R172 ;  /* 0x000100ac02007388 */ /* 0x000fe80000000c00 */
[----:B--2---:R1:W-:Y:S04]  /*57e80*/  STS.128 [R2], R24 ;  /* 0x0000001802007388 */ /* 0x0043e80000000c00 */
[----:B-1----:R-:W2:Y:S04]  /*57e90*/  LDL.LU R24, [R1+0x860] ;  /* 0x0008600001187983 */ /* 0x002ea80000300800 */
[----:B------:R-:W2:Y:S04]  /*57ea0*/  LDL.LU R25, [R1+0x864] ;  /* 0x0008640001197983 */ /* 0x000ea80000300800 */
[----:B------:R-:W2:Y:S04]  /*57eb0*/  LDL.LU R26, [R1+0x850] ;  /* 0x00085000011a7983 */ /* 0x000ea80000300800 */
[----:B---3--:R1:W-:Y:S04]  /*57ec0*/  STS.128 [R2+0x80], R164 ;  /* 0x000080a402007388 */ /* 0x0083e80000000c00 */
[----:B------:R-:W2:Y:S04]  /*57ed0*/  LDL.LU R27, [R1+0x854] ;  /* 0x00085400011b7983 */ /* 0x000ea80000300800 */
        /* <DEDUP_REMOVED lines=12> */
[----:B------:R-:W-:Y:S01]  /*57fa0*/  STS.128 [R2+0x180], R184 ;  /* 0x000180b802007388 */ /* 0x000fe20000000c00 */
[----:B------:R-:W-:-:S06]  /*57fb0*/  NOP ;  /* 0x0000000000007918 */ /* 0x000fcc0000000000 */
[----:B------:R-:W-:Y:S04]  /*57fc0*/  LDS.128 R200, [R0] ;  /* 0x0000000000c87984 */ /* 0x000fe80000000c00 */
[----:B------:R-:W-:Y:S04]  /*57fd0*/  LDS.128 R196, [R241] ;  /* 0x00000000f1c47984 */ /* 0x000fe80000000c00 */
[----:B------:R-:W-:Y:S04]  /*57fe0*/  LDS.128 R192, [R240] ;  /* 0x00000000f0c07984 */ /* 0x000fe80000000c00 */
[----:B------:R-:W-:Y:S01]  /*57ff0*/  LDS.128 R184, [R252] ;  /* 0x00000000fcb87984 */ /* 0x000fe20000000c00 */
[----:B------:R-:W-:-:S06]  /*58000*/  NOP ;  /* 0x0000000000007918 */ /* 0x000fcc0000000000 */
[----:B--2---:R1:W-:Y:S04]  /*58010*/  STS.128 [R2], R24 ;  /* 0x0000001802007388 */ /* 0x0043e80000000c00 */
[----:B-1----:R-:W2:Y:S04]  /*58020*/  LDL.LU R24, [R1+0x6f0] ;  /* 0x0006f00001187983 */ /* 0x002ea80000300800 */
[----:B------:R-:W2:Y:S04]  /*58030*/  LDL.LU R25, [R1+0x6f4] ;  /* 0x0006f40001197983 */ /* 0x000ea80000300800 */
[----:B------:R-:W2:Y:S04]  /*58040*/  LDL.LU R26, [R1+0x6e0] ;  /* 0x0006e000011a7983 */ /* 0x000ea80000300800 */
[----:B---3--:R1:W-:Y:S04]  /*58050*/  STS.128 [R2+0x80], R164 ;  /* 0x000080a402007388 */ /* 0x0083e80000000c00 */
[----:B------:R-:W2:Y:S04]  /*58060*/  LDL.LU R27, [R1+0x6e4] ;  /* 0x0006e400011b7983 */ /* 0x000ea80000300800 */
[----:B----4-:R3:W-:Y:S04]  /*58070*/  STS.128 [R2+0x100], R172 ;  /* 0x000100ac02007388 */ /* 0x0107e80000000c00 */
        /* <DEDUP_REMOVED lines=8> */
[----:B------:R-:W4:Y:S04]  /*58100*/  LDL.LU R220, [R1+0x638] ;  /* 0x0006380001dc7983 */ /* 0x000f280000300800 */
[----:B------:R-:W4:Y:S04]  /*58110*/  LDL.LU R221, [R1+0x63c] ;  /* 0x00063c0001dd7983 */ /* 0x000f280000300800 */
[----:B------:R-:W-:Y:S01]  /*58120*/  STS.128 [R2+0x180], R204 ;  /* 0x000180cc02007388 */ /* 0x000fe20000000c00 */
[----:B------:R-:W-:-:S06]  /*58130*/  NOP ;  /* 0x0000000000007918 */ /* 0x000fcc0000000000 */
[----:B------:R-:W4:Y:S04]  /*58140*/  LDL.LU R222, [R1+0x628] ;  /* 0x0006280001de7983 */ /* 0x000f280000300800 */
[----:B------:R-:W4:Y:S04]  /*58150*/  LDL.LU R223, [R1+0x62c] ;  /* 0x00062c0001df7983 */ /* 0x000f280000300800 */
[----:B------:R-:W1:Y:S04]  /*58160*/  LDS.128 R212, [R252] ;  /* 0x00000000fcd47984 */ /* 0x000e680000000c00 */
[----:B------:R-:W-:Y:S04]  /*58170*/  LDS.128 R216, [R0] ;  /* 0x0000000000d87984 */ /* 0x000fe80000000c00 */
[----:B------:R-:W-:Y:S04]  /*58180*/  LDS.128 R208, [R241] ;  /* 0x00000000f1d07984 */ /* 0x000fe80000000c00 */
[----:B------:R-:W-:Y:S01]  /*58190*/  LDS.128 R204, [R240] ;  /* 0x00000000f0cc7984 */ /* 0x000fe20000000c00 */
[----:B------:R-:W-:-:S06]  /*581a0*/  NOP ;  /* 0x0000000000007918 */ /* 0x000fcc0000000000 */
[----:B-1----:R-:W-:Y:S04]  /*581b0*/  STL [R1+0x1d4c], R215 ;  /* 0x001d4cd701007387 */ /* 0x002fe80000100800 */
[----:B--2---:R1:W-:Y:S04]  /*581c0*/  STS.128 [R2], R24 ;  /* 0x0000001802007388 */ /* 0x0043e80000000c00 */
[----:B-1----:R-:W2:Y:S04]  /*581d0*/  LDL.LU R26, [R1+0x5c0] ;  /* 0x0005c000011a7983 */ /* 0x002ea80000300800 */
[----:B------:R-:W2:Y:S04]  /*581e0*/  LDL.LU R27, [R1+0x5c4] ;  /* 0x0005c400011b7983 */ /* 0x000ea80000300800 */
[----:B---3--:R1:W-:Y:S04]  /*581f0*/  STS.128 [R2+0x100], R172 ;  /* 0x000100ac02007388 */ /* 0x0083e80000000c00 */
[----:B-1----:R-:W3:Y:S04]  /*58200*/  LDL.LU R174, [R1+0x5c8] ;  /* 0x0005c80001ae7983 */ /* 0x002ee80000300800 */
[----:B------:R-:W3:Y:S04]  /*58210*/  LDL.LU R175, [R1+0x5cc] ;  /* 0x0005cc0001af7983 */ /* 0x000ee80000300800 */
[----:B----4-:R1:W-:Y:S04]  /*58220*/  STS.128 [R2+0x80], R164 ;  /* 0x000080a402007388 */ /* 0x0103e80000000c00 */
[----:B------:R-:W-:Y:S01]  /*58230*/  STS.128 [R2+0x180], R220 ;  /* 0x000180dc02007388 */ /* 0x000fe20000000c00 */
[----:B------:R-:W-:-:S06]  /*58240*/  NOP ;  /* 0x0000000000007918 */ /* 0x000fcc0000000000 */
[----:B------:R-:W4:Y:S01]  /*58250*/  LDS.128 R228, [R252] ;  /* 0x00000000fce47984 */ /* 0x000f220000000c00 */
[----:B------:R-:W-:Y:S01]  /*58260*/  MOV R24, R188 ;  /* 0x000000bc00187202 */ /* 0x000fe20000000f00 */
[----:B------:R-:W-:Y:S01]  /*58270*/  IMAD.MOV.U32 R25, RZ, RZ, R189 ;  /* 0x000000ffff197224 */ /* 0x000fe200078e00bd */
[----:B------:R-:W-:Y:S01]  /*58280*/  MOV R172, R190 ;  /* 0x000000be00ac7202 */ /* 0x000fe20000000f00 */
[----:B------:R-:W-:Y:S01]  /*58290*/  IMAD.MOV.U32 R173, RZ, RZ, R191 ;  /* 0x000000ffffad7224 */ /* 0x000fe200078e00bf */
[----:B-1----:R-:W3:Y:S04]  /*582a0*/  LDL.LU R164, [R1+0x390] ;  /* 0x0003900001a47983 */ /* 0x002ee80000300800 */
[----:B------:R-:W3:Y:S04]  /*582b0*/  LDL.LU R165, [R1+0x394] ;  /* 0x0003940001a57983 */ /* 0x000ee80000300800 */
[----:B------:R-:W3:Y:S04]  /*582c0*/  LDL.LU R166, [R1+0x310] ;  /* 0x0003100001a67983 */ /* 0x000ee80000300800 */
[----:B------:R-:W3:Y:S04]  /*582d0*/  LDL.LU R167, [R1+0x314] ;  /* 0x0003140001a77983 */ /* 0x000ee80000300800 */
[----:B------:R-:W3:Y:S04]  /*582e0*/  LDL.LU R232, [R1+0x398] ;  /* 0x0003980001e87983 */ /* 0x000ee80000300800 */
[----:B------:R-:W3:Y:S04]  /*582f0*/  LDL.LU R233, [R1+0x39c] ;  /* 0x00039c0001e97983 */ /* 0x000ee80000300800 */
[----:B------:R-:W3:Y:S04]  /*58300*/  LDL.LU R234, [R1+0x318] ;  /* 0x0003180001ea7983 */ /* 0x000ee80000300800 */
[----:B------:R-:W3:Y:S04]  /*58310*/  LDL.LU R235, [R1+0x31c] ;  /* 0x00031c0001eb7983 */ /* 0x000ee80000300800 */
[----:B------:R-:W1:Y:S04]  /*58320*/  LDS.128 R220, [R0] ;  /* 0x0000000000dc7984 */ /* 0x000e680000000c00 */
[----:B------:R-:W-:Y:S04]  /*58330*/  LDS.128 R188, [R241] ;  /* 0x00000000f1bc7984 */ /* 0x000fe80000000c00 */
[----:B------:R-:W-:Y:S01]  /*58340*/  LDS.128 R224, [R240] ;  /* 0x00000000f0e07984 */ /* 0x000fe20000000c00 */
[----:B------:R-:W-:-:S06]  /*58350*/  NOP ;  /* 0x0000000000007918 */ /* 0x000fcc0000000000 */
[----:B----4-:R-:W-:Y:S04]  /*58360*/  STL [R1+0x1d54], R230 ;  /* 0x001d54e601007387 */ /* 0x010fe80000100800 */
[----:B------:R-:W-:Y:S04]  /*58370*/  STL [R1+0x1d50], R231 ;  /* 0x001d50e701007387 */ /* 0x000fe80000100800 */
[----:B--2---:R2:W-:Y:S04]  /*58380*/  STS.128 [R2], R24 ;  /* 0x0000001802007388 */ /* 0x0045e80000000c00 */
[----:B--2---:R-:W2:Y:S04]  /*58390*/  LDL.LU R24, [R1+0x200] ;  /* 0x0002000001187983 */ /* 0x004ea80000300800 */
[----:B------:R-:W2:Y:S04]  /*583a0*/  LDL.LU R25, [R1+0x204] ;  /* 0x0002040001197983 */ /* 0x000ea80000300800 */
[----:B------:R-:W2:Y:S04]  /*583b0*/  LDL.LU R26, [R1+0x1e0] ;  /* 0x0001e000011a7983 */ /* 0x000ea80000300800 */
[----:B------:R-:W2:Y:S04]  /*583c0*/  LDL.LU R27, [R1+0x1e4] ;  /* 0x0001e400011b7983 */ /* 0x000ea80000300800 */
[----:B---3--:R3:W-:Y:S04]  /*583d0*/  STS.128 [R2+0x80], R172 ;  /* 0x000080ac02007388 */ /* 0x0087e80000000c00 */
[----:B---3--:R-:W3:Y:S04]  /*583e0*/  LDL.LU R172, [R1+0x208] ;  /* 0x0002080001ac7983 */ /* 0x008ee80000300800 */
[----:B------:R-:W3:Y:S04]  /*583f0*/  LDL.LU R173, [R1+0x20c] ;  /* 0x00020c0001ad7983 */ /* 0x000ee80000300800 */
[----:B------:R-:W3:Y:S04]  /*58400*/  LDL.LU R174, [R1+0x1e8] ;  /* 0x0001e80001ae7983 */ /* 0x000ee80000300800 */
[----:B------:R-:W3:Y:S04]  /*58410*/  LDL.LU R175, [R1+0x1ec] ;  /* 0x0001ec0001af7983 */ /* 0x000ee80000300800 */
[----:B------:R-:W4:Y:S04]  /*58420*/  LDL.LU R3, [R1+0xa30] ;  /* 0x000a300001037983 */ /* 0x000f280000300800 */
[----:B------:R-:W2:Y:S04]  /*58430*/  LDL.LU R230, [R1+0xa2c] ;  /* 0x000a2c0001e67983 */ /* 0x000ea80000300800 */
[----:B------:R-:W2:Y:S04]  /*58440*/  LDL.LU R231, [R1+0xa34] ;  /* 0x000a340001e77983 */ /* 0x000ea80000300800 */
[----:B------:R1:W-:Y:S04]  /*58450*/  STS.128 [R2+0x100], R164 ;  /* 0x000100a402007388 */ /* 0x0003e80000000c00 */
[----:B------:R-:W-:Y:S01]  /*58460*/  STS.128 [R2+0x180], R232 ;  /* 0x000180e802007388 */ /* 0x000fe20000000c00 */
[----:B------:R-:W-:-:S06]  /*58470*/  NOP ;  /* 0x0000000000007918 */ /* 0x000fcc0000000000 */
[----:B------:R-:W-:Y:S04]  /*58480*/  LDS.128 R232, [R241] ;  /* 0x00000000f1e87984 */ /* 0x000fe80000000c00 */
[----:B------:R-:W-:Y:S01]  /*58490*/  LDS.128 R236, [R240] ;  /* 0x00000000f0ec7984 */ /* 0x000fe20000000c00 */
[----:B-1----:R-:W-:Y:S01]  /*584a0*/  MOV R166, R4 ;  /* 0x0000000400a67202 */ /* 0x002fe20000000f00 */
[----:B------:R-:W-:Y:S01]  /*584b0*/  IMAD.MOV.U32 R167, RZ, RZ, R5 ;  /* 0x000000ffffa77224 */ /* 0x000fe200078e0005 */
[----:B------:R-:W-:Y:S01]  /*584c0*/  MOV R164, R8 ;  /* 0x0000000800a47202 */ /* 0x000fe20000000f00 */
[----:B------:R-:W-:Y:S01]  /*584d0*/  IMAD.MOV.U32 R165, RZ, RZ, R9 ;  /* 0x000000ffffa57224 */ /* 0x000fe200078e0009 */
[----:B------:R-:W-:Y:S01]  /*584e0*/  MOV R4, R10 ;  /* 0x0000000a00047202 */ /* 0x000fe20000000f00 */
[----:B------:R-:W-:Y:S01]  /*584f0*/  IMAD.MOV.U32 R5, RZ, RZ, R11 ;  /* 0x000000ffff057224 */ /* 0x000fe200078e000b */
[----:B------:R-:W2:Y:S04]  /*58500*/  LDL.LU R215, [R1+0xa3c] ;  /* 0x000a3c0001d77983 */ /* 0x000ea80000300800 */
[----:B------:R-:W1:Y:S04]  /*58510*/  LDS.128 R8, [R0] ;  /* 0x0000000000087984 */ /* 0x000e680000000c00 */
[----:B------:R-:W-:Y:S01]  /*58520*/  LDS.128 R240, [R252] ;  /* 0x00000000fcf07984 */ /* 0x000fe20000000c00 */
[----:B------:R-:W-:-:S06]  /*58530*/  NOP ;  /* 0x0000000000007918 */ /* 0x000fcc0000000000 */
[----:B------:R-:W4:Y:S04]  /*58540*/  LDL.LU R51, [R1+0x40] ;  /* 0x0000400001337983 */ /* 0x000f280000300800 */
[----:B---3--:R3:W-:Y:S04]  /*58550*/  STS.128 [R2+0x80], R172 ;  /* 0x000080ac02007388 */ /* 0x0087e80000000c00 */
[----:B---3--:R-:W3:Y:S04]  /*58560*/  LDL.LU R173, [R1+0x70] ;  /* 0x0000700001ad7983 */ /* 0x008ee80000300800 */
[----:B------:R-:W3:Y:S04]  /*58570*/  LDL.LU R174, [R1+0x50] ;  /* 0x0000500001ae7983 */ /* 0x000ee80000300800 */
[----:B------:R-:W3:Y:S04]  /*58580*/  LDL.LU R175, [R1+0xa38] ;  /* 0x000a380001af7983 */ /* 0x000ee80000300800 */
[----:B------:R-:W3:Y:S04]  /*58590*/  LDL.LU R245, [R1] ;  /* 0x0000000001f57983 */ /* 0x000ee80000300800 */
[----:B------:R-:W3:Y:S04]  /*585a0*/  LDL.LU R244, [R1+0x74] ;  /* 0x0000740001f47983 */ /* 0x000ee80000300800 */
[----:B------:R-:W3:Y:S04]  /*585b0*/  LDL.LU R250, [R1+0x54] ;  /* 0x0000540001fa7983 */ /* 0x000ee80000300800 */
[----:B------:R-:W3:Y:S04]  /*585c0*/  LDL.LU R247, [R1+0x44] ;  /* 0x0000440001f77983 */ /* 0x000ee80000300800 */
[----:B------:R-:W3:Y:S04]  /*585d0*/  LDL.LU R246, [R1+0x4] ;  /* 0x0000040001f67983 */ /* 0x000ee80000300800 */
[----:B------:R-:W3:Y:S01]  /*585e0*/  LDL.LU R249, [R1+0xc0] ;  /* 0x0000c00001f97983 */ /* 0x000ee20000300800 */
[----:B--2---:R-:W-:-:S03]  /*585f0*/  ISETP.GE.AND P2, PT, R230, c[0x0][0x178], PT ;  /* 0x00005e00e6007a0c */ /* 0x004fc60003f46270 */
[----:B------:R2:W-:Y:S01]  /*58600*/  STS.128 [R2+0x180], R4 ;  /* 0x0001800402007388 */ /* 0x0005e20000000c00 */
[----:B------:R-:W-:-:S03]  /*58610*/  ISETP.GE.AND P3, PT, R231, c[0x0][0x178], PT ;  /* 0x00005e00e7007a0c */ /* 0x000fc60003f66270 */
[----:B------:R-:W-:Y:S04]  /*58620*/  STS.128 [R2], R24 ;  /* 0x0000001802007388 */ /* 0x000fe80000000c00 */
[----:B------:R1:W-:Y:S01]  /*58630*/  STS.128 [R2+0x100], R164 ;  /* 0x000100a402007388 */ /* 0x0003e20000000c00 */
[C---:B----4-:R-:W-:Y:S02]  /*58640*/  ISETP.GE.AND P0, PT, R3.reuse, c[0x0][0x17c], PT ;  /* 0x00005f0003007a0c */ /* 0x050fe40003f06270 */
[C---:B------:R-:W-:Y:S01]  /*58650*/  ISETP.LT.AND P2, PT, R3.reuse, c[0x0][0x17c], !P2 ;  /* 0x00005f0003007a0c */ /* 0x040fe20005741270 */
[----:B--2---:R-:W-:Y:S01]  /*58660*/  IMAD R5, R230, c[0x0][0x194], RZ ;  /* 0x00006500e6057a24 */ /* 0x004fe200078e02ff */
[----:B------:R-:W-:Y:S02]  /*58670*/  ISETP.LT.AND P3, PT, R3, c[0x0][0x17c], !P3 ;  /* 0x00005f0003007a0c */ /* 0x000fe40005f61270 */
[----:B-1----:R-:W-:Y:S01]  /*58680*/  MOV R164, c[0x0][0x194] ;  /* 0x0000650000a47a02 */ /* 0x002fe20000000f00 */
[----:B------:R-:W-:Y:S01]  /*58690*/  IMAD R2, R231, c[0x0][0x194], RZ ;  /* 0x00006500e7027a24 */ /* 0x000fe200078e02ff */
[----:B------:R-:W-:Y:S01]  /*586a0*/  LEA R6, P5, R5, c[0x0][0x170], 0x2 ;  /* 0x00005c0005067a11 */ /* 0x000fe200078a10ff */
[----:B------:R-:W-:-:S02]  /*586b0*/  IMAD R165, R3, c[0x0][0x198], RZ ;  /* 0x0000660003a57a24 */ /* 0x000fc400078e02ff */
[----:B------:R-:W-:Y:S01]  /*586c0*/  IMAD R3, R164, 0x40, R5 ;  /* 0x00000040a4037824 */ /* 0x000fe200078e0205 */
[C---:B------:R-:W-:Y:S02]  /*586d0*/  LEA R4, P6, R2.reuse, c[0x0][0x170], 0x2 ;  /* 0x00005c0002047a11 */ /* 0x040fe400078c10ff */
[----:B------:R-:W-:Y:S02]  /*586e0*/  LEA.HI.X.SX32 R7, R5, c[0x0][0x174], 0x2, P5 ;  /* 0x00005d0005077a11 */ /* 0x000fe400028f16ff */
[----:B------:R-:W-:Y:S02]  /*586f0*/  LEA.HI.X.SX32 R5, R2, c[0x0][0x174], 0x2, P6 ;  /* 0x00005d0002057a11 */ /* 0x000fe400030f16ff */
[C---:B------:R-:W-:Y:S02]  /*58700*/  LEA R26, P6, R3.reuse, c[0x0][0x170], 0x2 ;  /* 0x00005c00031a7a11 */ /* 0x040fe400078c10ff */
[----:B------:R-:W-:Y:S02]  /*58710*/  LEA R164, R164, R3, 0x5 ;  /* 0x00000003a4a47211 */ /* 0x000fe400078e28ff */
[----:B------:R-:W-:Y:S01]  /*58720*/  LEA.HI.X.SX32 R27, R3, c[0x0][0x174], 0x2, P6 ;  /* 0x00005d00031b7a11 */ /* 0x000fe200030f16ff */
[----:B------:R-:W-:Y:S01]  /*58730*/  IMAD.WIDE R2, R165, 0x4, R6 ;  /* 0x00000004a5027825 */ /* 0x000fe200078e0206 */
[----:B------:R-:W-:Y:S01]  /*58740*/  ISETP.LT.AND P5, PT, R215, c[0x0][0x178], !P0 ;  /* 0x00005e00d7007a0c */ /* 0x000fe200047a1270 */
[----:B------:R-:W-:-:S06]  /*58750*/  NOP ;  /* 0x0000000000007918 */ /* 0x000fcc0000000000 */
[C---:B------:R-:W-:Y:S01]  /*58760*/  IMAD.WIDE R24, R165.reuse, 0x4, R4 ;  /* 0x00000004a5187825 */ /* 0x040fe200078e0204 */
[----:B------:R-:W-:Y:S02]  /*58770*/  IADD3 R172, R165, c[0x0][0x198], RZ ;  /* 0x00006600a5ac7a10 */ /* 0x000fe40007ffe0ff */
[----:B------:R-:W-:-:S03]  /*58780*/  ISETP.LT.AND P6, PT, R230, c[0x0][0x178], !P4 ;  /* 0x00005e00e6007a0c */ /* 0x000fc600067c1270 */
[----:B------:R-:W-:Y:S01]  /*58790*/  IMAD.WIDE R166, R172, 0x4, R4 ;  /* 0x00000004aca67825 */ /* 0x000fe200078e0204 */
[----:B---3--:R1:W-:Y:S04]  /*587a0*/  @P2 STG.E [R2.64], R173 ;  /* 0x000000ad02002986 */ /* 0x0083e8000c101904 */
[----:B------:R2:W-:Y:S01]  /*587b0*/  @P3 STG.E [R24.64], R174 ;  /* 0x000000ae18003986 */ /* 0x0005e2000c101904 */
[----:B------:R-:W-:Y:S02]  /*587c0*/  ISETP.LT.AND P2, PT, R230, c[0x0][0x178], !P1 ;  /* 0x00005e00e6007a0c */ /* 0x000fe40004f41270 */
[----:B------:R-:W-:Y:S01]  /*587d0*/  ISETP.LT.AND P0, PT, R175, c[0x0][0x178], !P0 ;  /* 0x00005e00af007a0c */ /* 0x000fe20004701270 */
[----:B-1----:R-:W-:Y:S01]  /*587e0*/  IMAD.WIDE R2, R165, 0x4, R26 ;  /* 0x00000004a5027825 */ /* 0x002fe200078e021a */
[C---:B--2---:R-:W-:Y:S01]  /*587f0*/  LEA R24, P3, R164.reuse, c[0x0][0x170], 0x2 ;  /* 0x00005c00a4187a11 */ /* 0x044fe200078610ff */
[----:B------:R-:W2:Y:S03]  /*58800*/  LDL.LU R174, [R1+0x1b58] ;  /* 0x001b580001ae7983 */ /* 0x000ea60000300800 */
[----:B------:R-:W-:-:S02]  /*58810*/  LEA.HI.X.SX32 R25, R164, c[0x0][0x174], 0x2, P3 ;  /* 0x00005d00a4197a11 */ /* 0x000fc400018f16ff */
[----:B------:R-:W-:Y:S01]  /*58820*/  ISETP.LT.AND P3, PT, R231, c[0x0][0x178], !P1 ;  /* 0x00005e00e7007a0c */ /* 0x000fe20004f61270 */
[----:B------:R1:W-:Y:S01]  /*58830*/  @P5 STG.E [R2.64], R51 ;  /* 0x0000003302005986 */ /* 0x0003e2000c101904 */
[----:B------:R-:W-:Y:S02]  /*58840*/  ISETP.LT.AND P5, PT, R215, c[0x0][0x178], !P1 ;  /* 0x00005e00d7007a0c */ /* 0x000fe40004fa1270 */
[----:B------:R-:W-:Y:S02]  /*58850*/  ISETP.LT.AND P1, PT, R175, c[0x0][0x178], !P1 ;  /* 0x00005e00af007a0c */ /* 0x000fe40004f21270 */
[C---:B------:R-:W-:Y:S01]  /*58860*/  IADD3 R173, R172.reuse, c[0x0][0x198], RZ ;  /* 0x00006600acad7a10 */ /* 0x040fe20007ffe0ff */
[----:B-1----:R-:W-:Y:S01]  /*58870*/  IMAD.WIDE R2, R165, 0x4, R24 ;  /* 0x00000004a5027825 */ /* 0x002fe200078e0218 */
[----:B------:R-:W3:Y:S03]  /*58880*/  LDL.LU R51, [R1+0x1b5c] ;  /* 0x001b5c0001337983 */ /* 0x000ee60000300800 */
[C---:B------:R-:W-:Y:S01]  /*58890*/  IMAD.WIDE R164, R172.reuse, 0x4, R6 ;  /* 0x00000004aca47825 */ /* 0x040fe200078e0206 */
[----:B------:R1:W-:Y:S04]  /*588a0*/  @P0 STG.E [R2.64], R245 ;  /* 0x000000f502000986 */ /* 0x0003e8000c101904 */
[----:B------:R4:W-:Y:S04]  /*588b0*/  @P2 STG.E [R164.64], R244 ;  /* 0x000000f4a4002986 */ /* 0x0009e8000c101904 */
[----:B------:R4:W-:Y:S01]  /*588c0*/  @P3 STG.E [R166.64], R250 ;  /* 0x000000faa6003986 */ /* 0x0009e2000c101904 */
[----:B-1----:R-:W-:-:S04]  /*588d0*/  IMAD.WIDE R2, R172, 0x4, R26 ;  /* 0x00000004ac027825 */ /* 0x002fc800078e021a */
[----:B----4-:R-:W-:Y:S01]  /*588e0*/  IMAD.WIDE R164, R172, 0x4, R24 ;  /* 0x00000004aca47825 */ /* 0x010fe200078e0218 */
[----:B------:R-:W-:Y:S03]  /*588f0*/  @P5 STG.E [R2.64], R247 ;  /* 0x000000f702005986 */ /* 0x000fe6000c101904 */
[----:B------:R-:W-:Y:S01]  /*58900*/  IMAD.WIDE R166, R173, 0x4, R6 ;  /* 0x00000004ada67825 */ /* 0x000fe200078e0206 */
[----:B------:R-:W4:Y:S04]  /*58910*/  LDL.LU R250, [R1+0x10] ;  /* 0x0000100001fa7983 */ /* 0x000f280000300800 */
[----:B------:R-:W4:Y:S04]  /*58920*/  LDL.LU R245, [R1+0xc4] ;  /* 0x0000c40001f57983 */ /* 0x000f280000300800 */
[----:B------:R-:W4:Y:S04]  /*58930*/  LDL.LU R244, [R1+0x84] ;  /* 0x0000840001f47983 */ /* 0x000f280000300800 */
[----:B------:R1:W-:Y:S04]  /*58940*/  @P1 STG.E [R164.64], R246 ;  /* 0x000000f6a4001986 */ /* 0x0003e8000c101904 */
[----:B------:R1:W-:Y:S04]  /*58950*/  @P6 STG.E [R166.64], R249 ;  /* 0x000000f9a6006986 */ /* 0x0003e8000c101904 */
[----:B-1----:R-:W4:Y:S04]  /*58960*/  LDL.LU R246, [R1+0x14] ;  /* 0x0000140001f67983 */ /* 0x002f280000300800 */
[----:B------:R-:W4:Y:S04]  /*58970*/  LDL.LU R166, [R1+0x80] ;  /* 0x0000800001a67983 */ /* 0x000f280000300800 */
[----:B------:R-:W4:Y:S04]  /*58980*/  LDL.LU R167, [R1+0x60] ;  /* 0x0000600001a77983 */ /* 0x000f280000300800 */
[----:B------:R-:W4:Y:S01]  /*58990*/  LDL.LU R249, [R1+0x1b60] ;  /* 0x001b600001f97983 */ /* 0x000f220000300800 */
[----:B------:R-:W-:Y:S01]  /*589a0*/  ISETP.LT.AND P0, PT, R231, c[0x0][0x178], !P4 ;  /* 0x00005e00e7007a0c */ /* 0x000fe20006701270 */
[----:B------:R-:W-:-:S02]  /*589b0*/  IMAD.WIDE R2, R173, 0x4, R4 ;  /* 0x00000004ad027825 */ /* 0x000fc400078e0204 */
[----:B------:R-:W4:Y:S01]  /*589c0*/  LDL.LU R247, [R1+0x1b64] ;  /* 0x001b640001f77983 */ /* 0x000f220000300800 */
[C---:B------:R-:W-:Y:S01]  /*589d0*/  IADD3 R172, R173.reuse, c[0x0][0x198], RZ ;  /* 0x00006600adac7a10 */ /* 0x040fe20007ffe0ff */
[----:B------:R-:W-:Y:S01]  /*589e0*/  IMAD.WIDE R164, R173, 0x4, R26 ;  /* 0x00000004ada47825 */ /* 0x000fe200078e021a */
[----:B--2---:R-:W-:Y:S02]  /*589f0*/  ISETP.GE.AND P2, PT, R174, c[0x0][0x17c], PT ;  /* 0x00005f00ae007a0c */ /* 0x004fe40003f46270 */
[----:B------:R-:W2:Y:S01]  /*58a00*/  LDL.LU R174, [R1+0xd0] ;  /* 0x0000d00001ae7983 */ /* 0x000ea20000300800 */
[----:B---3--:R-:W-:-:S03]  /*58a10*/  ISETP.GE.AND P1, PT, R51, c[0x0][0x17c], PT ;  /* 0x00005f0033007a0c */ /* 0x008fc60003f26270 */
[----:B------:R-:W3:Y:S04]  /*58a20*/  LDL.LU R51, [R1+0x90] ;  /* 0x0000900001337983 */ /* 0x000ee80000300800 */
[----:B----4-:R1:W-:Y:S02]  /*58a30*/  @P0 STG.E [R2.64], R166 ;  /* 0x000000a602000986 */ /* 0x0103e4000c101904 */
[----:B-1----:R-:W-:Y:S02]  /*58a40*/  IMAD.WIDE R2, R173, 0x4, R24 ;  /* 0x00000004ad027825 */ /* 0x002fe400078e0218 */
[----:B------:R-:W4:Y:S01]  /*58a50*/  LDL.LU R173, [R1+0x64] ;  /* 0x0000640001ad7983 */ /* 0x000f220000300800 */
[----:B------:R-:W-:Y:S02]  /*58a60*/  ISETP.LT.AND P3, PT, R215, c[0x0][0x178], !P4 ;  /* 0x00005e00d7007a0c */ /* 0x000fe40006761270 */
[----:B------:R-:W-:-:S02]  /*58a70*/  ISETP.LT.AND P4, PT, R175, c[0x0][0x178], !P4 ;  /* 0x00005e00af007a0c */ /* 0x000fc40006781270 */
[----:B------:R-:W-:Y:S02]  /*58a80*/  ISETP.GE.AND P0, PT, R249, c[0x0][0x17c], PT ;  /* 0x00005f00f9007a0c */ /* 0x000fe40003f06270 */
[----:B------:R-:W2:Y:S01]  /*58a90*/  LDL.LU R249, [R1+0x1d78] ;  /* 0x001d780001f97983 */ /* 0x000ea20000300800 */
[----:B------:R-:W-:Y:S02]  /*58aa0*/  ISETP.LT.AND P5, PT, R230, c[0x0][0x178], !P2 ;  /* 0x00005e00e6007a0c */ /* 0x000fe400057a1270 */
[----:B------:R-:W-:-:S04]  /*58ab0*/  ISETP.LT.AND P6, PT, R231, c[0x0][0x178], !P2 ;  /* 0x00005e00e7007a0c */ /* 0x000fc800057c1270 */
[----:B------:R-:W-:Y:S04]  /*58ac0*/  @P3 STG.E [R164.64], R167 ;  /* 0x000000a7a4003986 */ /* 0x000fe8000c101904 */
[----:B------:R1:W-:Y:S01]  /*58ad0*/  @P4 STG.E [R2.64], R250 ;  /* 0x000000fa02004986 */ /* 0x0003e2000c101904 */
[----:B------:R-:W-:Y:S02]  /*58ae0*/  ISETP.LT.AND P3, PT, R215, c[0x0][0x178], !P2 ;  /* 0x00005e00d7007a0c */ /* 0x000fe40005761270 */
[----:B------:R-:W-:Y:S01]  /*58af0*/  ISETP.LT.AND P2, PT, R175, c[0x0][0x178], !P2 ;  /* 0x00005e00af007a0c */ /* 0x000fe20005741270 */
[----:B-1----:R-:W2:Y:S04]  /*58b00*/  LDL.LU R250, [R1+0x1d74] ;  /* 0x001d740001fa7983 */ /* 0x002ea80000300800 */
[----:B------:R-:W2:Y:S01]  /*58b10*/  LDL.LU R2, [R1+0x100] ;  /* 0x0001000001027983 */ /* 0x000ea20000300800 */
[----:B------:R-:W-:-:S04]  /*58b20*/  IMAD.WIDE R164, R172, 0x4, R6 ;  /* 0x00000004aca47825 */ /* 0x000fc800078e0206 */
[C---:B------:R-:W-:Y:S01]  /*58b30*/  IMAD.WIDE R166, R172.reuse, 0x4, R4 ;  /* 0x00000004aca67825 */ /* 0x040fe200078e0204 */
[----:B------:R1:W-:Y:S04]  /*58b40*/  @P5 STG.E [R164.64], R245 ;  /* 0x000000f5a4005986 */ /* 0x0003e8000c101904 */
[----:B------:R1:W-:Y:S04]  /*58b50*/  @P6 STG.E [R166.64], R244 ;  /* 0x000000f4a6006986 */ /* 0x0003e8000c101904 */
[----:B-1----:R-:W3:Y:S01]  /*58b60*/  LDL.LU R245, [R1+0x104] ;  /* 0x0001040001f57983 */ /* 0x002ee20000300800 */
[----:B------:R-:W-:-:S03]  /*58b70*/  IMAD.WIDE R164, R172, 0x4, R26 ;  /* 0x00000004aca47825 */ /* 0x000fc600078e021a */
[----:B------:R-:W3:Y:S01]  /*58b80*/  LDL.LU R244, [R1+0xd4] ;  /* 0x0000d40001f47983 */ /* 0x000ee20000300800 */
[----:B------:R-:W-:-:S03]  /*58b90*/  IMAD.WIDE R166, R172, 0x4, R24 ;  /* 0x00000004aca67825 */ /* 0x000fc600078e0218 */
[----:B----4-:R-:W-:Y:S01]  /*58ba0*/  @P3 STG.E [R164.64], R173 ;  /* 0x000000ada4003986 */ /* 0x010fe2000c101904 */
[----:B------:R-:W-:-:S03]  /*58bb0*/  ISETP.GE.AND P3, PT, R247, c[0x0][0x17c], PT ;  /* 0x00005f00f7007a0c */ /* 0x000fc60003f66270 */
[----:B------:R1:W-:Y:S04]  /*58bc0*/  @P2 STG.E [R166.64], R246 ;  /* 0x000000f6a6002986 */ /* 0x0003e8000c101904 */
[----:B-1----:R-:W4:Y:S04]  /*58bd0*/  LDL.LU R246, [R1+0x94] ;  /* 0x0000940001f67983 */ /* 0x002f280000300800 */
[----:B------:R-:W4:Y:S01]  /*58be0*/  LDL.LU R247, [R1+0x130] ;  /* 0x0001300001f77983 */ /* 0x000f220000300800 */
[----:B------:R-:W-:Y:S02]  /*58bf0*/  ISETP.LT.AND P4, PT, R230, c[0x0][0x178], !P1 ;  /* 0x00005e00e6007a0c */ /* 0x000fe40004f81270 */
[----:B------:R-:W-:-:S02]  /*58c00*/  IADD3 R3, R172, c[0x0][0x198], RZ ;  /* 0x00006600ac037a10 */ /* 0x000fc40007ffe0ff */
[----:B------:R-:W-:Y:S02]  /*58c10*/  ISETP.LT.AND P5, PT, R231, c[0x0][0x178], !P1 ;  /* 0x00005e00e7007a0c */ /* 0x000fe40004fa1270 */
[----:B------:R-:W-:Y:S01]  /*58c20*/  ISETP.LT.AND P6, PT, R215, c[0x0][0x178], !P1 ;  /* 0x00005e00d7007a0c */ /* 0x000fe20004fc1270 */
[----:B------:R-:W-:Y:S01]  /*58c30*/  IMAD.WIDE R172, R3, 0x4, R6 ;  /* 0x0000000403ac7825 */ /* 0x000fe200078e0206 */
[----:B------:R-:W-:Y:S02]  /*58c40*/  ISETP.LT.AND P1, PT, R175, c[0x0][0x178], !P1 ;  /* 0x00005e00af007a0c */ /* 0x000fe40004f21270 */
[----:B------:R-:W-:Y:S01]  /*58c50*/  ISETP.LT.AND P2, PT, R230, c[0x0][0x178], !P0 ;  /* 0x00005e00e6007a0c */ /* 0x000fe20004741270 */
[----:B------:R-:W-:Y:S02]  /*58c60*/  IMAD.WIDE R164, R3, 0x4, R4 ;  /* 0x0000000403a47825 */ /* 0x000fe400078e0204 */
[----:B--2---:R1:W-:Y:S01]  /*58c70*/  @P4 STG.E [R172.64], R2 ;  /* 0x00000002ac004986 */ /* 0x0043e2000c101904 */
[----:B------:R-:W-:Y:S01]  /*58c80*/  ISETP.LT.AND P4, PT, R231, c[0x0][0x178], !P0 ;  /* 0x00005e00e7007a0c */ /* 0x000fe20004781270 */
[----:B------:R-:W-:-:S02]  /*58c90*/  IMAD.WIDE R166, R3, 0x4, R26 ;  /* 0x0000000403a67825 */ /* 0x000fc400078e021a */
[----:B------:R2:W-:Y:S01]  /*58ca0*/  @P5 STG.E [R164.64], R174 ;  /* 0x000000aea4005986 */ /* 0x0005e2000c101904 */
[----:B------:R-:W-:-:S03]  /*58cb0*/  ISETP.LT.AND P5, PT, R215, c[0x0][0x178], !P0 ;  /* 0x00005e00d7007a0c */ /* 0x000fc600047a1270 */
[----:B---3--:R3:W-:Y:S01]  /*58cc0*/  @P6 STG.E [R166.64], R51 ;  /* 0x00000033a6006986 */ /* 0x0087e2000c101904 */
[----:B-1----:R-:W-:Y:S02]  /*58cd0*/  IADD3 R2, R3, c[0x0][0x198], RZ ;  /* 0x0000660003027a10 */ /* 0x002fe40007ffe0ff */
[----:B------:R-:W-:Y:S01]  /*58ce0*/  ISETP.LT.AND P0, PT, R175, c[0x0][0x178], !P0 ;  /* 0x00005e00af007a0c */ /* 0x000fe20004701270 */
[----:B--2---:R-:W-:Y:S01]  /*58cf0*/  IMAD.WIDE R164, R3, 0x4, R24 ;  /* 0x0000000403a47825 */ /* 0x004fe200078e0218 */
[----:B------:R-:W-:-:S03]  /*58d00*/  ISETP.LT.AND P6, PT, R230, c[0x0][0x178], !P3 ;  /* 0x00005e00e6007a0c */ /* 0x000fc60005fc1270 */
[C---:B---3--:R-:W-:Y:S01]  /*58d10*/  IMAD.WIDE R166, R2.reuse, 0x4, R6 ;  /* 0x0000000402a67825 */ /* 0x048fe200078e0206 */
[----:B------:R1:W-:Y:S03]  /*58d20*/  @P1 STG.E [R164.64], R248 ;  /* 0x000000f8a4001986 */ /* 0x0003e6000c101904 */
[C---:B------:R-:W-:Y:S01]  /*58d30*/  IMAD.WIDE R172, R2.reuse, 0x4, R4 ;  /* 0x0000000402ac7825 */ /* 0x040fe200078e0204 */
[----:B------:R-:W-:Y:S01]  /*58d40*/  @P2 STG.E [R166.64], R245 ;  /* 0x000000f5a6002986 */ /* 0x000fe2000c101904 */
[----:B------:R-:W-:-:S03]  /*58d50*/  IADD3 R174, R2, c[0x0][0x198], RZ ;  /* 0x0000660002ae7a10 */ /* 0x000fc60007ffe0ff */
[----:B------:R2:W-:Y:S01]  /*58d60*/  @P4 STG.E [R172.64], R244 ;  /* 0x000000f4ac004986 */ /* 0x0005e2000c101904 */
[----:B-1----:R-:W-:-:S04]  /*58d70*/  IMAD.WIDE R164, R2, 0x4, R26 ;  /* 0x0000000402a47825 */ /* 0x002fc800078e021a */
[----:B------:R-:W-:Y:S01]  /*58d80*/  IMAD.WIDE R2, R2, 0x4, R24 ;  /* 0x0000000402027825 */ /* 0x000fe200078e0218 */
[----:B--2---:R-:W2:Y:S03]  /*58d90*/  LDL.LU R173, [R1+0x1b68] ;  /* 0x001b680001ad7983 */ /* 0x004ea60000300800 */
[----:B------:R-:W-:Y:S01]  /*58da0*/  IMAD.WIDE R166, R174, 0x4, R6 ;  /* 0x00000004aea67825 */ /* 0x000fe200078e0206 */
[----:B------:R-:W2:Y:S04]  /*58db0*/  LDL.LU R244, [R1+0x1b6c] ;  /* 0x001b6c0001f47983 */ /* 0x000ea80000300800 */
[----:B------:R-:W2:Y:S04]  /*58dc0*/  LDL.LU R248, [R1+0xa0] ;  /* 0x0000a00001f87983 */ /* 0x000ea80000300800 */
[----:B------:R-:W2:Y:S04]  /*58dd0*/  LDL.LU R51, [R1+0x134] ;  /* 0x0001340001337983 */ /* 0x000ea80000300800 */
[----:B------:R-:W2:Y:S04]  /*58de0*/  LDL.LU R245, [R1+0x114] ;  /* 0x0001140001f57983 */ /* 0x000ea80000300800 */
[----:B----4-:R1:W-:Y:S04]  /*58df0*/  @P5 STG.E [R164.64], R246 ;  /* 0x000000f6a4005986 */ /* 0x0103e8000c101904 */
[----:B------:R-:W-:Y:S04]  /*58e00*/  @P0 STG.E [R2.64], R249 ;  /* 0x000000f902000986 */ /* 0x000fe8000c101904 */
[----:B------:R4:W-:Y:S04]  /*58e10*/  @P6 STG.E [R166.64], R247 ;  /* 0x000000f7a6006986 */ /* 0x0009e8000c101904 */
[----:B-1----:R-:W3:Y:S04]  /*58e20*/  LDL.LU R246, [R1+0xe4] ;  /* 0x0000e40001f67983 */ /* 0x002ee80000300800 */
[----:B----4-:R-:W4:Y:S04]  /*58e30*/  LDL.LU R166, [R1+0x110] ;  /* 0x0001100001a67983 */ /* 0x010f280000300800 */
[----:B------:R-:W3:Y:S01]  /*58e40*/  LDL.LU R167, [R1+0xe0] ;  /* 0x0000e00001a77983 */ /* 0x000ee20000300800 */
[----:B------:R-:W-:-:S02]  /*58e50*/  ISETP.LT.AND P1, PT, R231, c[0x0][0x178], !P3 ;  /* 0x00005e00e7007a0c */ /* 0x000fc40005f21270 */
[----:B------:R-:W-:Y:S01]  /*58e60*/  ISETP.LT.AND P4, PT, R215, c[0x0][0x178], !P3 ;  /* 0x00005e00d7007a0c */ /* 0x000fe20005f81270 */
[----:B------:R-:W-:-:S04]  /*58e70*/  IMAD.WIDE R164, R174, 0x4, R4 ;  /* 0x00000004aea47825 */ /* 0x000fc800078e0204 */
[C---:B------:R-:W-:Y:S01]  /*58e80*/  IMAD.WIDE R2, R174.reuse, 0x4, R26 ;  /* 0x00000004ae027825 */ /* 0x040fe200078e021a */
[----:B------:R-:W-:Y:S02]  /*58e90*/  IADD3 R172, R174, c[0x0][0x198], RZ ;  /* 0x00006600aeac7a10 */ /* 0x000fe40007ffe0ff */
[----:B--2---:R-:W-:Y:S02]  /*58ea0*/  ISETP.GE.AND P2, PT, R173, c[0x0][0x17c], PT ;  /* 0x00005f00ad007a0c */ /* 0x004fe40003f46270 */
[----:B------:R-:W2:Y:S01]  /*58eb0*/  LDL.LU R173, [R1+0x1b70] ;  /* 0x001b700001ad7983 */ /* 0x000ea20000300800 */
[----:B------:R-:W-:-:S03]  /*58ec0*/  ISETP.GE.AND P0, PT, R244, c[0x0][0x17c], PT ;  /* 0x00005f00f4007a0c */ /* 0x000fc60003f06270 */
[----:B------:R-:W2:Y:S04]  /*58ed0*/  LDL.LU R244, [R1+0x1b74] ;  /* 0x001b740001f47983 */ /* 0x000ea80000300800 */
[----:B------:R-:W2:Y:S04]  /*58ee0*/  LDL.LU R249, [R1+0x58] ;  /* 0x0000580001f97983 */ /* 0x000ea80000300800 */
[----:B------:R-:W2:Y:S04]  /*58ef0*/  LDL.LU R247, [R1+0x48] ;  /* 0x0000480001f77983 */ /* 0x000ea80000300800 */
[----:B----4-:R-:W-:Y:S04]  /*58f00*/  @P1 STG.E [R164.64], R166 ;  /* 0x000000a6a4001986 */ /* 0x010fe8000c101904 */
[----:B---3--:R1:W-:Y:S02]  /*58f10*/  @P4 STG.E [R2.64], R167 ;  /* 0x000000a702004986 */ /* 0x0083e4000c101904 */
[----:B-1----:R-:W-:-:S02]  /*58f20*/  IMAD.WIDE R2, R174, 0x4, R24 ;  /* 0x00000004ae027825 */ /* 0x002fc400078e0218 */
[----:B------:R-:W3:Y:S01]  /*58f30*/  LDL.LU R174, [R1+0x78] ;  /* 0x0000780001ae7983 */ /* 0x000ee20000300800 */
[----:B------:R-:W-:Y:S02]  /*58f40*/  ISETP.LT.AND P3, PT, R175, c[0x0][0x178], !P3 ;  /* 0x00005e00af007a0c */ /* 0x000fe40005f61270 */
[----:B------:R-:W-:Y:S02]  /*58f50*/  ISETP.LT.AND P5, PT, R230, c[0x0][0x178], !P2 ;  /* 0x00005e00e6007a0c */ /* 0x000fe400057a1270 */
[----:B------:R-:W-:Y:S01]  /*58f60*/  ISETP.LT.AND P6, PT, R231, c[0x0][0x178], !P2 ;  /* 0x00005e00e7007a0c */ /* 0x000fe200057c1270 */
[C---:B------:R-:W-:Y:S01]  /*58f70*/  IMAD.WIDE R164, R172.reuse, 0x4, R6 ;  /* 0x00000004aca47825 */ /* 0x040fe200078e0206 */
[----:B------:R-:W-:Y:S02]  /*58f80*/  ISETP.LT.AND P4, PT, R215, c[0x0][0x178], !P2 ;  /* 0x00005e00d7007a0c */ /* 0x000fe40005781270 */
[----:B------:R-:W-:Y:S01]  /*58f90*/  ISETP.LT.AND P2, PT, R175, c[0x0][0x178], !P2 ;  /* 0x00005e00af007a0c */ /* 0x000fe20005741270 */
[----:B------:R-:W-:-:S04]  /*58fa0*/  IMAD.WIDE R166, R172, 0x4, R4 ;  /* 0x00000004aca67825 */ /* 0x000fc800078e0204 */
[----:B------:R1:W-:Y:S01]  /*58fb0*/  @P3 STG.E [R2.64], R248 ;  /* 0x000000f802003986 */ /* 0x0003e2000c101904 */
[----:B------:R-:W-:-:S03]  /*58fc0*/  ISETP.LT.AND P3, PT, R230, c[0x0][0x178], !P0 ;  /* 0x00005e00e6007a0c */ /* 0x000fc60004761270 */
[----:B------:R4:W-:Y:S01]  /*58fd0*/  @P5 STG.E [R164.64], R51 ;  /* 0x00000033a4005986 */ /* 0x0009e2000c101904 */
[----:B------:R-:W-:-:S03]  /*58fe0*/  ISETP.LT.AND P5, PT, R231, c[0x0][0x178], !P0 ;  /* 0x00005e00e7007a0c */ /* 0x000fc600047a1270 */
[----:B------:R2:W-:Y:S02]  /*58ff0*/  @P6 STG.E [R166.64], R245 ;  /* 0x000000f5a6006986 */ /* 0x0005e4000c101904 */
[----:B--2---:R-:W-:Y:S02]  /*59000*/  ISETP.GE.AND P1, PT, R173, c[0x0][0x17c], PT ;  /* 0x00005f00ad007a0c */ /* 0x004fe40003f26270 */
[----:B------:R-:W-:Y:S01]  /*59010*/  ISETP.LT.AND P6, PT, R215, c[0x0][0x178], !P0 ;  /* 0x00005e00d7007a0c */ /* 0x000fe200047c1270 */
[C---:B-1----:R-:W-:Y:S01]  /*59020*/  IMAD.WIDE R2, R172.reuse, 0x4, R24 ;  /* 0x00000004ac027825 */ /* 0x042fe200078e0218 */
[C---:B------:R-:W-:Y:S01]  /*59030*/  IADD3 R173, R172.reuse, c[0x0][0x198], RZ ;  /* 0x00006600acad7a10 */ /* 0x040fe20007ffe0ff */
[----:B------:R-:W2:Y:S02]  /*59040*/  LDL.LU R248, [R1+0x8] ;  /* 0x0000080001f87983 */ /* 0x000ea40000300800 */
[----:B----4-:R-:W-:Y:S02]  /*59050*/  IMAD.WIDE R164, R172, 0x4, R26 ;  /* 0x00000004aca47825 */ /* 0x010fe400078e021a */
[----:B------:R-:W4:Y:S02]  /*59060*/  LDL.LU R51, [R1+0x7c] ;  /* 0x00007c0001337983 */ /* 0x000f240000300800 */
[----:B------:R-:W-:-:S02]  /*59070*/  IMAD.WIDE R166, R173, 0x4, R6 ;  /* 0x00000004ada67825 */ /* 0x000fc400078e0206 */
[----:B------:R1:W-:Y:S04]  /*59080*/  @P4 STG.E [R164.64], R246 ;  /* 0x000000f6a4004986 */ /* 0x0003e8000c101904 */
[----:B------:R1:W-:Y:S01]  /*59090*/  @P2 STG.E [R2.64], R251 ;  /* 0x000000fb02002986 */ /* 0x0003e2000c101904 */
[----:B------:R-:W-:-:S03]  /*590a0*/  ISETP.GE.AND P4, PT, R244, c[0x0][0x17c], PT ;  /* 0x00005f00f4007a0c */ /* 0x000fc60003f86270 */
[----:B------:R-:W4:Y:S01]  /*590b0*/  LDL.LU R245, [R1+0x5c] ;  /* 0x00005c0001f57983 */ /* 0x000f220000300800 */
[----:B-1----:R-:W-:-:S03]  /*590c0*/  IMAD.WIDE R164, R173, 0x4, R26 ;  /* 0x00000004ada47825 */ /* 0x002fc600078e021a */
[----:B------:R-:W4:Y:S01]  /*590d0*/  LDL.LU R246, [R1+0x4c] ;  /* 0x00004c0001f67983 */ /* 0x000f220000300800 */
[----:B------:R-:W-:-:S03]  /*590e0*/  IMAD.WIDE R2, R173, 0x4, R4 ;  /* 0x00000004ad027825 */ /* 0x000fc600078e0204 */
[----:B------:R-:W4:Y:S04]  /*590f0*/  LDL.LU R244, [R1+0xc] ;  /* 0x00000c0001f47983 */ /* 0x000f280000300800 */
[----:B------:R-:W4:Y:S04]  /*59100*/  LDL.LU R251, [R1+0xc8] ;  /* 0x0000c80001fb7983 */ /* 0x000f280000300800 */
[----:B---3--:R-:W-:Y:S04]  /*59110*/  @P3 STG.E [R166.64], R174 ;  /* 0x000000aea6003986 */ /* 0x008fe8000c101904 */
[----:B------:R-:W-:Y:S04]  /*59120*/  @P5 STG.E [R2.64], R249 ;  /* 0x000000f902005986 */ /* 0x000fe8000c101904 */
[----:B------:R1:W-:Y:S04]  /*59130*/  @P6 STG.E [R164.64], R247 ;  /* 0x000000f7a4006986 */ /* 0x0003e8000c101904 */
[----:B-1----:R-:W3:Y:S01]  /*59140*/  LDL.LU R247, [R1+0x1b78] ;  /* 0x001b780001f77983 */ /* 0x002ee20000300800 */
[----:B------:R-:W-:-:S02]  /*59150*/  ISETP.LT.AND P0, PT, R175, c[0x0][0x178], !P0 ;  /* 0x00005e00af007a0c */ /* 0x000fc40004701270 */
[----:B------:R-:W-:Y:S02]  /*59160*/  ISETP.LT.AND P2, PT, R230, c[0x0][0x178], !P1 ;  /* 0x00005e00e6007a0c */ /* 0x000fe40004f41270 */
[----:B------:R-:W-:Y:S02]  /*59170*/  ISETP.LT.AND P3, PT, R231, c[0x0][0x178], !P1 ;  /* 0x00005e00e7007a0c */ /* 0x000fe40004f61270 */
[C---:B------:R-:W-:Y:S01]  /*59180*/  IADD3 R172, R173.reuse, c[0x0][0x198], RZ ;  /* 0x00006600adac7a10 */ /* 0x040fe20007ffe0ff */
[----:B------:R-:W-:Y:S01]  /*59190*/  IMAD.WIDE R2, R173, 0x4, R24 ;  /* 0x00000004ad027825 */ /* 0x000fe200078e0218 */
[----:B------:R-:W-:Y:S01]  /*591a0*/  ISETP.LT.AND P5, PT, R215, c[0x0][0x178], !P1 ;  /* 0x00005e00d7007a0c */ /* 0x000fe20004fa1270 */
[----:B------:R-:W3:Y:S01]  /*591b0*/  LDL.LU R174, [R1+0x1b7c] ;  /* 0x001b7c0001ae7983 */ /* 0x000ee20000300800 */
[----:B------:R-:W-:Y:S01]  /*591c0*/  ISETP.LT.AND P1, PT, R175, c[0x0][0x178], !P1 ;  /* 0x00005e00af007a0c */ /* 0x000fe20004f21270 */
[----:B------:R-:W-:Y:S01]  /*591d0*/  IMAD.WIDE R164, R172, 0x4, R6 ;  /* 0x00000004aca47825 */ /* 0x000fe200078e0206 */
[----:B------:R-:W-:-:S02]  /*591e0*/  ISETP.LT.AND P6, PT, R230, c[0x0][0x178], !P4 ;  /* 0x00005e00e6007a0c */ /* 0x000fc400067c1270 */
[C---:B------:R-:W-:Y:S01]  /*591f0*/  IADD3 R173, R172.reuse, c[0x0][0x198], RZ ;  /* 0x00006600acad7a10 */ /* 0x040fe20007ffe0ff */
[C---:B------:R-:W-:Y:S01]  /*59200*/  IMAD.WIDE R166, R172.reuse, 0x4, R4 ;  /* 0x00000004aca67825 */ /* 0x040fe200078e0204 */
[----:B--2---:R1:W-:Y:S04]  /*59210*/  @P0 STG.E [R2.64], R248 ;  /* 0x000000f802000986 */ /* 0x0043e8000c101904 */
[----:B----4-:R2:W-:Y:S04]  /*59220*/  @P2 STG.E [R164.64], R51 ;  /* 0x00000033a4002986 */ /* 0x0105e8000c101904 */
[----:B------:R4:W-:Y:S01]  /*59230*/  @P3 STG.E [R166.64], R245 ;  /* 0x000000f5a6003986 */ /* 0x0009e2000c101904 */
[----:B-1----:R-:W-:-:S04]  /*59240*/  IMAD.WIDE R2, R172, 0x4, R26 ;  /* 0x00000004ac027825 */ /* 0x002fc800078e021a */
[----:B--2---:R-:W-:Y:S01]  /*59250*/  IMAD.WIDE R164, R172, 0x4, R24 ;  /* 0x00000004aca47825 */ /* 0x004fe200078e0218 */
[----:B------:R-:W2:Y:S03]  /*59260*/  LDL.LU R51, [R1+0xcc] ;  /* 0x0000cc0001337983 */ /* 0x000ea60000300800 */
[----:B----4-:R-:W-:Y:S01]  /*59270*/  IMAD.WIDE R166, R173, 0x4, R6 ;  /* 0x00000004ada67825 */ /* 0x010fe200078e0206 */
[----:B------:R-:W4:Y:S04]  /*59280*/  LDL.LU R245, [R1+0x8c] ;  /* 0x00008c0001f57983 */ /* 0x000f280000300800 */
[----:B------:R-:W-:Y:S04]  /*59290*/  @P5 STG.E [R2.64], R246 ;  /* 0x000000f602005986 */ /* 0x000fe8000c101904 */
[----:B------:R1:W-:Y:S04]  /*592a0*/  @P1 STG.E [R164.64], R244 ;  /* 0x000000f4a4001986 */ /* 0x0003e8000c101904 */
[----:B------:R1:W-:Y:S01]  /*592b0*/  @P6 STG.E [R166.64], R251 ;  /* 0x000000fba6006986 */ /* 0x0003e2000c101904 */
[----:B---3--:R-:W-:-:S03]  /*592c0*/  ISETP.GE.AND P2, PT, R247, c[0x0][0x17c], PT ;  /* 0x00005f00f7007a0c */ /* 0x008fc60003f46270 */
[----:B------:R-:W3:Y:S04]  /*592d0*/  LDL.LU R247, [R1+0x6c] ;  /* 0x00006c0001f77983 */ /* 0x000ee80000300800 */
[----:B-1----:R-:W2:Y:S04]  /*592e0*/  LDL.LU R244, [R1+0x1c] ;  /* 0x00001c0001f47983 */ /* 0x002ea80000300800 */
[----:B------:R-:W2:Y:S04]  /*592f0*/  LDL.LU R166, [R1+0x88] ;  /* 0x0000880001a67983 */ /* 0x000ea80000300800 */
[----:B------:R-:W3:Y:S01]  /*59300*/  LDL.LU R167, [R1+0x68] ;  /* 0x0000680001a77983 */ /* 0x000ee20000300800 */
[----:B------:R-:W-:-:S02]  /*59310*/  ISETP.LT.AND P0, PT, R231, c[0x0][0x178], !P4 ;  /* 0x00005e00e7007a0c */ /* 0x000fc40006701270 */
[----:B------:R-:W-:Y:S01]  /*59320*/  ISETP.LT.AND P3, PT, R215, c[0x0][0x178], !P4 ;  /* 0x00005e00d7007a0c */ /* 0x000fe20006761270 */
[C---:B------:R-:W-:Y:S01]  /*59330*/  IMAD.WIDE R164, R173.reuse, 0x4, R4 ;  /* 0x00000004ada47825 */ /* 0x040fe200078e0204 */
[----:B------:R-:W4:Y:S03]  /*59340*/  LDL.LU R251, [R1+0x1b80] ;  /* 0x001b800001fb7983 */ /* 0x000f260000300800 */
[C---:B------:R-:W-:Y:S01]  /*59350*/  IMAD.WIDE R2, R173.reuse, 0x4, R26 ;  /* 0x00000004ad027825 */ /* 0x040fe200078e021a */
[----:B------:R-:W-:Y:S01]  /*59360*/  ISETP.GE.AND P1, PT, R174, c[0x0][0x17c], PT ;  /* 0x00005f00ae007a0c */ /* 0x000fe20003f26270 */
[----:B------:R-:W4:Y:S01]  /*59370*/  LDL.LU R246, [R1+0x1b84] ;  /* 0x001b840001f67983 */ /* 0x000f220000300800 */
[----:B------:R-:W-:-:S03]  /*59380*/  IADD3 R172, R173, c[0x0][0x198], RZ ;  /* 0x00006600adac7a10 */ /* 0x000fc60007ffe0ff */
[----:B------:R-:W4:Y:S04]  /*59390*/  LDL.LU R174, [R1+0x108] ;  /* 0x0001080001ae7983 */ /* 0x000f280000300800 */
[----:B------:R-:W4:Y:S04]  /*593a0*/  LDL.LU R249, [R1+0xd8] ;  /* 0x0000d80001f97983 */ /* 0x000f280000300800 */
[----:B------:R-:W4:Y:S04]  /*593b0*/  LDL.LU R248, [R1+0x98] ;  /* 0x0000980001f87983 */ /* 0x000f280000300800 */
[----:B--2---:R-:W-:Y:S04]  /*593c0*/  @P0 STG.E [R164.64], R166 ;  /* 0x000000a6a4000986 */ /* 0x004fe8000c101904 */
[----:B---3--:R1:W-:Y:S02]  /*593d0*/  @P3 STG.E [R2.64], R167 ;  /* 0x000000a702003986 */ /* 0x0083e4000c101904 */
[----:B-1----:R-:W-:-:S02]  /*593e0*/  IMAD.WIDE R2, R173, 0x4, R24 ;  /* 0x00000004ad027825 */ /* 0x002fc400078e0218 */
[----:B------:R-:W2:Y:S01]  /*593f0*/  LDL.LU R173, [R1+0x18] ;  /* 0x0000180001ad7983 */ /* 0x000ea20000300800 */
[----:B------:R-:W-:Y:S02]  /*59400*/  ISETP.LT.AND P4, PT, R175, c[0x0][0x178], !P4 ;  /* 0x00005e00af007a0c */ /* 0x000fe40006781270 */
[----:B------:R-:W-:Y:S02]  /*59410*/  ISETP.LT.AND P5, PT, R230, c[0x0][0x178], !P2 ;  /* 0x00005e00e6007a0c */ /* 0x000fe400057a1270 */
[----:B------:R-:W-:Y:S01]  /*59420*/  ISETP.LT.AND P6, PT, R231, c[0x0][0x178], !P2 ;  /* 0x00005e00e7007a0c */ /* 0x000fe200057c1270 */
[C---:B------:R-:W-:Y:S01]  /*59430*/  IMAD.WIDE R164, R172.reuse, 0x4, R6 ;  /* 0x00000004aca47825 */ /* 0x040fe200078e0206 */
[----:B------:R-:W-:Y:S02]  /*59440*/  ISETP.LT.AND P3, PT, R215, c[0x0][0x178], !P2 ;  /* 0x00005e00d7007a0c */ /* 0x000fe40005761270 */
[----:B------:R-:W-:Y:S01]  /*59450*/  ISETP.LT.AND P2, PT, R175, c[0x0][0x178], !P2 ;  /* 0x00005e00af007a0c */ /* 0x000fe20005741270 */
[----:B------:R-:W-:Y:S01]  /*59460*/  IMAD.WIDE R166, R172, 0x4, R4 ;  /* 0x00000004aca67825 */ /* 0x000fe200078e0204 */
[----:B----4-:R-:W-:-:S02]  /*59470*/  ISETP.GE.AND P0, PT, R251, c[0x0][0x17c], PT ;  /* 0x00005f00fb007a0c */ /* 0x010fc40003f06270 */
[----:B------:R-:W3:Y:S04]  /*59480*/  LDL.LU R251, [R1+0x1d70] ;  /* 0x001d700001fb7983 */ /* 0x000ee80000300800 */
[----:B--2---:R1:W-:Y:S01]  /*59490*/  @P4 STG.E [R2.64], R173 ;  /* 0x000000ad02004986 */ /* 0x0043e2000c101904 */
[----:B------:R-:W-:-:S03]  /*594a0*/  ISETP.LT.AND P4, PT, R230, c[0x0][0x178], !P1 ;  /* 0x00005e00e6007a0c */ /* 0x000fc60004f81270 */
[----:B------:R2:W-:Y:S01]  /*594b0*/  @P5 STG.E [R164.64], R51 ;  /* 0x00000033a4005986 */ /* 0x0005e2000c101904 */
[----:B------:R-:W-:-:S03]  /*594c0*/  ISETP.LT.AND P5, PT, R231, c[0x0][0x178], !P1 ;  /* 0x00005e00e7007a0c */ /* 0x000fc60004fa1270 */
[----:B------:R4:W-:Y:S01]  /*594d0*/  @P6 STG.E [R166.64], R245 ;  /* 0x000000f5a6006986 */ /* 0x0009e2000c101904 */
[----:B-1----:R-:W-:-:S04]  /*594e0*/  IMAD.WIDE R2, R172, 0x4, R26 ;  /* 0x00000004ac027825 */ /* 0x002fc800078e021a */
[C---:B--2---:R-:W-:Y:S01]  /*594f0*/  IMAD.WIDE R164, R172.reuse, 0x4, R24 ;  /* 0x00000004aca47825 */ /* 0x044fe200078e0218 */
[----:B------:R-:W-:Y:S01]  /*59500*/  IADD3 R172, R172, c[0x0][0x198], RZ ;  /* 0x00006600acac7a10 */ /* 0x000fe20007ffe0ff */
[----:B------:R-:W2:Y:S04]  /*59510*/  LDL.LU R51, [R1+0x10c] ;  /* 0x00010c0001337983 */ /* 0x000ea80000300800 */
[----:B------:R1:W-:Y:S04]  /*59520*/  @P3 STG.E [R2.64], R247 ;  /* 0x000000f702003986 */ /* 0x0003e8000c101904 */
[----:B----4-:R-:W4:Y:S04]  /*59530*/  LDL.LU R245, [R1+0xdc] ;  /* 0x0000dc0001f57983 */ /* 0x010f280000300800 */
[----:B------:R3:W-:Y:S01]  /*59540*/  @P2 STG.E [R164.64], R244 ;  /* 0x000000f4a4002986 */ /* 0x0007e2000c101904 */
[----:B-1----:R-:W-:Y:S01]  /*59550*/  IMAD.WIDE R2, R172, 0x4, R6 ;  /* 0x00000004ac027825 */ /* 0x002fe200078e0206 */
[----:B------:R-:W-:-:S03]  /*59560*/  ISETP.GE.AND P3, PT, R246, c[0x0][0x17c], PT ;  /* 0x00005f00f6007a0c */ /* 0x000fc60003f66270 */
[----:B---3--:R-:W-:Y:S01]  /*59570*/  IMAD.WIDE R164, R172, 0x4, R4 ;  /* 0x00000004aca47825 */ /* 0x008fe200078e0204 */
[----:B------:R-:W3:Y:S04]  /*59580*/  LDL.LU R244, [R1+0x9c] ;  /* 0x00009c0001f47983 */ /* 0x000ee80000300800 */
[----:B------:R-:W3:Y:S04]  /*59590*/  LDL.LU R246, [R1+0x138] ;  /* 0x0001380001f67983 */ /* 0x000ee80000300800 */
[----:B------:R-:W-:Y:S04]  /*595a0*/  @P4 STG.E [R2.64], R174 ;  /* 0x000000ae02004986 */ /* 0x000fe8000c101904 */
[----:B------:R-:W3:Y:S04]  /*595b0*/  LDL.LU R247, [R1+0x118] ;  /* 0x0001180001f77983 */ /* 0x000ee80000300800 */
[----:B------:R1:W-:Y:S04]  /*595c0*/  @P5 STG.E [R164.64], R249 ;  /* 0x000000f9a4005986 */ /* 0x0003e8000c101904 */
[----:B-1----:R-:W3:Y:S01]  /*595d0*/  LDL.LU R249, [R1+0x1b88] ;  /* 0x001b880001f97983 */ /* 0x002ee20000300800 */
[----:B------:R-:W-:-:S02]  /*595e0*/  ISETP.LT.AND P6, PT, R215, c[0x0][0x178], !P1 ;  /* 0x00005e00d7007a0c */ /* 0x000fc40004fc1270 */
[----:B------:R-:W-:Y:S02]  /*595f0*/  ISETP.LT.AND P1, PT, R175, c[0x0][0x178], !P1 ;  /* 0x00005e00af007a0c */ /* 0x000fe40004f21270 */
[----:B------:R-:W-:Y:S01]  /*59600*/  ISETP.LT.AND P2, PT, R230, c[0x0][0x178], !P0 ;  /* 0x00005e00e6007a0c */ /* 0x000fe20004741270 */
[C---:B------:R-:W-:Y:S01]  /*59610*/  IMAD.WIDE R166, R172.reuse, 0x4, R26 ;  /* 0x00000004aca67825 */ /* 0x040fe200078e021a */
[----:B------:R-:W-:Y:S01]  /*59620*/  ISETP.LT.AND P4, PT, R231, c[0x0][0x178], !P0 ;  /* 0x00005e00e7007a0c */ /* 0x000fe20004781270 */
[----:B------:R-:W3:Y:S01]  /*59630*/  LDL.LU R174, [R1+0x1b8c] ;  /* 0x001b8c0001ae7983 */ /* 0x000ee20000300800 */
[C---:B------:R-:W-:Y:S01]  /*59640*/  IADD3 R173, R172.reuse, c[0x0][0x198], RZ ;  /* 0x00006600acad7a10 */ /* 0x040fe20007ffe0ff */
[----:B------:R-:W-:Y:S01]  /*59650*/  IMAD.WIDE R2, R172, 0x4, R24 ;  /* 0x00000004ac027825 */ /* 0x000fe200078e0218 */
[----:B------:R-:W-:-:S03]  /*59660*/  ISETP.LT.AND P5, PT, R215, c[0x0][0x178], !P0 ;  /* 0x00005e00d7007a0c */ /* 0x000fc600047a1270 */
[----:B------:R1:W-:Y:S01]  /*59670*/  @P6 STG.E [R166.64], R248 ;  /* 0x000000f8a6006986 */ /* 0x0003e2000c101904 */
[----:B------:R-:W-:-:S03]  /*59680*/  IMAD.WIDE R164, R173, 0x4, R6 ;  /* 0x00000004ada47825 */ /* 0x000fc600078e0206 */
[----:B------:R1:W-:Y:S01]  /*59690*/  @P1 STG.E [R2.64], R250 ;  /* 0x000000fa02001986 */ /* 0x0003e2000c101904 */
[C---:B------:R-:W-:Y:S01]  /*596a0*/  IADD3 R172, R173.reuse, c[0x0][0x198], RZ ;  /* 0x00006600adac7a10 */ /* 0x040fe20007ffe0ff */
[C---:B-1----:R-:W-:Y:S02]  /*596b0*/  IMAD.WIDE R166, R173.reuse, 0x4, R4 ;  /* 0x00000004ada67825 */ /* 0x042fe400078e0204 */
[----:B------:R-:W3:Y:S02]  /*596c0*/  LDL.LU R248, [R1+0xa8] ;  /* 0x0000a80001f87983 */ /* 0x000ee40000300800 */
[----:B------:R-:W-:Y:S01]  /*596d0*/  IMAD.WIDE R2, R173, 0x4, R26 ;  /* 0x00000004ad027825 */ /* 0x000fe200078e021a */
[----:B------:R-:W-:Y:S02]  /*596e0*/  ISETP.LT.AND P0, PT, R175, c[0x0][0x178], !P0 ;  /* 0x00005e00af007a0c */ /* 0x000fe40004701270 */
[----:B------:R-:W-:Y:S01]  /*596f0*/  ISETP.LT.AND P6, PT, R230, c[0x0][0x178], !P3 ;  /* 0x00005e00e6007a0c */ /* 0x000fe20005fc1270 */
[----:B--2---:R1:W-:Y:S04]  /*59700*/  @P2 STG.E [R164.64], R51 ;  /* 0x00000033a4002986 */ /* 0x0043e8000c101904 */
[----:B----4-:R2:W-:Y:S04]  /*59710*/  @P4 STG.E [R166.64], R245 ;  /* 0x000000f5a6004986 */ /* 0x0105e8000c101904 */
[----:B-1----:R-:W4:Y:S01]  /*59720*/  LDL.LU R51, [R1+0x13c] ;  /* 0x00013c0001337983 */ /* 0x002f220000300800 */
[----:B------:R-:W-:-:S03]  /*59730*/  IMAD.WIDE R164, R173, 0x4, R24 ;  /* 0x00000004ada47825 */ /* 0x000fc600078e0218 */
[----:B--2---:R-:W2:Y:S04]  /*59740*/  LDL.LU R245, [R1+0x11c] ;  /* 0x00011c0001f57983 */ /* 0x004ea80000300800 */
[----:B------:R-:W2:Y:S04]  /*59750*/  LDL.LU R173, [R1+0xe8] ;  /* 0x0000e80001ad7983 */ /* 0x000ea80000300800 */
[----:B---3--:R1:W-:Y:S01]  /*59760*/  @P5 STG.E [R2.64], R244 ;  /* 0x000000f402005986 */ /* 0x0083e2000c101904 */
[----:B------:R-:W-:-:S03]  /*59770*/  IMAD.WIDE R166, R172, 0x4, R6 ;  /* 0x00000004aca67825 */ /* 0x000fc600078e0206 */
[----:B------:R-:W-:Y:S04]  /*59780*/  @P0 STG.E [R164.64], R251 ;  /* 0x000000fba4000986 */ /* 0x000fe8000c101904 */
[----:B------:R3:W-:Y:S01]  /*59790*/  @P6 STG.E [R166.64], R246 ;  /* 0x000000f6a6006986 */ /* 0x0007e2000c101904 */
[----:B------:R-:W-:-:S03]  /*597a0*/  ISETP.GE.AND P2, PT, R249, c[0x0][0x17c], PT ;  /* 0x00005f00f9007a0c */ /* 0x000fc60003f46270 */
[----:B------:R-:W4:Y:S04]  /*597b0*/  LDL.LU R249, [R1+0xec] ;  /* 0x0000ec0001f97983 */ /* 0x000f280000300800 */
[----:B-1----:R-:W4:Y:S04]  /*597c0*/  LDL.LU R244, [R1+0xac] ;  /* 0x0000ac0001f47983 */ /* 0x002f280000300800 */
[----:B------:R-:W4:Y:S04]  /*597d0*/  LDL.LU R3, [R1+0x1b90] ;  /* 0x001b900001037983 */ /* 0x000f280000300800 */
[----:B---3--:R-:W3:Y:S04]  /*597e0*/  LDL.LU R246, [R1+0x1b94] ;  /* 0x001b940001f67983 */ /* 0x008ee80000300800 */
[----:B------:R-:W3:Y:S04]  /*597f0*/  LDL.LU R251, [R1+0x1d0] ;  /* 0x0001d00001fb7983 */ /* 0x000ee80000300800 */
[----:B------:R-:W3:Y:S01]  /*59800*/  LDL.LU R250, [R1+0x190] ;  /* 0x0001900001fa7983 */ /* 0x000ee20000300800 */
[----:B------:R-:W-:-:S02]  /*59810*/  ISETP.LT.AND P1, PT, R231, c[0x0][0x178], !P3 ;  /* 0x00005e00e7007a0c */ /* 0x000fc40005f21270 */
[----:B------:R-:W-:Y:S02]  /*59820*/  ISETP.LT.AND P4, PT, R215, c[0x0][0x178], !P3 ;  /* 0x00005e00d7007a0c */ /* 0x000fe40005f81270 */
[----:B------:R-:W-:Y:S01]  /*59830*/  ISETP.LT.AND P3, PT, R175, c[0x0][0x178], !P3 ;  /* 0x00005e00af007a0c */ /* 0x000fe20005f61270 */
[----:B------:R-:W-:Y:S01]  /*59840*/  IMAD.WIDE R164, R172, 0x4, R4 ;  /* 0x00000004aca47825 */ /* 0x000fe200078e0204 */
[----:B------:R-:W-:Y:S02]  /*59850*/  ISETP.LT.AND P5, PT, R230, c[0x0][0x178], !P2 ;  /* 0x00005e00e6007a0c */ /* 0x000fe400057a1270 */
[C---:B------:R-:W-:Y:S01]  /*59860*/  IADD3 R2, R172.reuse, c[0x0][0x198], RZ ;  /* 0x00006600ac027a10 */ /* 0x040fe20007ffe0ff */
[----:B------:R-:W-:Y:S01]  /*59870*/  IMAD.WIDE R166, R172, 0x4, R26 ;  /* 0x00000004aca67825 */ /* 0x000fe200078e021a */
[----:B------:R-:W-:-:S03]  /*59880*/  ISETP.LT.AND P6, PT, R231, c[0x0][0x178], !P2 ;  /* 0x00005e00e7007a0c */ /* 0x000fc600057c1270 */
[----:B------:R1:W-:Y:S01]  /*59890*/  @P1 STG.E [R164.64], R247 ;  /* 0x000000f7a4001986 */ /* 0x0003e2000c101904 */
[----:B------:R-:W-:-:S03]  /*598a0*/  ISETP.GE.AND P0, PT, R174, c[0x0][0x17c], PT ;  /* 0x00005f00ae007a0c */ /* 0x000fc60003f06270 */
[----:B------:R-:W3:Y:S01]  /*598b0*/  LDL.LU R174, [R1+0x170] ;  /* 0x0001700001ae7983 */ /* 0x000ee20000300800 */
[----:B-1----:R-:W-:-:S03]  /*598c0*/  IMAD.WIDE R164, R172, 0x4, R24 ;  /* 0x00000004aca47825 */ /* 0x002fc600078e0218 */
[----:B------:R-:W3:Y:S04]  /*598d0*/  LDL.LU R247, [R1+0x1d6c] ;  /* 0x001d6c0001f77983 */ /* 0x000ee80000300800 */
[----:B--2---:R1:W-:Y:S01]  /*598e0*/  @P4 STG.E [R166.64], R173 ;  /* 0x000000ada6004986 */ /* 0x0043e2000c101904 */
[----:B------:R-:W-:Y:S02]  /*598f0*/  ISETP.LT.AND P4, PT, R215, c[0x0][0x178], !P2 ;  /* 0x00005e00d7007a0c */ /* 0x000fe40005781270 */
[----:B------:R-:W-:Y:S01]  /*59900*/  ISETP.LT.AND P2, PT, R175, c[0x0][0x178], !P2 ;  /* 0x00005e00af007a0c */ /* 0x000fe20005741270 */
[----:B------:R2:W-:Y:S01]  /*59910*/  @P3 STG.E [R164.64], R248 ;  /* 0x000000f8a4003986 */ /* 0x0005e2000c101904 */
[----:B------:R-:W-:Y:S01]  /*59920*/  ISETP.LT.AND P3, PT, R230, c[0x0][0x178], !P0 ;  /* 0x00005e00e6007a0c */ /* 0x000fe20004761270 */
[----:B-1----:R-:W-:-:S04]  /*59930*/  IMAD.WIDE R166, R2, 0x4, R6 ;  /* 0x0000000402a67825 */ /* 0x002fc800078e0206 */
[C---:B------:R-:W-:Y:S01]  /*59940*/  IMAD.WIDE R172, R2.reuse, 0x4, R4 ;  /* 0x0000000402ac7825 */ /* 0x040fe200078e0204 */
[----:B----4-:R1:W-:Y:S01]  /*59950*/  @P5 STG.E [R166.64], R51 ;  /* 0x00000033a6005986 */ /* 0x0103e2000c101904 */
[----:B------:R-:W-:Y:S02]  /*59960*/  ISETP.LT.AND P5, PT, R231, c[0x0][0x178], !P0 ;  /* 0x00005e00e7007a0c */ /* 0x000fe400047a1270 */
[C---:B--2---:R-:W-:Y:S01]  /*59970*/  IMAD.WIDE R164, R2.reuse, 0x4, R26 ;  /* 0x0000000402a47825 */ /* 0x044fe200078e021a */
[----:B------:R2:W-:Y:S04]  /*59980*/  @P6 STG.E [R172.64], R245 ;  /* 0x000000f5ac006986 */ /* 0x0005e8000c101904 */
[----:B------:R-:W4:Y:S01]  /*59990*/  LDL.LU R248, [R1+0x30] ;  /* 0x0000300001f87983 */ /* 0x000f220000300800 */
[----:B-1----:R-:W-:-:S03]  /*599a0*/  IMAD.WIDE R166, R2, 0x4, R24 ;  /* 0x0000000402a67825 */ /* 0x002fc600078e0218 */
[----:B------:R-:W4:Y:S01]  /*599b0*/  LDL.LU R51, [R1+0x1d4] ;  /* 0x0001d40001337983 */ /* 0x000f220000300800 */
[----:B------:R-:W-:-:S03]  /*599c0*/  ISETP.GE.AND P1, PT, R3, c[0x0][0x17c], PT ;  /* 0x00005f0003007a0c */ /* 0x000fc60003f26270 */
[----:B------:R1:W-:Y:S01]  /*599d0*/  @P4 STG.E [R164.64], R249 ;  /* 0x000000f9a4004986 */ /* 0x0003e2000c101904 */
[----:B------:R-:W-:-:S03]  /*599e0*/  IADD3 R3, R2, c[0x0][0x198], RZ ;  /* 0x0000660002037a10 */ /* 0x000fc60007ffe0ff */
[----:B--2---:R-:W2:Y:S02]  /*599f0*/  LDL.LU R245, [R1+0x194] ;  /* 0x0001940001f57983 */ /* 0x004ea40000300800 */
[C---:B------:R-:W-:Y:S01]  /*59a00*/  IMAD.WIDE R172, R3.reuse, 0x4, R6 ;  /* 0x0000000403ac7825 */ /* 0x040fe200078e0206 */
[----:B---3--:R-:W-:Y:S01]  /*59a10*/  ISETP.GE.AND P4, PT, R246, c[0x0][0x17c], PT ;  /* 0x00005f00f6007a0c */ /* 0x008fe20003f86270 */
[----:B------:R3:W-:Y:S02]  /*59a20*/  @P2 STG.E [R166.64], R244 ;  /* 0x000000f4a6002986 */ /* 0x0007e4000c101904 */
[----:B-1----:R-:W-:Y:S02]  /*59a30*/  IMAD.WIDE R164, R3, 0x4, R4 ;  /* 0x0000000403a47825 */ /* 0x002fe400078e0204 */
[----:B------:R-:W2:Y:S04]  /*59a40*/  LDL.LU R249, [R1+0x174] ;  /* 0x0001740001f97983 */ /* 0x000ea80000300800 */
[----:B------:R-:W-:Y:S04]  /*59a50*/  @P3 STG.E [R172.64], R251 ;  /* 0x000000fbac003986 */ /* 0x000fe8000c101904 */
[----:B---3--:R-:W2:Y:S04]  /*59a60*/  LDL.LU R244, [R1+0x34] ;  /* 0x0000340001f47983 */ /* 0x008ea80000300800 */
[----:B------:R-:W2:Y:S04]  /*59a70*/  LDL.LU R246, [R1+0x230] ;  /* 0x0002300001f67983 */ /* 0x000ea80000300800 */
[----:B------:R1:W-:Y:S04]  /*59a80*/  @P5 STG.E [R164.64], R250 ;  /* 0x000000faa4005986 */ /* 0x0003e8000c101904 */
[----:B-1----:R-:W2:Y:S01]  /*59a90*/  LDL.LU R250, [R1+0x1b98] ;  /* 0x001b980001fa7983 */ /* 0x002ea20000300800 */
[----:B------:R-:W-:-:S02]  /*59aa0*/  ISETP.LT.AND P6, PT, R215, c[0x0][0x178], !P0 ;  /* 0x00005e00d7007a0c */ /* 0x000fc400047c1270 */
[----:B------:R-:W-:Y:S01]  /*59ab0*/  ISETP.LT.AND P0, PT, R175, c[0x0][0x178], !P0 ;  /* 0x00005e00af007a0c */ /* 0x000fe20004701270 */
[----:B------:R-:W-:Y:S01]  /*59ac0*/  IMAD.WIDE R166, R3, 0x4, R26 ;  /* 0x0000000403a67825 */ /* 0x000fe200078e021a */
[----:B------:R-:W-:Y:S02]  /*59ad0*/  ISETP.LT.AND P2, PT, R230, c[0x0][0x178], !P1 ;  /* 0x00005e00e6007a0c */ /* 0x000fe40004f41270 */
[----:B------:R-:W-:Y:S02]  /*59ae0*/  ISETP.LT.AND P3, PT, R231, c[0x0][0x178], !P1 ;  /* 0x00005e00e7007a0c */ /* 0x000fe40004f61270 */
[----:B------:R-:W-:Y:S02]  /*59af0*/  IADD3 R2, R3, c[0x0][0x198], RZ ;  /* 0x0000660003027a10 */ /* 0x000fe40007ffe0ff */
[----:B------:R-:W-:-:S03]  /*59b00*/  ISETP.LT.AND P5, PT, R215, c[0x0][0x178], !P1 ;  /* 0x00005e00d7007a0c */ /* 0x000fc60004fa1270 */
[----:B------:R1:W-:Y:S01]  /*59b10*/  @P6 STG.E [R166.64], R174 ;  /* 0x000000aea6006986 */ /* 0x0003e2000c101904 */
[----:B------:R-:W-:Y:S01]  /*59b20*/  IMAD.WIDE R172, R2, 0x4, R6 ;  /* 0x0000000402ac7825 */ /* 0x000fe200078e0206 */
[----:B------:R-:W-:Y:S02]  /*59b30*/  ISETP.LT.AND P1, PT, R175, c[0x0][0x178], !P1 ;  /* 0x00005e00af007a0c */ /* 0x000fe40004f21270 */
[----:B------:R-:W-:Y:S01]  /*59b40*/  ISETP.LT.AND P6, PT, R230, c[0x0][0x178], !P4 ;  /* 0x00005e00e6007a0c */ /* 0x000fe200067c1270 */
[----:B------:R-:W-:-:S04]  /*59b50*/  IMAD.WIDE R164, R2, 0x4, R4 ;  /* 0x0000000402a47825 */ /* 0x000fc800078e0204 */
[--C-:B-1----:R-:W-:Y:S01]  /*59b60*/  IMAD.WIDE R166, R3, 0x4, R24.reuse ;  /* 0x0000000403a67825 */ /* 0x102fe200078e0218 */
[C---:B------:R-:W-:Y:S01]  /*59b70*/  IADD3 R3, R2.reuse, c[0x0][0x198], RZ ;  /* 0x0000660002037a10 */ /* 0x040fe20007ffe0ff */
[----:B------:R-:W2:Y:S04]  /*59b80*/  LDL.LU R174, [R1+0x1b9c] ;  /* 0x001b9c0001ae7983 */ /* 0x000ea80000300800 */
[----:B----4-:R1:W-:Y:S04]  /*59b90*/  @P0 STG.E [R166.64], R248 ;  /* 0x000000f8a6000986 */ /* 0x0103e8000c101904 */
[----:B------:R4:W-:Y:S01]  /*59ba0*/  @P2 STG.E [R172.64], R51 ;  /* 0x00000033ac002986 */ /* 0x0009e2000c101904 */
[----:B-1----:R-:W-:-:S03]  /*59bb0*/  IMAD.WIDE R166, R2, 0x4, R24 ;  /* 0x0000000402a67825 */ /* 0x002fc600078e0218 */
[----:B------:R-:W3:Y:S01]  /*59bc0*/  LDL.LU R248, [R1+0x140] ;  /* 0x0001400001f87983 */ /* 0x000ee20000300800 */
[----:B----4-:R-:W-:-:S03]  /*59bd0*/  IMAD.WIDE R172, R3, 0x4, R6 ;  /* 0x0000000403ac7825 */ /* 0x010fc600078e0206 */
[----:B------:R-:W4:Y:S04]  /*59be0*/  LDL.LU R51, [R1+0x234] ;  /* 0x0002340001337983 */ /* 0x000f280000300800 */
[----:B--2---:R1:W-:Y:S02]  /*59bf0*/  @P3 STG.E [R164.64], R245 ;  /* 0x000000f5a4003986 */ /* 0x0043e4000c101904 */
[----:B-1----:R-:W-:Y:S02]  /*59c00*/  IMAD.WIDE R164, R2, 0x4, R26 ;  /* 0x0000000402a47825 */ /* 0x002fe400078e021a */
[----:B------:R-:W2:Y:S04]  /*59c10*/  LDL.LU R245, [R1+0x1f4] ;  /* 0x0001f40001f57983 */ /* 0x000ea80000300800 */
[----:B------:R-:W-:Y:S04]  /*59c20*/  @P5 STG.E [R164.64], R249 ;  /* 0x000000f9a4005986 */ /* 0x000fe8000c101904 */
[----:B------:R1:W-:Y:S04]  /*59c30*/  @P1 STG.E [R166.64], R244 ;  /* 0x000000f4a6001986 */ /* 0x0003e8000c101904 */
[----:B------:R1:W-:Y:S01]  /*59c40*/  @P6 STG.E [R172.64], R246 ;  /* 0x000000f6ac006986 */ /* 0x0003e2000c101904 */
[----:B------:R-:W-:-:S03]  /*59c50*/  ISETP.GE.AND P2, PT, R250, c[0x0][0x17c], PT ;  /* 0x00005f00fa007a0c */ /* 0x000fc60003f46270 */
[----:B------:R-:W2:Y:S04]  /*59c60*/  LDL.LU R250, [R1+0x1b4] ;  /* 0x0001b40001fa7983 */ /* 0x000ea80000300800 */
[----:B-1----:R-:W2:Y:S04]  /*59c70*/  LDL.LU R244, [R1+0x144] ;  /* 0x0001440001f47983 */ /* 0x002ea80000300800 */
[----:B------:R-:W2:Y:S04]  /*59c80*/  LDL.LU R172, [R1+0x1f0] ;  /* 0x0001f00001ac7983 */ /* 0x000ea80000300800 */
[----:B------:R-:W3:Y:S04]  /*59c90*/  LDL.LU R173, [R1+0x1b0] ;  /* 0x0001b00001ad7983 */ /* 0x000ee80000300800 */
[----:B------:R-:W3:Y:S01]  /*59ca0*/  LDL.LU R246, [R1+0x1ba4] ;  /* 0x001ba40001f67983 */ /* 0x000ee20000300800 */
[----:B------:R-:W-:Y:S01]  /*59cb0*/  ISETP.LT.AND P0, PT, R231, c[0x0][0x178], !P4 ;  /* 0x00005e00e7007a0c */ /* 0x000fe20006701270 */
[----:B------:R-:W-:-:S02]  /*59cc0*/  IMAD.WIDE R164, R3, 0x4, R4 ;  /* 0x0000000403a47825 */ /* 0x000fc400078e0204 */
[----:B------:R-:W3:Y:S01]  /*59cd0*/  LDL.LU R251, [R1+0x260] ;  /* 0x0002600001fb7983 */ /* 0x000ee20000300800 */
[C---:B------:R-:W-:Y:S01]  /*59ce0*/  IADD3 R2, R3.reuse, c[0x0][0x198], RZ ;  /* 0x0000660003027a10 */ /* 0x040fe20007ffe0ff */
[----:B------:R-:W-:Y:S01]  /*59cf0*/  IMAD.WIDE R166, R3, 0x4, R26 ;  /* 0x0000000403a67825 */ /* 0x000fe200078e021a */
[----:B------:R-:W-:Y:S02]  /*59d00*/  ISETP.LT.AND P3, PT, R215, c[0x0][0x178], !P4 ;  /* 0x00005e00d7007a0c */ /* 0x000fe40006761270 */
[----:B------:R-:W-:Y:S02]  /*59d10*/  ISETP.GE.AND P1, PT, R174, c[0x0][0x17c], PT ;  /* 0x00005f00ae007a0c */ /* 0x000fe40003f26270 */
[----:B------:R-:W4:Y:S04]  /*59d20*/  LDL.LU R174, [R1+0x240] ;  /* 0x0002400001ae7983 */ /* 0x000f280000300800 */
[----:B------:R-:W4:Y:S01]  /*59d30*/  LDL.LU R249, [R1+0x210] ;  /* 0x0002100001f97983 */ /* 0x000f220000300800 */
[----:B------:R-:W-:-:S02]  /*59d40*/  ISETP.LT.AND P4, PT, R175, c[0x0][0x178], !P4 ;  /* 0x00005e00af007a0c */ /* 0x000fc40006781270 */
[----:B------:R-:W-:Y:S02]  /*59d50*/  ISETP.LT.AND P5, PT, R230, c[0x0][0x178], !P2 ;  /* 0x00005e00e6007a0c */ /* 0x000fe400057a1270 */
[----:B------:R-:W-:Y:S01]  /*59d60*/  ISETP.LT.AND P6, PT, R231, c[0x0][0x178], !P2 ;  /* 0x00005e00e7007a0c */ /* 0x000fe200057c1270 */
[----:B--2---:R1:W-:Y:S02]  /*59d70*/  @P0 STG.E [R164.64], R172 ;  /* 0x000000aca4000986 */ /* 0x0043e4000c101904 */
[----:B-1----:R-:W-:Y:S02]  /*59d80*/  IMAD.WIDE R164, R3, 0x4, R24 ;  /* 0x0000000403a47825 */ /* 0x002fe400078e0218 */
[----:B------:R-:W2:Y:S04]  /*59d90*/  LDL.LU R3, [R1+0x1ba0] ;  /* 0x001ba00001037983 */ /* 0x000ea80000300800 */
[----:B---3--:R1:W-:Y:S01]  /*59da0*/  @P3 STG.E [R166.64], R173 ;  /* 0x000000ada6003986 */ /* 0x0083e2000c101904 */
[----:B------:R-:W-:-:S02]  /*59db0*/  ISETP.LT.AND P3, PT, R215, c[0x0][0x178], !P2 ;  /* 0x00005e00d7007a0c */ /* 0x000fc40005761270 */
[----:B------:R-:W-:Y:S01]  /*59dc0*/  ISETP.LT.AND P2, PT, R175, c[0x0][0x178], !P2 ;  /* 0x00005e00af007a0c */ /* 0x000fe20005741270 */
[----:B------:R3:W-:Y:S01]  /*59dd0*/  @P4 STG.E [R164.64], R248 ;  /* 0x000000f8a4004986 */ /* 0x0007e2000c101904 */
[----:B-1----:R-:W-:-:S04]  /*59de0*/  IMAD.WIDE R166, R2, 0x4, R6 ;  /* 0x0000000402a67825 */ /* 0x002fc800078e0206 */
[C---:B------:R-:W-:Y:S01]  /*59df0*/  IMAD.WIDE R172, R2.reuse, 0x4, R4 ;  /* 0x0000000402ac7825 */ /* 0x040fe200078e0204 */
[----:B----4-:R1:W-:Y:S03]  /*59e00*/  @P5 STG.E [R166.64], R51 ;  /* 0x00000033a6005986 */ /* 0x0103e6000c101904 */
[C---:B---3--:R-:W-:Y:S01]  /*59e10*/  IMAD.WIDE R164, R2.reuse, 0x4, R26 ;  /* 0x0000000402a47825 */ /* 0x048fe200078e021a */
[----:B------:R-:W3:Y:S04]  /*59e20*/  LDL.LU R248, [R1+0x20] ;  /* 0x0000200001f87983 */ /* 0x000ee80000300800 */
[----:B------:R4:W-:Y:S04]  /*59e30*/  @P6 STG.E [R172.64], R245 ;  /* 0x000000f5ac006986 */ /* 0x0009e8000c101904 */
[----:B-1----:R-:W3:Y:S01]  /*59e40*/  LDL.LU R51, [R1+0x264] ;  /* 0x0002640001337983 */ /* 0x002ee20000300800 */
[----:B------:R-:W-:-:S03]  /*59e50*/  IMAD.WIDE R166, R2, 0x4, R24 ;  /* 0x0000000402a67825 */ /* 0x000fc600078e0218 */
[----:B------:R-:W-:Y:S01]  /*59e60*/  @P3 STG.E [R164.64], R250 ;  /* 0x000000faa4003986 */ /* 0x000fe2000c101904 */
[----:B------:R-:W-:-:S03]  /*59e70*/  ISETP.GE.AND P3, PT, R246, c[0x0][0x17c], PT ;  /* 0x00005f00f6007a0c */ /* 0x000fc60003f66270 */
[----:B----4-:R-:W3:Y:S04]  /*59e80*/  LDL.LU R245, [R1+0x244] ;  /* 0x0002440001f57983 */ /* 0x010ee80000300800 */
[----:B------:R1:W-:Y:S04]  /*59e90*/  @P2 STG.E [R166.64], R244 ;  /* 0x000000f4a6002986 */ /* 0x0003e8000c101904 */
[----:B------:R-:W3:Y:S04]  /*59ea0*/  LDL.LU R246, [R1+0x214] ;  /* 0x0002140001f67983 */ /* 0x000ee80000300800 */
[----:B-1----:R-:W3:Y:S04]  /*59eb0*/  LDL.LU R244, [R1+0x24] ;  /* 0x0000240001f47983 */ /* 0x002ee80000300800 */
[----:B------:R-:W3:Y:S01]  /*59ec0*/  LDL.LU R250, [R1+0x280] ;  /* 0x0002800001fa7983 */ /* 0x000ee20000300800 */
[----:B------:R-:W-:-:S02]  /*59ed0*/  ISETP.LT.AND P4, PT, R230, c[0x0][0x178], !P1 ;  /* 0x00005e00e6007a0c */ /* 0x000fc40004f81270 */
[----:B------:R-:W-:Y:S02]  /*59ee0*/  ISETP.LT.AND P5, PT, R231, c[0x0][0x178], !P1 ;  /* 0x00005e00e7007a0c */ /* 0x000fe40004fa1270 */
[----:B------:R-:W-:Y:S02]  /*59ef0*/  ISETP.LT.AND P6, PT, R215, c[0x0][0x178], !P1 ;  /* 0x00005e00d7007a0c */ /* 0x000fe40004fc1270 */
[----:B------:R-:W-:Y:S02]  /*59f00*/  ISETP.LT.AND P1, PT, R175, c[0x0][0x178], !P1 ;  /* 0x00005e00af007a0c */ /* 0x000fe40004f21270 */
[----:B--2---:R-:W-:Y:S02]  /*59f10*/  ISETP.GE.AND P0, PT, R3, c[0x0][0x17c], PT ;  /* 0x00005f0003007a0c */ /* 0x004fe40003f06270 */
[----:B------:R-:W-:-:S05]  /*59f20*/  IADD3 R3, R2, c[0x0][0x198], RZ ;  /* 0x0000660002037a10 */ /* 0x000fca0007ffe0ff */
[----:B------:R-:W-:Y:S01]  /*59f30*/  IMAD.WIDE R172, R3, 0x4, R6 ;  /* 0x0000000403ac7825 */ /* 0x000fe200078e0206 */
[----:B------:R-:W-:-:S03]  /*59f40*/  ISETP.LT.AND P2, PT, R230, c[0x0][0x178], !P0 ;  /* 0x00005e00e6007a0c */ /* 0x000fc60004741270 */
[----:B------:R-:W-:Y:S01]  /*59f50*/  IMAD.WIDE R164, R3, 0x4, R4 ;  /* 0x0000000403a47825 */ /* 0x000fe200078e0204 */
[----:B------:R1:W-:Y:S01]  /*59f60*/  @P4 STG.E [R172.64], R251 ;  /* 0x000000fbac004986 */ /* 0x0003e2000c101904 */
[----:B------:R-:W-:Y:S02]  /*59f70*/  ISETP.LT.AND P4, PT, R231, c[0x0][0x178], !P0 ;  /* 0x00005e00e7007a0c */ /* 0x000fe40004781270 */
[C---:B------:R-:W-:Y:S01]  /*59f80*/  IMAD.WIDE R166, R3.reuse, 0x4, R26 ;  /* 0x0000000403a67825 */ /* 0x040fe200078e021a */
[----:B------:R-:W-:Y:S01]  /*59f90*/  IADD3 R2, R3, c[0x0][0x198], RZ ;  /* 0x0000660003027a10 */ /* 0x000fe20007ffe0ff */
[----:B------:R2:W-:Y:S01]  /*59fa0*/  @P5 STG.E [R164.64], R174 ;  /* 0x000000aea4005986 */ /* 0x0005e2000c101904 */
[----:B------:R-:W-:Y:S02]  /*59fb0*/  ISETP.LT.AND P5, PT, R215, c[0x0][0x178], !P0 ;  /* 0x00005e00d7007a0c */ /* 0x000fe400047a1270 */
[----:B------:R-:W-:Y:S01]  /*59fc0*/  ISETP.LT.AND P0, PT, R175, c[0x0][0x178], !P0 ;  /* 0x00005e00af007a0c */ /* 0x000fe20004701270 */
[----:B------:R3:W-:Y:S01]  /*59fd0*/  @P6 STG.E [R166.64], R249 ;  /* 0x000000f9a6006986 */ /* 0x0007e2000c101904 */
[----:B------:R-:W-:Y:S01]  /*59fe0*/  ISETP.LT.AND P6, PT, R230, c[0x0][0x178], !P3 ;  /* 0x00005e00e6007a0c */ /* 0x000fe20005fc1270 */
[----:B-1----:R-:W-:-:S02]  /*59ff0*/  IMAD.WIDE R172, R2, 0x4, R4 ;  /* 0x0000000402ac7825 */ /* 0x002fc400078e0204 */
[----:B------:R-:W4:Y:S02]  /*5a000*/  LDL.LU R251, [R1+0x1ba8] ;  /* 0x001ba80001fb7983 */ /* 0x000f240000300800 */
[----:B--2---:R-:W-:Y:S01]  /*5a010*/  IMAD.WIDE R164, R3, 0x4, R24 ;  /* 0x0000000403a47825 */ /* 0x004fe200078e0218 */
[----:B------:R-:W-:-:S03]  /*5a020*/  IADD3 R174, R2, c[0x0][0x198], RZ ;  /* 0x0000660002ae7a10 */ /* 0x000fc60007ffe0ff */
[C---:B---3--:R-:W-:Y:S01]  /*5a030*/  IMAD.WIDE R166, R2.reuse, 0x4, R6 ;  /* 0x0000000402a67825 */ /* 0x048fe200078e0206 */
[----:B------:R1:W-:Y:S04]  /*5a040*/  @P1 STG.E [R164.64], R248 ;  /* 0x000000f8a4001986 */ /* 0x0003e8000c101904 */
[----:B------:R2:W-:Y:S04]  /*5a050*/  @P2 STG.E [R166.64], R51 ;  /* 0x00000033a6002986 */ /* 0x0005e8000c101904 */
[----:B------:R3:W-:Y:S01]  /*5a060*/  @P4 STG.E [R172.64], R245 ;  /* 0x000000f5ac004986 */ /* 0x0007e2000c101904 */
[----:B-1----:R-:W-:-:S04]  /*5a070*/  IMAD.WIDE R164, R2, 0x4, R26 ;  /* 0x0000000402a47825 */ /* 0x002fc800078e021a */
[----:B------:R-:W-:Y:S01]  /*5a080*/  IMAD.WIDE R2, R2, 0x4, R24 ;  /* 0x0000000402027825 */ /* 0x000fe200078e0218 */
[----:B------:R1:W-:Y:S03]  /*5a090*/  @P5 STG.E [R164.64], R246 ;  /* 0x000000f6a4005986 */ /* 0x0003e6000c101904 */
[----:B--2---:R-:W-:Y:S01]  /*5a0a0*/  IMAD.WIDE R166, R174, 0x4, R6 ;  /* 0x00000004aea67825 */ /* 0x004fe200078e0206 */
[----:B---3--:R-:W2:Y:S04]  /*5a0b0*/  LDL.LU R245, [R1+0x1bac] ;  /* 0x001bac0001f57983 */ /* 0x008ea80000300800 */
[----:B------:R-:W3:Y:S04]  /*5a0c0*/  LDL.LU R249, [R1+0x220] ;  /* 0x0002200001f97983 */ /* 0x000ee80000300800 */
[----:B------:R-:W3:Y:S04]  /*5a0d0*/  LDL.LU R248, [R1+0x284] ;  /* 0x0002840001f87983 */ /* 0x000ee80000300800 */
[----:B------:R-:W3:Y:S04]  /*5a0e0*/  LDL.LU R51, [R1+0x274] ;  /* 0x0002740001337983 */ /* 0x000ee80000300800 */
[----:B------:R1:W-:Y:S04]  /*5a0f0*/  @P0 STG.E [R2.64], R244 ;  /* 0x000000f402000986 */ /* 0x0003e8000c101904 */
[----:B-1----:R-:W3:Y:S04]  /*5a100*/  LDL.LU R246, [R1+0x254] ;  /* 0x0002540001f67983 */ /* 0x002ee80000300800 */
[----:B------:R1:W-:Y:S04]  /*5a110*/  @P6 STG.E [R166.64], R250 ;  /* 0x000000faa6006986 */ /* 0x0003e8000c101904 */
[----:B------:R-:W3:Y:S04]  /*5a120*/  LDL.LU R244, [R1+0x224] ;  /* 0x0002240001f47983 */ /* 0x000ee80000300800 */
[----:B-1----:R-:W3:Y:S04]  /*5a130*/  LDL.LU R166, [R1+0x270] ;  /* 0x0002700001a67983 */ /* 0x002ee80000300800 */
[----:B------:R-:W3:Y:S01]  /*5a140*/  LDL.LU R167, [R1+0x250] ;  /* 0x0002500001a77983 */ /* 0x000ee20000300800 */
[----:B------:R-:W-:-:S02]  /*5a150*/  ISETP.LT.AND P1, PT, R231, c[0x0][0x178], !P3 ;  /* 0x00005e00e7007a0c */ /* 0x000fc40005f21270 */
[----:B------:R-:W-:Y:S01]  /*5a160*/  ISETP.LT.AND P4, PT, R215, c[0x0][0x178], !P3 ;  /* 0x00005e00d7007a0c */ /* 0x000fe20005f81270 */
[----:B------:R-:W3:Y:S01]  /*5a170*/  LDL.LU R173, [R1+0x1bb0] ;  /* 0x001bb00001ad7983 */ /* 0x000ee20000300800 */
[----:B------:R-:W-:-:S04]  /*5a180*/  IMAD.WIDE R164, R174, 0x4, R4 ;  /* 0x00000004aea47825 */ /* 0x000fc800078e0204 */
[C---:B------:R-:W-:Y:S01]  /*5a190*/  IMAD.WIDE R2, R174.reuse, 0x4, R26 ;  /* 0x00000004ae027825 */ /* 0x040fe200078e021a */
[C---:B------:R-:W-:Y:S02]  /*5a1a0*/  IADD3 R172, R174.reuse, c[0x0][0x198], RZ ;  /* 0x00006600aeac7a10 */ /* 0x040fe40007ffe0ff */
[----:B----4-:R-:W-:Y:S02]  /*5a1b0*/  ISETP.GE.AND P2, PT, R251, c[0x0][0x17c], PT ;  /* 0x00005f00fb007a0c */ /* 0x010fe40003f46270 */
[----:B--2---:R-:W-:Y:S02]  /*5a1c0*/  ISETP.GE.AND P0, PT, R245, c[0x0][0x17c], PT ;  /* 0x00005f00f5007a0c */ /* 0x004fe40003f06270 */
[----:B------:R-:W2:Y:S04]  /*5a1d0*/  LDL.LU R245, [R1+0x1bb4] ;  /* 0x001bb40001f57983 */ /* 0x000ea80000300800 */
[----:B------:R-:W4:Y:S04]  /*5a1e0*/  LDL.LU R251, [R1+0x198] ;  /* 0x0001980001fb7983 */ /* 0x000f280000300800 */
[----:B------:R-:W4:Y:S04]  /*5a1f0*/  LDL.LU R250, [R1+0x178] ;  /* 0x0001780001fa7983 */ /* 0x000f280000300800 */
[----:B---3--:R-:W-:Y:S04]  /*5a200*/  @P1 STG.E [R164.64], R166 ;  /* 0x000000a6a4001986 */ /* 0x008fe8000c101904 */
[----:B------:R1:W-:Y:S02]  /*5a210*/  @P4 STG.E [R2.64], R167 ;  /* 0x000000a702004986 */ /* 0x0003e4000c101904 */
        /* <DEDUP_REMOVED lines=8> */
[----:B------:R-:W-:Y:S01]  /*5a2a0*/  IMAD.WIDE R166, R172, 0x4, R4 ;  /* 0x00000004aca67825 */ /* 0x000fe200078e0204 */
[----:B------:R-:W-:-:S03]  /*5a2b0*/  ISETP.GE.AND P1, PT, R173, c[0x0][0x17c], PT ;  /* 0x00005f00ad007a0c */ /* 0x000fc60003f26270 */
[----:B------:R1:W-:Y:S01]  /*5a2c0*/  @P3 STG.E [R2.64], R249 ;  /* 0x000000f902003986 */ /* 0x0003e2000c101904 */
[----:B------:R-:W-:-:S03]  /*5a2d0*/  ISETP.LT.AND P3, PT, R230, c[0x0][0x178], !P0 ;  /* 0x00005e00e6007a0c */ /* 0x000fc60004761270 */
[----:B------:R1:W-:Y:S01]  /*5a2e0*/  @P5 STG.E [R164.64], R248 ;  /* 0x000000f8a4005986 */ /* 0x0003e2000c101904 */
[----:B------:R-:W-:-:S03]  /*5a2f0*/  ISETP.LT.AND P5, PT, R231, c[0x0][0x178], !P0 ;  /* 0x00005e00e7007a0c */ /* 0x000fc600047a1270 */
[----:B------:R1:W-:Y:S01]  /*5a300*/  @P6 STG.E [R166.64], R51 ;  /* 0x00000033a6006986 */ /* 0x0003e2000c101904 */
[----:B------:R-:W-:Y:S02]  /*5a310*/  ISETP.LT.AND P6, PT, R215, c[0x0][0x178], !P0 ;  /* 0x00005e00d7007a0c */ /* 0x000fe400047c1270 */
[C---:B------:R-:W-:Y:S01]  /*5a320*/  IADD3 R173, R172.reuse, c[0x0][0x198], RZ ;  /* 0x00006600acad7a10 */ /* 0x040fe20007ffe0ff */
[C---:B-1----:R-:W-:Y:S01]  /*5a330*/  IMAD.WIDE R2, R172.reuse, 0x4, R24 ;  /* 0x00000004ac027825 */ /* 0x042fe200078e0218 */
[----:B------:R-:W4:Y:S03]  /*5a340*/  LDL.LU R249, [R1+0x38] ;  /* 0x0000380001f97983 */ /* 0x000f260000300800 */
[----:B------:R-:W-:Y:S01]  /*5a350*/  IMAD.WIDE R164, R172, 0x4, R26 ;  /* 0x00000004aca47825 */ /* 0x000fe200078e021a */
[----:B------:R-:W4:Y:S03]  /*5a360*/  LDL.LU R248, [R1+0x1dc] ;  /* 0x0001dc0001f87983 */ /* 0x000f260000300800 */
[C---:B------:R-:W-:Y:S01]  /*5a370*/  IMAD.WIDE R166, R173.reuse, 0x4, R6 ;  /* 0x00000004ada67825 */ /* 0x040fe200078e0206 */
[----:B------:R1:W-:Y:S04]  /*5a380*/  @P4 STG.E [R164.64], R246 ;  /* 0x000000f6a4004986 */ /* 0x0003e8000c101904 */
[----:B------:R1:W-:Y:S04]  /*5a390*/  @P2 STG.E [R2.64], R244 ;  /* 0x000000f402002986 */ /* 0x0003e8000c101904 */
[----:B------:R-:W4:Y:S01]  /*5a3a0*/  LDL.LU R51, [R1+0x19c] ;  /* 0x00019c0001337983 */ /* 0x000f220000300800 */
[----:B-1----:R-:W-:-:S03]  /*5a3b0*/  IMAD.WIDE R164, R173, 0x4, R26 ;  /* 0x00000004ada47825 */ /* 0x002fc600078e021a */
[----:B------:R-:W4:Y:S01]  /*5a3c0*/  LDL.LU R246, [R1+0x17c] ;  /* 0x00017c0001f67983 */ /* 0x000f220000300800 */
[----:B------:R-:W-:Y:S01]  /*5a3d0*/  IMAD.WIDE R2, R173, 0x4, R4 ;  /* 0x00000004ad027825 */ /* 0x000fe200078e0204 */
[----:B--2---:R-:W-:Y:S02]  /*5a3e0*/  ISETP.GE.AND P4, PT, R245, c[0x0][0x17c], PT ;  /* 0x00005f00f5007a0c */ /* 0x004fe40003f86270 */
[----:B------:R-:W2:Y:S04]  /*5a3f0*/  LDL.LU R245, [R1+0x3c] ;  /* 0x00003c0001f57983 */ /* 0x000ea80000300800 */
[----:B------:R-:W2:Y:S04]  /*5a400*/  LDL.LU R244, [R1+0x238] ;  /* 0x0002380001f47983 */ /* 0x000ea80000300800 */
[----:B---3--:R-:W-:Y:S04]  /*5a410*/  @P3 STG.E [R166.64], R174 ;  /* 0x000000aea6003986 */ /* 0x008fe8000c101904 */
[----:B----4-:R-:W-:Y:S04]  /*5a420*/  @P5 STG.E [R2.64], R251 ;  /* 0x000000fb02005986 */ /* 0x010fe8000c101904 */
        /* <DEDUP_REMOVED lines=8> */
[----:B------:R-:W4:Y:S01]  /*5a4b0*/  LDL.LU R174, [R1+0x1bbc] ;  /* 0x001bbc0001ae7983 */ /* 0x000f220000300800 */
[----:B------:R-:W-:Y:S01]  /*5a4c0*/  ISETP.LT.AND P1, PT, R175, c[0x0][0x178], !P1 ;  /* 0x00005e00af007a0c */ /* 0x000fe20004f21270 */
[----:B------:R-:W-:Y:S01]  /*5a4d0*/  IMAD.WIDE R164, R172, 0x4, R6 ;  /* 0x00000004aca47825 */ /* 0x000fe200078e0206 */
[----:B------:R-:W-:-:S02]  /*5a4e0*/  ISETP.LT.AND P6, PT, R230, c[0x0][0x178], !P4 ;  /* 0x00005e00e6007a0c */ /* 0x000fc400067c1270 */
[C---:B------:R-:W-:Y:S01]  /*5a4f0*/  IADD3 R173, R172.reuse, c[0x0][0x198], RZ ;  /* 0x00006600acad7a10 */ /* 0x040fe20007ffe0ff */
[C---:B------:R-:W-:Y:S01]  /*5a500*/  IMAD.WIDE R166, R172.reuse, 0x4, R4 ;  /* 0x00000004aca67825 */ /* 0x040fe200078e0204 */
[----:B------:R1:W-:Y:S04]  /*5a510*/  @P0 STG.E [R2.64], R249 ;  /* 0x000000f902000986 */ /* 0x0003e8000c101904 */
[----:B------:R1:W-:Y:S04]  /*5a520*/  @P2 STG.E [R164.64], R248 ;  /* 0x000000f8a4002986 */ /* 0x0003e8000c101904 */
[----:B------:R1:W-:Y:S02]  /*5a530*/  @P3 STG.E [R166.64], R51 ;  /* 0x00000033a6003986 */ /* 0x0003e4000c101904 */
[----:B-1----:R-:W-:-:S02]  /*5a540*/  IMAD.WIDE R2, R172, 0x4, R26 ;  /* 0x00000004ac027825 */ /* 0x002fc400078e021a */
[----:B------:R-:W4:Y:S02]  /*5a550*/  LDL.LU R249, [R1+0x148] ;  /* 0x0001480001f97983 */ /* 0x000f240000300800 */
[----:B------:R-:W-:Y:S02]  /*5a560*/  IMAD.WIDE R164, R172, 0x4, R24 ;  /* 0x00000004aca47825 */ /* 0x000fe400078e0218 */
[----:B------:R-:W4:Y:S02]  /*5a570*/  LDL.LU R248, [R1+0x23c] ;  /* 0x00023c0001f87983 */ /* 0x000f240000300800 */
[----:B------:R-:W-:Y:S02]  /*5a580*/  IMAD.WIDE R166, R173, 0x4, R6 ;  /* 0x00000004ada67825 */ /* 0x000fe400078e0206 */
[----:B------:R-:W4:Y:S04]  /*5a590*/  LDL.LU R51, [R1+0x1fc] ;  /* 0x0001fc0001337983 */ /* 0x000f280000300800 */
[----:B------:R-:W-:Y:S04]  /*5a5a0*/  @P5 STG.E [R2.64], R246 ;  /* 0x000000f602005986 */ /* 0x000fe8000c101904 */
[----:B--2---:R1:W-:Y:S04]  /*5a5b0*/  @P1 STG.E [R164.64], R245 ;  /* 0x000000f5a4001986 */ /* 0x0043e8000c101904 */
[----:B------:R2:W-:Y:S01]  /*5a5c0*/  @P6 STG.E [R166.64], R244 ;  /* 0x000000f4a6006986 */ /* 0x0005e2000c101904 */
[----:B---3--:R-:W-:-:S03]  /*5a5d0*/  ISETP.GE.AND P2, PT, R250, c[0x0][0x17c], PT ;  /* 0x00005f00fa007a0c */ /* 0x008fc60003f46270 */
[----:B------:R-:W3:Y:S04]  /*5a5e0*/  LDL.LU R250, [R1+0x1bc] ;  /* 0x0001bc0001fa7983 */ /* 0x000ee80000300800 */
[----:B-1----:R-:W3:Y:S04]  /*5a5f0*/  LDL.LU R245, [R1+0x14c] ;  /* 0x00014c0001f57983 */ /* 0x002ee80000300800 */
[----:B--2---:R-:W2:Y:S04]  /*5a600*/  LDL.LU R166, [R1+0x1f8] ;  /* 0x0001f80001a67983 */ /* 0x004ea80000300800 */
[----:B------:R-:W3:Y:S01]  /*5a610*/  LDL.LU R167, [R1+0x1b8] ;  /* 0x0001b80001a77983 */ /* 0x000ee20000300800 */
[----:B------:R-:W-:-:S02]  /*5a620*/  ISETP.LT.AND P0, PT, R231, c[0x0][0x178], !P4 ;  /* 0x00005e00e7007a0c */ /* 0x000fc40006701270 */
[----:B------:R-:W-:Y:S01]  /*5a630*/  ISETP.LT.AND P3, PT, R215, c[0x0][0x178], !P4 ;  /* 0x00005e00d7007a0c */ /* 0x000fe20006761270 */
[C---:B------:R-:W-:Y:S01]  /*5a640*/  IMAD.WIDE R164, R173.reuse, 0x4, R4 ;  /* 0x00000004ada47825 */ /* 0x040fe200078e0204 */
[----:B------:R-:W3:Y:S03]  /*5a650*/  LDL.LU R251, [R1+0x1bc0] ;  /* 0x001bc00001fb7983 */ /* 0x000ee60000300800 */
[C---:B------:R-:W-:Y:S01]  /*5a660*/  IMAD.WIDE R2, R173.reuse, 0x4, R26 ;  /* 0x00000004ad027825 */ /* 0x040fe200078e021a */
[----:B----4-:R-:W-:Y:S01]  /*5a670*/  ISETP.GE.AND P1, PT, R174, c[0x0][0x17c], PT ;  /* 0x00005f00ae007a0c */ /* 0x010fe20003f26270 */
[----:B------:R-:W4:Y:S01]  /*5a680*/  LDL.LU R246, [R1+0x1bc4] ;  /* 0x001bc40001f67983 */ /* 0x000f220000300800 */
[----:B------:R-:W-:-:S03]  /*5a690*/  IADD3 R172, R173, c[0x0][0x198], RZ ;  /* 0x00006600adac7a10 */ /* 0x000fc60007ffe0ff */
[----:B------:R-:W4:Y:S04]  /*5a6a0*/  LDL.LU R174, [R1+0x248] ;  /* 0x0002480001ae7983 */ /* 0x000f280000300800 */
[----:B------:R-:W4:Y:S01]  /*5a6b0*/  LDL.LU R244, [R1+0x218] ;  /* 0x0002180001f47983 */ /* 0x000f220000300800 */
[----:B------:R-:W-:-:S03]  /*5a6c0*/  ISETP.LT.AND P4, PT, R175, c[0x0][0x178], !P4 ;  /* 0x00005e00af007a0c */ /* 0x000fc60006781270 */
[----:B--2---:R-:W-:Y:S04]  /*5a6d0*/  @P0 STG.E [R164.64], R166 ;  /* 0x000000a6a4000986 */ /* 0x004fe8000c101904 */
[----:B---3--:R1:W-:Y:S02]  /*5a6e0*/  @P3 STG.E [R2.64], R167 ;  /* 0x000000a702003986 */ /* 0x0083e4000c101904 */
[----:B-1----:R-:W-:Y:S02]  /*5a6f0*/  IMAD.WIDE R2, R173, 0x4, R24 ;  /* 0x00000004ad027825 */ /* 0x002fe400078e0218 */
[----:B------:R-:W2:Y:S01]  /*5a700*/  LDL.LU R173, [R1+0x268] ;  /* 0x0002680001ad7983 */ /* 0x000ea20000300800 */
[----:B------:R-:W-:Y:S02]  /*5a710*/  ISETP.LT.AND P5, PT, R230, c[0x0][0x178], !P2 ;  /* 0x00005e00e6007a0c */ /* 0x000fe400057a1270 */
[----:B------:R-:W-:Y:S01]  /*5a720*/  ISETP.LT.AND P6, PT, R231, c[0x0][0x178], !P2 ;  /* 0x00005e00e7007a0c */ /* 0x000fe200057c1270 */
[----:B------:R-:W-:Y:S01]  /*5a730*/  IMAD.WIDE R164, R172, 0x4, R6 ;  /* 0x00000004aca47825 */ /* 0x000fe200078e0206 */
[----:B------:R-:W-:-:S02]  /*5a740*/  ISETP.LT.AND P3, PT, R215, c[0x0][0x178], !P2 ;  /* 0x00005e00d7007a0c */ /* 0x000fc40005761270 */
[----:B------:R-:W-:Y:S01]  /*5a750*/  ISETP.LT.AND P2, PT, R175, c[0x0][0x178], !P2 ;  /* 0x00005e00af007a0c */ /* 0x000fe20005741270 */
[----:B------:R-:W-:Y:S01]  /*5a760*/  IMAD.WIDE R166, R172, 0x4, R4 ;  /* 0x00000004aca67825 */ /* 0x000fe200078e0204 */
[----:B------:R1:W-:Y:S01]  /*5a770*/  @P4 STG.E [R2.64], R249 ;  /* 0x000000f902004986 */ /* 0x0003e2000c101904 */
[----:B------:R-:W-:-:S04]  /*5a780*/  ISETP.LT.AND P4, PT, R230, c[0x0][0x178], !P1 ;  /* 0x00005e00e6007a0c */ /* 0x000fc80004f81270 */
[----:B------:R3:W-:Y:S01]  /*5a790*/  @P5 STG.E [R164.64], R248 ;  /* 0x000000f8a4005986 */ /* 0x0007e2000c101904 */
[----:B------:R-:W-:-:S03]  /*5a7a0*/  ISETP.LT.AND P5, PT, R231, c[0x0][0x178], !P1 ;  /* 0x00005e00e7007a0c */ /* 0x000fc60004fa1270 */
[----:B------:R4:W-:Y:S01]  /*5a7b0*/  @P6 STG.E [R166.64], R51 ;  /* 0x00000033a6006986 */ /* 0x0009e2000c101904 */
[----:B------:R-:W-:Y:S01]  /*5a7c0*/  ISETP.LT.AND P6, PT, R215, c[0x0][0x178], !P1 ;  /* 0x00005e00d7007a0c */ /* 0x000fe20004fc1270 */
[C---:B-1----:R-:W-:Y:S02]  /*5a7d0*/  IMAD.WIDE R2, R172.reuse, 0x4, R26 ;  /* 0x00000004ac027825 */ /* 0x042fe400078e021a */
[----:B------:R-:W2:Y:S02]  /*5a7e0*/  LDL.LU R249, [R1+0x28] ;  /* 0x0000280001f97983 */ /* 0x000ea40000300800 */
[C---:B---3--:R-:W-:Y:S01]  /*5a7f0*/  IMAD.WIDE R164, R172.reuse, 0x4, R24 ;  /* 0x00000004aca47825 */ /* 0x048fe200078e0218 */
[----:B------:R-:W-:Y:S01]  /*5a800*/  IADD3 R172, R172, c[0x0][0x198], RZ ;  /* 0x00006600acac7a10 */ /* 0x000fe20007ffe0ff */
[----:B------:R1:W-:Y:S04]  /*5a810*/  @P3 STG.E [R2.64], R250 ;  /* 0x000000fa02003986 */ /* 0x0003e8000c101904 */
[----:B------:R-:W3:Y:S01]  /*5a820*/  LDL.LU R248, [R1+0x26c] ;  /* 0x00026c0001f87983 */ /* 0x000ee20000300800 */
[----:B----4-:R-:W-:-:S03]  /*5a830*/  IMAD.WIDE R166, R172, 0x4, R26 ;  /* 0x00000004aca67825 */ /* 0x010fc600078e021a */
[----:B------:R4:W-:Y:S01]  /*5a840*/  @P2 STG.E [R164.64], R245 ;  /* 0x000000f5a4002986 */ /* 0x0009e2000c101904 */
[----:B-1----:R-:W-:-:S03]  /*5a850*/  IMAD.WIDE R2, R172, 0x4, R6 ;  /* 0x00000004ac027825 */ /* 0x002fc600078e0206 */
[----:B------:R-:W3:Y:S01]  /*5a860*/  LDL.LU R51, [R1+0x24c] ;  /* 0x00024c0001337983 */ /* 0x000ee20000300800 */
[----:B------:R-:W-:Y:S02]  /*5a870*/  ISETP.GE.AND P3, PT, R246, c[0x0][0x17c], PT ;  /* 0x00005f00f6007a0c */ /* 0x000fe40003f66270 */
[----:B------:R-:W-:Y:S01]  /*5a880*/  ISETP.GE.AND P0, PT, R251, c[0x0][0x17c], PT ;  /* 0x00005f00fb007a0c */ /* 0x000fe20003f06270 */
[----:B------:R-:W3:Y:S01]  /*5a890*/  LDL.LU R250, [R1+0x21c] ;  /* 0x00021c0001fa7983 */ /* 0x000ee20000300800 */
[----:B----4-:R-:W-:-:S03]  /*5a8a0*/  IMAD.WIDE R164, R172, 0x4, R4 ;  /* 0x00000004aca47825 */ /* 0x010fc600078e0204 */
[----:B------:R-:W4:Y:S04]  /*5a8b0*/  LDL.LU R246, [R1+0x2c] ;  /* 0x00002c0001f67983 */ /* 0x000f280000300800 */
[----:B------:R-:W4:Y:S04]  /*5a8c0*/  LDL.LU R251, [R1+0x288] ;  /* 0x0002880001fb7983 */ /* 0x000f280000300800 */
[----:B------:R-:W4:Y:S04]  /*5a8d0*/  LDL.LU R245, [R1+0x278] ;  /* 0x0002780001f57983 */ /* 0x000f280000300800 */
[----:B--2---:R-:W-:Y:S04]  /*5a8e0*/  @P4 STG.E [R2.64], R173 ;  /* 0x000000ad02004986 */ /* 0x004fe8000c101904 */
[----:B------:R-:W-:Y:S04]  /*5a8f0*/  @P5 STG.E [R164.64], R174 ;  /* 0x000000aea4005986 */ /* 0x000fe8000c101904 */
[----:B------:R1:W-:Y:S04]  /*5a900*/  @P6 STG.E [R166.64], R244 ;  /* 0x000000f4a6006986 */ /* 0x0003e8000c101904 */
[----:B-1----:R-:W2:Y:S01]  /*5a910*/  LDL.LU R244, [R1+0x1bc8] ;  /* 0x001bc80001f47983 */ /* 0x002ea20000300800 */
[----:B------:R-:W-:-:S02]  /*5a920*/  ISETP.LT.AND P1, PT, R175, c[0x0][0x178], !P1 ;  /* 0x00005e00af007a0c */ /* 0x000fc40004f21270 */
[----:B------:R-:W-:Y:S02]  /*5a930*/  ISETP.LT.AND P2, PT, R230, c[0x0][0x178], !P0 ;  /* 0x00005e00e6007a0c */ /* 0x000fe40004741270 */
[----:B------:R-:W-:Y:S02]  /*5a940*/  ISETP.LT.AND P4, PT, R231, c[0x0][0x178], !P0 ;  /* 0x00005e00e7007a0c */ /* 0x000fe40004781270 */
[C---:B------:R-:W-:Y:S01]  /*5a950*/  IADD3 R173, R172.reuse, c[0x0][0x198], RZ ;  /* 0x00006600acad7a10 */ /* 0x040fe20007ffe0ff */
[----:B------:R-:W-:Y:S01]  /*5a960*/  IMAD.WIDE R2, R172, 0x4, R24 ;  /* 0x00000004ac027825 */ /* 0x000fe200078e0218 */
[----:B------:R-:W-:-:S03]  /*5a970*/  ISETP.LT.AND P5, PT, R215, c[0x0][0x178], !P0 ;  /* 0x00005e00d7007a0c */ /* 0x000fc600047a1270 */
[----:B------:R-:W-:Y:S01]  /*5a980*/  IMAD.WIDE R164, R173, 0x4, R6 ;  /* 0x00000004ada47825 */ /* 0x000fe200078e0206 */
[----:B------:R-:W-:Y:S01]  /*5a990*/  ISETP.LT.AND P0, PT, R175, c[0x0][0x178], !P0 ;  /* 0x00005e00af007a0c */ /* 0x000fe20004701270 */
[----:B------:R1:W-:Y:S02]  /*5a9a0*/  @P1 STG.E [R2.64], R249 ;  /* 0x000000f902001986 */ /* 0x0003e4000c101904 */
[C---:B------:R-:W-:Y:S02]  /*5a9b0*/  IMAD.WIDE R166, R173.reuse, 0x4, R4 ;  /* 0x00000004ada67825 */ /* 0x040fe400078e0204 */
[----:B---3--:R3:W-:Y:S01]  /*5a9c0*/  @P2 STG.E [R164.64], R248 ;  /* 0x000000f8a4002986 */ /* 0x0087e2000c101904 */
[----:B------:R-:W-:-:S03]  /*5a9d0*/  IADD3 R172, R173, c[0x0][0x198], RZ ;  /* 0x00006600adac7a10 */ /* 0x000fc60007ffe0ff */
[----:B------:R4:W-:Y:S01]  /*5a9e0*/  @P4 STG.E [R166.64], R51 ;  /* 0x00000033a6004986 */ /* 0x0009e2000c101904 */
[----:B-1----:R-:W-:-:S03]  /*5a9f0*/  IMAD.WIDE R2, R173, 0x4, R26 ;  /* 0x00000004ad027825 */ /* 0x002fc600078e021a */
[----:B---3--:R-:W3:Y:S01]  /*5aa00*/  LDL.LU R248, [R1+0x1bcc] ;  /* 0x001bcc0001f87983 */ /* 0x008ee20000300800 */
[----:B------:R-:W-:-:S03]  /*5aa10*/  IMAD.WIDE R164, R173, 0x4, R24 ;  /* 0x00000004ada47825 */ /* 0x000fc600078e0218 */
[----:B------:R-:W3:Y:S04]  /*5aa20*/  LDL.LU R174, [R1+0x228] ;  /* 0x0002280001ae7983 */ /* 0x000ee80000300800 */
[----:B------:R-:W3:Y:S04]  /*5aa30*/  LDL.LU R249, [R1+0x28c] ;  /* 0x00028c0001f97983 */ /* 0x000ee80000300800 */
[----:B----4-:R-:W4:Y:S04]  /*5aa40*/  LDL.LU R51, [R1+0x27c] ;  /* 0x00027c0001337983 */ /* 0x010f280000300800 */
[----:B------:R-:W4:Y:S04]  /*5aa50*/  LDL.LU R173, [R1+0x258] ;  /* 0x0002580001ad7983 */ /* 0x000f280000300800 */
[----:B------:R1:W-:Y:S04]  /*5aa60*/  @P5 STG.E [R2.64], R250 ;  /* 0x000000fa02005986 */ /* 0x0003e8000c101904 */
[----:B------:R1:W-:Y:S01]  /*5aa70*/  @P0 STG.E [R164.64], R246 ;  /* 0x000000f6a4000986 */ /* 0x0003e2000c101904 */
[----:B--2---:R-:W-:-:S03]  /*5aa80*/  ISETP.GE.AND P2, PT, R244, c[0x0][0x17c], PT ;  /* 0x00005f00f4007a0c */ /* 0x004fc60003f46270 */
[----:B------:R-:W2:Y:S04]  /*5aa90*/  LDL.LU R244, [R1+0x1d68] ;  /* 0x001d680001f47983 */ /* 0x000ea80000300800 */
[----:B-1----:R-:W2:Y:S04]  /*5aaa0*/  LDL.LU R250, [R1+0x25c] ;  /* 0x00025c0001fa7983 */ /* 0x002ea80000300800 */
[----:B------:R-:W2:Y:S04]  /*5aab0*/  LDL.LU R246, [R1+0x22c] ;  /* 0x00022c0001f67983 */ /* 0x000ea80000300800 */
[----:B------:R-:W2:Y:S01]  /*5aac0*/  LDL.LU R3, [R1+0x1bd0] ;  /* 0x001bd00001037983 */ /* 0x000ea20000300800 */
[----:B------:R-:W-:-:S02]  /*5aad0*/  ISETP.LT.AND P6, PT, R230, c[0x0][0x178], !P3 ;  /* 0x00005e00e6007a0c */ /* 0x000fc40005fc1270 */
[----:B------:R-:W-:Y:S01]  /*5aae0*/  ISETP.LT.AND P1, PT, R231, c[0x0][0x178], !P3 ;  /* 0x00005e00e7007a0c */ /* 0x000fe20005f21270 */
[C---:B------:R-:W-:Y:S01]  /*5aaf0*/  IMAD.WIDE R166, R172.reuse, 0x4, R6 ;  /* 0x00000004aca67825 */ /* 0x040fe200078e0206 */
[----:B------:R-:W-:Y:S02]  /*5ab00*/  ISETP.LT.AND P4, PT, R215, c[0x0][0x178], !P3 ;  /* 0x00005e00d7007a0c */ /* 0x000fe40005f81270 */
[----:B------:R-:W-:Y:S01]  /*5ab10*/  ISETP.LT.AND P3, PT, R175, c[0x0][0x178], !P3 ;  /* 0x00005e00af007a0c */ /* 0x000fe20005f61270 */
[----:B------:R-:W-:Y:S01]  /*5ab20*/  IMAD.WIDE R164, R172, 0x4, R4 ;  /* 0x00000004aca47825 */ /* 0x000fe200078e0204 */
[----:B------:R-:W-:Y:S02]  /*5ab30*/  ISETP.LT.AND P5, PT, R230, c[0x0][0x178], !P2 ;  /* 0x00005e00e6007a0c */ /* 0x000fe400057a1270 */
[----:B------:R-:W-:-:S03]  /*5ab40*/  IADD3 R2, R172, c[0x0][0x198], RZ ;  /* 0x00006600ac027a10 */ /* 0x000fc60007ffe0ff */
[----:B------:R1:W-:Y:S01]  /*5ab50*/  @P6 STG.E [R166.64], R251 ;  /* 0x000000fba6006986 */ /* 0x0003e2000c101904 */
[----:B------:R-:W-:-:S03]  /*5ab60*/  ISETP.LT.AND P6, PT, R231, c[0x0][0x178], !P2 ;  /* 0x00005e00e7007a0c */ /* 0x000fc600057c1270 */
[----:B------:R4:W-:Y:S01]  /*5ab70*/  @P1 STG.E [R164.64], R245 ;  /* 0x000000f5a4001986 */ /* 0x0009e2000c101904 */
[----:B---3--:R-:W-:-:S03]  /*5ab80*/  ISETP.GE.AND P0, PT, R248, c[0x0][0x17c], PT ;  /* 0x00005f00f8007a0c */ /* 0x008fc60003f06270 */
[----:B------:R-:W3:Y:S01]  /*5ab90*/  LDL.LU R248, [R1+0x1bd4] ;  /* 0x001bd40001f87983 */ /* 0x000ee20000300800 */
[----:B-1----:R-:W-:-:S03]  /*5aba0*/  IMAD.WIDE R166, R172, 0x4, R26 ;  /* 0x00000004aca67825 */ /* 0x002fc600078e021a */
[----:B------:R-:W3:Y:S01]  /*5abb0*/  LDL.LU R251, [R1+0x2a0] ;  /* 0x0002a00001fb7983 */ /* 0x000ee20000300800 */
[----:B----4-:R-:W-:-:S03]  /*5abc0*/  IMAD.WIDE R164, R172, 0x4, R24 ;  /* 0x00000004aca47825 */ /* 0x010fc600078e0218 */
[----:B------:R-:W4:Y:S04]  /*5abd0*/  LDL.LU R245, [R1+0x1d64] ;  /* 0x001d640001f57983 */ /* 0x000f280000300800 */
[----:B------:R1:W-:Y:S04]  /*5abe0*/  @P4 STG.E [R166.64], R173 ;  /* 0x000000ada6004986 */ /* 0x0003e8000c101904 */
[----:B------:R1:W-:Y:S02]  /*5abf0*/  @P3 STG.E [R164.64], R174 ;  /* 0x000000aea4003986 */ /* 0x0003e4000c101904 */
[----:B-1----:R-:W-:-:S04]  /*5ac00*/  IMAD.WIDE R166, R2, 0x4, R6 ;  /* 0x0000000402a67825 */ /* 0x002fc800078e0206 */
[C---:B------:R-:W-:Y:S01]  /*5ac10*/  IMAD.WIDE R172, R2.reuse, 0x4, R4 ;  /* 0x0000000402ac7825 */ /* 0x040fe200078e0204 */
[----:B------:R1:W-:Y:S04]  /*5ac20*/  @P5 STG.E [R166.64], R249 ;  /* 0x000000f9a6005986 */ /* 0x0003e8000c101904 */
[----:B------:R-:W4:Y:S01]  /*5ac30*/  LDL.LU R174, [R1+0x180] ;  /* 0x0001800001ae7983 */ /* 0x000f220000300800 */
[----:B------:R-:W-:-:S03]  /*5ac40*/  IMAD.WIDE R164, R2, 0x4, R26 ;  /* 0x0000000402a47825 */ /* 0x000fc600078e021a */
[----:B------:R1:W-:Y:S04]  /*5ac50*/  @P6 STG.E [R172.64], R51 ;  /* 0x00000033ac006986 */ /* 0x0003e8000c101904 */
[----:B-1----:R-:W4:Y:S01]  /*5ac60*/  LDL.LU R249, [R1+0x2d4] ;  /* 0x0002d40001f97983 */ /* 0x002f220000300800 */
[----:B------:R-:W-:-:S03]  /*5ac70*/  IMAD.WIDE R166, R2, 0x4, R24 ;  /* 0x0000000402a67825 */ /* 0x000fc600078e0218 */
[----:B------:R-:W4:Y:S01]  /*5ac80*/  LDL.LU R51, [R1+0x2b4] ;  /* 0x0002b40001337983 */ /* 0x000f220000300800 */
[----:B--2---:R-:W-:Y:S02]  /*5ac90*/  ISETP.GE.AND P1, PT, R3, c[0x0][0x17c], PT ;  /* 0x00005f0003007a0c */ /* 0x004fe40003f26270 */
[----:B------:R-:W-:Y:S02]  /*5aca0*/  IADD3 R3, R2, c[0x0][0x198], RZ ;  /* 0x0000660002037a10 */ /* 0x000fe40007ffe0ff */
[----:B------:R-:W2:Y:S01]  /*5acb0*/  LDL.LU R2, [R1+0x2d0] ;  /* 0x0002d00001027983 */ /* 0x000ea20000300800 */
[----:B------:R-:W-:Y:S02]  /*5acc0*/  ISETP.LT.AND P4, PT, R215, c[0x0][0x178], !P2 ;  /* 0x00005e00d7007a0c */ /* 0x000fe40005781270 */
[----:B------:R-:W-:Y:S02]  /*5acd0*/  ISETP.LT.AND P2, PT, R175, c[0x0][0x178], !P2 ;  /* 0x00005e00af007a0c */ /* 0x000fe40005741270 */
[----:B------:R-:W-:Y:S01]  /*5ace0*/  ISETP.LT.AND P3, PT, R230, c[0x0][0x178], !P0 ;  /* 0x00005e00e6007a0c */ /* 0x000fe20004761270 */
[----:B------:R-:W-:-:S08]  /*5acf0*/  IMAD.WIDE R172, R3, 0x4, R6 ;  /* 0x0000000403ac7825 */ /* 0x000fd000078e0206 */
[----:B------:R1:W-:Y:S01]  /*5ad00*/  @P4 STG.E [R164.64], R250 ;  /* 0x000000faa4004986 */ /* 0x0003e2000c101904 */
[----:B---3--:R-:W-:-:S03]  /*5ad10*/  ISETP.GE.AND P4, PT, R248, c[0x0][0x17c], PT ;  /* 0x00005f00f8007a0c */ /* 0x008fc60003f86270 */
[----:B------:R3:W-:Y:S04]  /*5ad20*/  @P2 STG.E [R166.64], R246 ;  /* 0x000000f6a6002986 */ /* 0x0007e8000c101904 */
[----:B-1----:R-:W4:Y:S04]  /*5ad30*/  LDL.LU R250, [R1+0x2a4] ;  /* 0x0002a40001fa7983 */ /* 0x002f280000300800 */
[----:B------:R-:W4:Y:S04]  /*5ad40*/  LDL.LU R248, [R1+0x184] ;  /* 0x0001840001f87983 */ /* 0x000f280000300800 */
[----:B---3--:R-:W3:Y:S04]  /*5ad50*/  LDL.LU R246, [R1+0x330] ;  /* 0x0003300001f67983 */ /* 0x008ee80000300800 */
[----:B--2---:R1:W-:Y:S04]  /*5ad60*/  @P3 STG.E [R172.64], R2 ;  /* 0x00000002ac003986 */ /* 0x0043e8000c101904 */
[----:B-1----:R-:W2:Y:S01]  /*5ad70*/  LDL.LU R173, [R1+0x2b0] ;  /* 0x0002b00001ad7983 */ /* 0x002ea20000300800 */
[----:B------:R-:W-:-:S02]  /*5ad80*/  ISETP.LT.AND P5, PT, R231, c[0x0][0x178], !P0 ;  /* 0x00005e00e7007a0c */ /* 0x000fc400047a1270 */
[----:B------:R-:W-:Y:S01]  /*5ad90*/  ISETP.LT.AND P6, PT, R215, c[0x0][0x178], !P0 ;  /* 0x00005e00d7007a0c */ /* 0x000fe200047c1270 */
[----:B------:R-:W-:Y:S01]  /*5ada0*/  IMAD.WIDE R164, R3, 0x4, R4 ;  /* 0x0000000403a47825 */ /* 0x000fe200078e0204 */
[----:B------:R-:W-:Y:S02]  /*5adb0*/  ISETP.LT.AND P0, PT, R175, c[0x0][0x178], !P0 ;  /* 0x00005e00af007a0c */ /* 0x000fe40004701270 */
[----:B------:R-:W-:Y:S01]  /*5adc0*/  ISETP.LT.AND P2, PT, R230, c[0x0][0x178], !P1 ;  /* 0x00005e00e6007a0c */ /* 0x000fe20004f41270 */
[----:B------:R-:W-:Y:S01]  /*5add0*/  IMAD.WIDE R166, R3, 0x4, R26 ;  /* 0x0000000403a67825 */ /* 0x000fe200078e021a */
[----:B------:R-:W-:Y:S02]  /*5ade0*/  ISETP.LT.AND P3, PT, R231, c[0x0][0x178], !P1 ;  /* 0x00005e00e7007a0c */ /* 0x000fe40004f61270 */
[----:B------:R-:W-:-:S03]  /*5adf0*/  IADD3 R2, R3, c[0x0][0x198], RZ ;  /* 0x0000660003027a10 */ /* 0x000fc60007ffe0ff */
[----:B--2---:R1:W-:Y:S01]  /*5ae00*/  @P5 STG.E [R164.64], R173 ;  /* 0x000000ada4005986 */ /* 0x0043e2000c101904 */
[----:B------:R-:W-:-:S03]  /*5ae10*/  ISETP.LT.AND P5, PT, R215, c[0x0][0x178], !P1 ;  /* 0x00005e00d7007a0c */ /* 0x000fc60004fa1270 */
[----:B------:R2:W-:Y:S01]  /*5ae20*/  @P6 STG.E [R166.64], R251 ;  /* 0x000000fba6006986 */ /* 0x0005e2000c101904 */
[----:B------:R-:W-:Y:S02]  /*5ae30*/  ISETP.LT.AND P1, PT, R175, c[0x0][0x178], !P1 ;  /* 0x00005e00af007a0c */ /* 0x000fe40004f21270 */
[----:B------:R-:W-:Y:S01]  /*5ae40*/  ISETP.LT.AND P6, PT, R230, c[0x0][0x178], !P4 ;  /* 0x00005e00e6007a0c */ /* 0x000fe200067c1270 */
[----:B-1----:R-:W-:-:S04]  /*5ae50*/  IMAD.WIDE R172, R2, 0x4, R6 ;  /* 0x0000000402ac7825 */ /* 0x002fc800078e0206 */
[----:B--2---:R-:W-:Y:S01]  /*5ae60*/  IMAD.WIDE R166, R3, 0x4, R24 ;  /* 0x0000000403a67825 */ /* 0x004fe200078e0218 */
[C---:B------:R-:W-:Y:S01]  /*5ae70*/  IADD3 R3, R2.reuse, c[0x0][0x198], RZ ;  /* 0x0000660002037a10 */ /* 0x040fe20007ffe0ff */
[----:B------:R-:W2:Y:S02]  /*5ae80*/  LDL.LU R251, [R1+0x1bd8] ;  /* 0x001bd80001fb7983 */ /* 0x000ea40000300800 */
[C---:B------:R-:W-:Y:S02]  /*5ae90*/  IMAD.WIDE R164, R2.reuse, 0x4, R4 ;  /* 0x0000000402a47825 */ /* 0x040fe400078e0204 */
[----:B----4-:R1:W-:Y:S04]  /*5aea0*/  @P0 STG.E [R166.64], R174 ;  /* 0x000000aea6000986 */ /* 0x0103e8000c101904 */
[----:B------:R4:W-:Y:S04]  /*5aeb0*/  @P2 STG.E [R172.64], R249 ;  /* 0x000000f9ac002986 */ /* 0x0009e8000c101904 */
[----:B------:R3:W-:Y:S01]  /*5aec0*/  @P3 STG.E [R164.64], R51 ;  /* 0x00000033a4003986 */ /* 0x0007e2000c101904 */
[----:B-1----:R-:W-:-:S03]  /*5aed0*/  IMAD.WIDE R166, R2, 0x4, R24 ;  /* 0x0000000402a67825 */ /* 0x002fc600078e0218 */
[----:B------:R-:W2:Y:S01]  /*5aee0*/  LDL.LU R174, [R1+0x1bdc] ;  /* 0x001bdc0001ae7983 */ /* 0x000ea20000300800 */
[----:B----4-:R-:W-:-:S03]  /*5aef0*/  IMAD.WIDE R172, R3, 0x4, R6 ;  /* 0x0000000403ac7825 */ /* 0x010fc600078e0206 */
[----:B------:R-:W4:Y:S01]  /*5af00*/  LDL.LU R249, [R1+0x334] ;  /* 0x0003340001f97983 */ /* 0x000f220000300800 */
[----:B---3--:R-:W-:-:S03]  /*5af10*/  IMAD.WIDE R164, R2, 0x4, R26 ;  /* 0x0000000402a47825 */ /* 0x008fc600078e021a */
[----:B------:R-:W3:Y:S04]  /*5af20*/  LDL.LU R51, [R1+0x2e4] ;  /* 0x0002e40001337983 */ /* 0x000ee80000300800 */
[----:B------:R-:W-:Y:S04]  /*5af30*/  @P5 STG.E [R164.64], R250 ;  /* 0x000000faa4005986 */ /* 0x000fe8000c101904 */
[----:B------:R1:W-:Y:S04]  /*5af40*/  @P1 STG.E [R166.64], R248 ;  /* 0x000000f8a6001986 */ /* 0x0003e8000c101904 */
[----:B------:R1:W-:Y:S04]  /*5af50*/  @P6 STG.E [R172.64], R246 ;  /* 0x000000f6ac006986 */ /* 0x0003e8000c101904 */
[----:B-1----:R-:W3:Y:S04]  /*5af60*/  LDL.LU R248, [R1+0x294] ;  /* 0x0002940001f87983 */ /* 0x002ee80000300800 */
[----:B------:R-:W3:Y:S01]  /*5af70*/  LDL.LU R172, [R1+0x2e0] ;  /* 0x0002e00001ac7983 */ /* 0x000ee20000300800 */
[----:B------:R-:W-:Y:S01]  /*5af80*/  ISETP.LT.AND P0, PT, R231, c[0x0][0x178], !P4 ;  /* 0x00005e00e7007a0c */ /* 0x000fe20006701270 */
[----:B------:R-:W-:-:S02]  /*5af90*/  IMAD.WIDE R164, R3, 0x4, R4 ;  /* 0x0000000403a47825 */ /* 0x000fc400078e0204 */
[----:B------:R-:W4:Y:S01]  /*5afa0*/  LDL.LU R173, [R1+0x2c0] ;  /* 0x0002c00001ad7983 */ /* 0x000f220000300800 */
[----:B------:R-:W-:-:S03]  /*5afb0*/  IADD3 R2, R3, c[0x0][0x198], RZ ;  /* 0x0000660003027a10 */ /* 0x000fc60007ffe0ff */
[----:B------:R-:W4:Y:S01]  /*5afc0*/  LDL.LU R246, [R1+0x1be0] ;  /* 0x001be00001f67983 */ /* 0x000f220000300800 */
[----:B------:R-:W-:Y:S01]  /*5afd0*/  IMAD.WIDE R166, R3, 0x4, R26 ;  /* 0x0000000403a67825 */ /* 0x000fe200078e021a */
[----:B--2---:R-:W-:Y:S02]  /*5afe0*/  ISETP.GE.AND P2, PT, R251, c[0x0][0x17c], PT ;  /* 0x00005f00fb007a0c */ /* 0x004fe40003f46270 */
[----:B------:R-:W-:Y:S02]  /*5aff0*/  ISETP.GE.AND P1, PT, R174, c[0x0][0x17c], PT ;  /* 0x00005f00ae007a0c */ /* 0x000fe40003f26270 */
[----:B------:R-:W2:Y:S04]  /*5b000*/  LDL.LU R174, [R1+0x360] ;  /* 0x0003600001ae7983 */ /* 0x000ea80000300800 */
[----:B------:R-:W2:Y:S04]  /*5b010*/  LDL.LU R251, [R1+0x340] ;  /* 0x0003400001fb7983 */ /* 0x000ea80000300800 */
[----:B------:R-:W2:Y:S04]  /*5b020*/  LDL.LU R250, [R1+0x300] ;  /* 0x0003000001fa7983 */ /* 0x000ea80000300800 */
[----:B---3--:R1:W-:Y:S02]  /*5b030*/  @P0 STG.E [R164.64], R172 ;  /* 0x000000aca4000986 */ /* 0x0083e4000c101904 */
[----:B-1----:R-:W-:-:S02]  /*5b040*/  IMAD.WIDE R164, R3, 0x4, R24 ;  /* 0x0000000403a47825 */ /* 0x002fc400078e0218 */
[----:B------:R-:W3:Y:S01]  /*5b050*/  LDL.LU R3, [R1+0x290] ;  /* 0x0002900001037983 */ /* 0x000ee20000300800 */
[----:B------:R-:W-:Y:S02]  /*5b060*/  ISETP.LT.AND P3, PT, R215, c[0x0][0x178], !P4 ;  /* 0x00005e00d7007a0c */ /* 0x000fe40006761270 */
[----:B------:R-:W-:Y:S02]  /*5b070*/  ISETP.LT.AND P4, PT, R175, c[0x0][0x178], !P4 ;  /* 0x00005e00af007a0c */ /* 0x000fe40006781270 */
[----:B------:R-:W-:Y:S02]  /*5b080*/  ISETP.LT.AND P5, PT, R230, c[0x0][0x178], !P2 ;  /* 0x00005e00e6007a0c */ /* 0x000fe400057a1270 */
[----:B------:R-:W-:Y:S02]  /*5b090*/  ISETP.LT.AND P6, PT, R231, c[0x0][0x178], !P2 ;  /* 0x00005e00e7007a0c */ /* 0x000fe400057c1270 */
[----:B----4-:R-:W-:Y:S02]  /*5b0a0*/  ISETP.GE.AND P0, PT, R246, c[0x0][0x17c], PT ;  /* 0x00005f00f6007a0c */ /* 0x010fe40003f06270 */
[----:B------:R-:W4:Y:S04]  /*5b0b0*/  LDL.LU R246, [R1+0x1d60] ;  /* 0x001d600001f67983 */ /* 0x000f280000300800 */
[----:B------:R1:W-:Y:S02]  /*5b0c0*/  @P3 STG.E [R166.64], R173 ;  /* 0x000000ada6003986 */ /* 0x0003e4000c101904 */
[----:B-1----:R-:W-:-:S04]  /*5b0d0*/  IMAD.WIDE R166, R2, 0x4, R6 ;  /* 0x0000000402a67825 */ /* 0x002fc800078e0206 */
[----:B------:R-:W-:Y:S01]  /*5b0e0*/  IMAD.WIDE R172, R2, 0x4, R4 ;  /* 0x0000000402ac7825 */ /* 0x000fe200078e0204 */
[----:B---3--:R-:W-:Y:S04]  /*5b0f0*/  @P4 STG.E [R164.64], R3 ;  /* 0x00000003a4004986 */ /* 0x008fe8000c101904 */
[----:B------:R1:W-:Y:S04]  /*5b100*/  @P5 STG.E [R166.64], R249 ;  /* 0x000000f9a6005986 */ /* 0x0003e8000c101904 */
[----:B------:R3:W-:Y:S04]  /*5b110*/  @P6 STG.E [R172.64], R51 ;  /* 0x00000033ac006986 */ /* 0x0007e8000c101904 */
[----:B-1----:R-:W2:Y:S04]  /*5b120*/  LDL.LU R249, [R1+0x364] ;  /* 0x0003640001f97983 */ /* 0x002ea80000300800 */
[----:B---3--:R-:W3:Y:S04]  /*5b130*/  LDL.LU R172, [R1+0x2c4] ;  /* 0x0002c40001ac7983 */ /* 0x008ee80000300800 */
[----:B------:R-:W2:Y:S04]  /*5b140*/  LDL.LU R173, [R1+0x1be4] ;  /* 0x001be40001ad7983 */ /* 0x000ea80000300800 */
[----:B------:R-:W4:Y:S01]  /*5b150*/  LDL.LU R51, [R1+0x344] ;  /* 0x0003440001337983 */ /* 0x000f220000300800 */
[----:B------:R-:W-:-:S02]  /*5b160*/  ISETP.LT.AND P3, PT, R215, c[0x0][0x178], !P2 ;  /* 0x00005e00d7007a0c */ /* 0x000fc40005761270 */
[----:B------:R-:W-:Y:S01]  /*5b170*/  ISETP.LT.AND P2, PT, R175, c[0x0][0x178], !P2 ;  /* 0x00005e00af007a0c */ /* 0x000fe20005741270 */
[----:B------:R-:W-:Y:S01]  /*5b180*/  IMAD.WIDE R164, R2, 0x4, R26 ;  /* 0x0000000402a47825 */ /* 0x000fe200078e021a */
[----:B------:R-:W-:Y:S02]  /*5b190*/  ISETP.LT.AND P4, PT, R230, c[0x0][0x178], !P1 ;  /* 0x00005e00e6007a0c */ /* 0x000fe40004f81270 */
[----:B------:R-:W-:Y:S02]  /*5b1a0*/  ISETP.LT.AND P5, PT, R231, c[0x0][0x178], !P1 ;  /* 0x00005e00e7007a0c */ /* 0x000fe40004fa1270 */
[C---:B------:R-:W-:Y:S01]  /*5b1b0*/  IADD3 R3, R2.reuse, c[0x0][0x198], RZ ;  /* 0x0000660002037a10 */ /* 0x040fe20007ffe0ff */
[----:B------:R-:W-:Y:S01]  /*5b1c0*/  IMAD.WIDE R166, R2, 0x4, R24 ;  /* 0x0000000402a67825 */ /* 0x000fe200078e0218 */
[----:B------:R-:W-:Y:S02]  /*5b1d0*/  ISETP.LT.AND P6, PT, R215, c[0x0][0x178], !P1 ;  /* 0x00005e00d7007a0c */ /* 0x000fe40004fc1270 */
[----:B------:R-:W-:-:S02]  /*5b1e0*/  ISETP.LT.AND P1, PT, R175, c[0x0][0x178], !P1 ;  /* 0x00005e00af007a0c */ /* 0x000fc40004f21270 */
[----:B------:R-:W-:Y:S01]  /*5b1f0*/  IADD3 R2, R3, c[0x0][0x198], RZ ;  /* 0x0000660003027a10 */ /* 0x000fe20007ffe0ff */
[----:B---3--:R1:W-:Y:S01]  /*5b200*/  @P3 STG.E [R164.64], R172 ;  /* 0x000000aca4003986 */ /* 0x0083e2000c101904 */
[----:B--2---:R-:W-:-:S03]  /*5b210*/  ISETP.GE.AND P3, PT, R173, c[0x0][0x17c], PT ;  /* 0x00005f00ad007a0c */ /* 0x004fc60003f66270 */
[----:B------:R2:W-:Y:S01]  /*5b220*/  @P2 STG.E [R166.64], R248 ;  /* 0x000000f8a6002986 */ /* 0x0005e2000c101904 */
[----:B-1----:R-:W-:-:S04]  /*5b230*/  IMAD.WIDE R172, R3, 0x4, R6 ;  /* 0x0000000403ac7825 */ /* 0x002fc800078e0206 */
[C---:B------:R-:W-:Y:S01]  /*5b240*/  IMAD.WIDE R164, R3.reuse, 0x4, R4 ;  /* 0x0000000403a47825 */ /* 0x040fe200078e0204 */
[----:B------:R-:W-:Y:S03]  /*5b250*/  @P4 STG.E [R172.64], R174 ;  /* 0x000000aeac004986 */ /* 0x000fe6000c101904 */
[C---:B--2---:R-:W-:Y:S01]  /*5b260*/  IMAD.WIDE R166, R3.reuse, 0x4, R26 ;  /* 0x0000000403a67825 */ /* 0x044fe200078e021a */
[----:B------:R1:W-:Y:S04]  /*5b270*/  @P5 STG.E [R164.64], R251 ;  /* 0x000000fba4005986 */ /* 0x0003e8000c101904 */
[----:B------:R-:W2:Y:S04]  /*5b280*/  LDL.LU R248, [R1+0x304] ;  /* 0x0003040001f87983 */ /* 0x000ea80000300800 */
[----:B------:R-:W-:Y:S01]  /*5b290*/  @P6 STG.E [R166.64], R250 ;  /* 0x000000faa6006986 */ /* 0x000fe2000c101904 */
[----:B-1----:R-:W-:-:S05]  /*5b2a0*/  IMAD.WIDE R164, R3, 0x4, R24 ;  /* 0x0000000403a47825 */ /* 0x002fca00078e0218 */
[----:B------:R1:W-:Y:S01]  /*5b2b0*/  @P1 STG.E [R164.64], R244 ;  /* 0x000000f4a4001986 */ /* 0x0003e2000c101904 */
[----:B------:R-:W-:Y:S02]  /*5b2c0*/  ISETP.LT.AND P2, PT, R230, c[0x0][0x178], !P0 ;  /* 0x00005e00e6007a0c */ /* 0x000fe40004741270 */
[----:B------:R-:W-:Y:S01]  /*5b2d0*/  ISETP.LT.AND P4, PT, R231, c[0x0][0x178], !P0 ;  /* 0x00005e00e7007a0c */ /* 0x000fe20004781270 */
[----:B-1----:R-:W3:Y:S01]  /*5b2e0*/  LDL.LU R244, [R1+0x380] ;  /* 0x0003800001f47983 */ /* 0x002ee20000300800 */
[----:B------:R-:W-:-:S04]  /*5b2f0*/  IMAD.WIDE R166, R2, 0x4, R6 ;  /* 0x0000000402a67825 */ /* 0x000fc800078e0206 */
[----:B------:R-:W-:-:S05]  /*5b300*/  IMAD.WIDE R172, R2, 0x4, R4 ;  /* 0x0000000402ac7825 */ /* 0x000fca00078e0204 */
[----:B------:R-:W-:Y:S04]  /*5b310*/  @P2 STG.E [R166.64], R249 ;  /* 0x000000f9a6002986 */ /* 0x000fe8000c101904 */
[----:B----4-:R1:W-:Y:S04]  /*5b320*/  @P4 STG.E [R172.64], R51 ;  /* 0x00000033ac004986 */ /* 0x0103e8000c101904 */
[----:B-1----:R-:W4:Y:S04]  /*5b330*/  LDL.LU R173, [R1+0x1be8] ;  /* 0x001be80001ad7983 */ /* 0x002f280000300800 */
[----:B------:R-:W4:Y:S01]  /*5b340*/  LDL.LU R51, [R1+0x1bec] ;  /* 0x001bec0001337983 */ /* 0x000f220000300800 */
[----:B------:R-:W-:-:S02]  /*5b350*/  ISETP.LT.AND P5, PT, R215, c[0x0][0x178], !P0 ;  /* 0x00005e00d7007a0c */ /* 0x000fc400047a1270 */
[----:B------:R-:W-:Y:S02]  /*5b360*/  ISETP.LT.AND P0, PT, R175, c[0x0][0x178], !P0 ;  /* 0x00005e00af007a0c */ /* 0x000fe40004701270 */
[----:B------:R-:W-:Y:S02]  /*5b370*/  ISETP.LT.AND P6, PT, R230, c[0x0][0x178], !P3 ;  /* 0x00005e00e6007a0c */ /* 0x000fe40005fc1270 */
[C---:B------:R-:W-:Y:S01]  /*5b380*/  IADD3 R174, R2.reuse, c[0x0][0x198], RZ ;  /* 0x0000660002ae7a10 */ /* 0x040fe20007ffe0ff */
[C---:B------:R-:W-:Y:S01]  /*5b390*/  IMAD.WIDE R164, R2.reuse, 0x4, R26 ;  /* 0x0000000402a47825 */ /* 0x040fe200078e021a */
[----:B------:R-:W4:Y:S03]  /*5b3a0*/  LDL.LU R251, [R1+0x320] ;  /* 0x0003200001fb7983 */ /* 0x000f260000300800 */
[----:B------:R-:W-:Y:S01]  /*5b3b0*/  IMAD.WIDE R2, R2, 0x4, R24 ;  /* 0x0000000402027825 */ /* 0x000fe200078e0218 */
[----:B------:R-:W4:Y:S03]  /*5b3c0*/  LDL.LU R250, [R1+0x384] ;  /* 0x0003840001fa7983 */ /* 0x000f260000300800 */
[----:B------:R-:W-:Y:S01]  /*5b3d0*/  IMAD.WIDE R166, R174, 0x4, R6 ;  /* 0x00000004aea67825 */ /* 0x000fe200078e0206 */
[----:B------:R-:W4:Y:S04]  /*5b3e0*/  LDL.LU R249, [R1+0x374] ;  /* 0x0003740001f97983 */ /* 0x000f280000300800 */
[----:B--2---:R1:W-:Y:S04]  /*5b3f0*/  @P5 STG.E [R164.64], R248 ;  /* 0x000000f8a4005986 */ /* 0x0043e8000c101904 */
[----:B------:R-:W-:Y:S04]  /*5b400*/  @P0 STG.E [R2.64], R245 ;  /* 0x000000f502000986 */ /* 0x000fe8000c101904 */
[----:B-1----:R-:W2:Y:S04]  /*5b410*/  LDL.LU R248, [R1+0x354] ;  /* 0x0003540001f87983 */ /* 0x002ea80000300800 */
[----:B---3--:R1:W-:Y:S04]  /*5b420*/  @P6 STG.E [R166.64], R244 ;  /* 0x000000f4a6006986 */ /* 0x0083e8000c101904 */
[----:B-1----:R-:W3:Y:S04]  /*5b430*/  LDL.LU R166, [R1+0x370] ;  /* 0x0003700001a67983 */ /* 0x002ee80000300800 */
[----:B------:R-:W2:Y:S01]  /*5b440*/  LDL.LU R167, [R1+0x350] ;  /* 0x0003500001a77983 */ /* 0x000ea20000300800 */
[----:B----4-:R-:W-:-:S03]  /*5b450*/  ISETP.GE.AND P2, PT, R173, c[0x0][0x17c], PT ;  /* 0x00005f00ad007a0c */ /* 0x010fc60003f46270 */
[----:B------:R-:W4:Y:S01]  /*5b460*/  LDL.LU R173, [R1+0x1bf0] ;  /* 0x001bf00001ad7983 */ /* 0x000f220000300800 */
[----:B------:R-:W-:-:S03]  /*5b470*/  ISETP.GE.AND P0, PT, R51, c[0x0][0x17c], PT ;  /* 0x00005f0033007a0c */ /* 0x000fc60003f06270 */
[----:B------:R-:W4:Y:S01]  /*5b480*/  LDL.LU R51, [R1+0x1bf4] ;  /* 0x001bf40001337983 */ /* 0x000f220000300800 */
[----:B------:R-:W-:Y:S02]  /*5b490*/  ISETP.LT.AND P1, PT, R231, c[0x0][0x178], !P3 ;  /* 0x00005e00e7007a0c */ /* 0x000fe40005f21270 */
[----:B------:R-:W-:Y:S01]  /*5b4a0*/  ISETP.LT.AND P4, PT, R215, c[0x0][0x178], !P3 ;  /* 0x00005e00d7007a0c */ /* 0x000fe20005f81270 */
[----:B------:R-:W-:-:S04]  /*5b4b0*/  IMAD.WIDE R164, R174, 0x4, R4 ;  /* 0x00000004aea47825 */ /* 0x000fc800078e0204 */
[----:B------:R-:W-:Y:S01]  /*5b4c0*/  IMAD.WIDE R2, R174, 0x4, R26 ;  /* 0x00000004ae027825 */ /* 0x000fe200078e021a */
[----:B------:R-:W-:Y:S01]  /*5b4d0*/  ISETP.LT.AND P3, PT, R175, c[0x0][0x178], !P3 ;  /* 0x00005e00af007a0c */ /* 0x000fe20005f61270 */
[----:B------:R-:W4:Y:S01]  /*5b4e0*/  LDL.LU R245, [R1+0x2b8] ;  /* 0x0002b80001f57983 */ /* 0x000f220000300800 */
[----:B------:R-:W-:Y:S02]  /*5b4f0*/  ISETP.LT.AND P5, PT, R230, c[0x0][0x178], !P2 ;  /* 0x00005e00e6007a0c */ /* 0x000fe400057a1270 */
[----:B------:R-:W-:Y:S01]  /*5b500*/  IADD3 R172, R174, c[0x0][0x198], RZ ;  /* 0x00006600aeac7a10 */ /* 0x000fe20007ffe0ff */
[----:B------:R-:W4:Y:S01]  /*5b510*/  LDL.LU R244, [R1+0x2a8] ;  /* 0x0002a80001f47983 */ /* 0x000f220000300800 */
[----:B------:R-:W-:-:S03]  /*5b520*/  ISETP.LT.AND P6, PT, R231, c[0x0][0x178], !P2 ;  /* 0x00005e00e7007a0c */ /* 0x000fc600057c1270 */
[----:B---3--:R-:W-:Y:S04]  /*5b530*/  @P1 STG.E [R164.64], R166 ;  /* 0x000000a6a4001986 */ /* 0x008fe8000c101904 */
[----:B--2---:R1:W-:Y:S01]  /*5b540*/  @P4 STG.E [R2.64], R167 ;  /* 0x000000a702004986 */ /* 0x0043e2000c101904 */
[----:B------:R-:W-:Y:S02]  /*5b550*/  ISETP.LT.AND P4, PT, R215, c[0x0][0x178], !P2 ;  /* 0x00005e00d7007a0c */ /* 0x000fe40005781270 */
[----:B------:R-:W-:Y:S01]  /*5b560*/  ISETP.LT.AND P2, PT, R175, c[0x0][0x178], !P2 ;  /* 0x00005e00af007a0c */ /* 0x000fe20005741270 */
[----:B-1----:R-:W-:Y:S02]  /*5b570*/  IMAD.WIDE R2, R174, 0x4, R24 ;  /* 0x00000004ae027825 */ /* 0x002fe400078e0218 */
[----:B------:R-:W2:Y:S02]  /*5b580*/  LDL.LU R174, [R1+0x2d8] ;  /* 0x0002d80001ae7983 */ /* 0x000ea40000300800 */
[----:B------:R-:W-:-:S02]  /*5b590*/  IMAD.WIDE R164, R172, 0x4, R6 ;  /* 0x00000004aca47825 */ /* 0x000fc400078e0206 */
[----:B------:R1:W-:Y:S02]  /*5b5a0*/  @P3 STG.E [R2.64], R251 ;  /* 0x000000fb02003986 */ /* 0x0003e4000c101904 */
[C---:B------:R-:W-:Y:S02]  /*5b5b0*/  IMAD.WIDE R166, R172.reuse, 0x4, R4 ;  /* 0x00000004aca67825 */ /* 0x040fe400078e0204 */
[----:B------:R3:W-:Y:S04]  /*5b5c0*/  @P5 STG.E [R164.64], R250 ;  /* 0x000000faa4005986 */ /* 0x0007e8000c101904 */
[----:B------:R4:W-:Y:S04]  /*5b5d0*/  @P6 STG.E [R166.64], R249 ;  /* 0x000000f9a6006986 */ /* 0x0009e8000c101904 */
[----:B-1----:R-:W2:Y:S01]  /*5b5e0*/  LDL.LU R251, [R1+0x188] ;  /* 0x0001880001fb7983 */ /* 0x002ea20000300800 */
[----:B------:R-:W-:-:S03]  /*5b5f0*/  IMAD.WIDE R2, R172, 0x4, R24 ;  /* 0x00000004ac027825 */ /* 0x000fc600078e0218 */
[----:B---3--:R-:W3:Y:S01]  /*5b600*/  LDL.LU R250, [R1+0x2dc] ;  /* 0x0002dc0001fa7983 */ /* 0x008ee20000300800 */
[----:B------:R-:W-:-:S03]  /*5b610*/  IMAD.WIDE R164, R172, 0x4, R26 ;  /* 0x00000004aca47825 */ /* 0x000fc600078e021a */
[----:B----4-:R-:W4:Y:S04]  /*5b620*/  LDL.LU R249, [R1+0x2bc] ;  /* 0x0002bc0001f97983 */ /* 0x010f280000300800 */
[----:B------:R1:W-:Y:S01]  /*5b630*/  @P4 STG.E [R164.64], R248 ;  /* 0x000000f8a4004986 */ /* 0x0003e2000c101904 */
[----:B------:R-:W-:-:S03]  /*5b640*/  ISETP.GE.AND P4, PT, R51, c[0x0][0x17c], PT ;  /* 0x00005f0033007a0c */ /* 0x000fc60003f86270 */
[----:B------:R1:W-:Y:S04]  /*5b650*/  @P2 STG.E [R2.64], R247 ;  /* 0x000000f702002986 */ /* 0x0003e8000c101904 */
[----:B-1----:R-:W4:Y:S04]  /*5b660*/  LDL.LU R248, [R1+0x2ac] ;  /* 0x0002ac0001f87983 */ /* 0x002f280000300800 */
[----:B------:R-:W4:Y:S04]  /*5b670*/  LDL.LU R51, [R1+0x18c] ;  /* 0x00018c0001337983 */ /* 0x000f280000300800 */
[----:B------:R-:W4:Y:S01]  /*5b680*/  LDL.LU R247, [R1+0x338] ;  /* 0x0003380001f77983 */ /* 0x000f220000300800 */
[----:B------:R-:W-:-:S02]  /*5b690*/  ISETP.LT.AND P3, PT, R230, c[0x0][0x178], !P0 ;  /* 0x00005e00e6007a0c */ /* 0x000fc40004761270 */
[----:B------:R-:W-:Y:S02]  /*5b6a0*/  ISETP.GE.AND P1, PT, R173, c[0x0][0x17c], PT ;  /* 0x00005f00ad007a0c */ /* 0x000fe40003f26270 */
[----:B------:R-:W-:Y:S02]  /*5b6b0*/  IADD3 R173, R172, c[0x0][0x198], RZ ;  /* 0x00006600acad7a10 */ /* 0x000fe40007ffe0ff */
[----:B------:R-:W-:Y:S02]  /*5b6c0*/  ISETP.LT.AND P5, PT, R231, c[0x0][0x178], !P0 ;  /* 0x00005e00e7007a0c */ /* 0x000fe400047a1270 */
[----:B------:R-:W-:Y:S01]  /*5b6d0*/  ISETP.LT.AND P6, PT, R215, c[0x0][0x178], !P0 ;  /* 0x00005e00d7007a0c */ /* 0x000fe200047c1270 */
[----:B------:R-:W-:Y:S01]  /*5b6e0*/  IMAD.WIDE R166, R173, 0x4, R6 ;  /* 0x00000004ada67825 */ /* 0x000fe200078e0206 */
[----:B------:R-:W-:Y:S02]  /*5b6f0*/  ISETP.LT.AND P0, PT, R175, c[0x0][0x178], !P0 ;  /* 0x00005e00af007a0c */ /* 0x000fe40004701270 */
[----:B------:R-:W-:Y:S01]  /*5b700*/  ISETP.LT.AND P2, PT, R230, c[0x0][0x178], !P1 ;  /* 0x00005e00e6007a0c */ /* 0x000fe20004f41270 */
[C---:B------:R-:W-:Y:S01]  /*5b710*/  IMAD.WIDE R2, R173.reuse, 0x4, R4 ;  /* 0x00000004ad027825 */ /* 0x040fe200078e0204 */
[----:B------:R-:W-:-:S03]  /*5b720*/  IADD3 R172, R173, c[0x0][0x198], RZ ;  /* 0x00006600adac7a10 */ /* 0x000fc60007ffe0ff */
[----:B------:R-:W-:Y:S01]  /*5b730*/  IMAD.WIDE R164, R173, 0x4, R26 ;  /* 0x00000004ada47825 */ /* 0x000fe200078e021a */
[----:B--2---:R1:W-:Y:S01]  /*5b740*/  @P3 STG.E [R166.64], R174 ;  /* 0x000000aea6003986 */ /* 0x0043e2000c101904 */
[----:B------:R-:W-:-:S03]  /*5b750*/  ISETP.LT.AND P3, PT, R231, c[0x0][0x178], !P1 ;  /* 0x00005e00e7007a0c */ /* 0x000fc60004f61270 */
[----:B------:R2:W-:Y:S01]  /*5b760*/  @P5 STG.E [R2.64], R245 ;  /* 0x000000f502005986 */ /* 0x0005e2000c101904 */
[----:B------:R-:W-:Y:S02]  /*5b770*/  ISETP.LT.AND P5, PT, R215, c[0x0][0x178], !P1 ;  /* 0x00005e00d7007a0c */ /* 0x000fe40004fa1270 */
[----:B------:R-:W-:Y:S01]  /*5b780*/  ISETP.LT.AND P1, PT, R175, c[0x0][0x178], !P1 ;  /* 0x00005e00af007a0c */ /* 0x000fe20004f21270 */
[----:B------:R3:W-:Y:S01]  /*5b790*/  @P6 STG.E [R164.64], R244 ;  /* 0x000000f4a4006986 */ /* 0x0007e2000c101904 */
[----:B------:R-:W-:Y:S01]  /*5b7a0*/  ISETP.LT.AND P6, PT, R230, c[0x0][0x178], !P4 ;  /* 0x00005e00e6007a0c */ /* 0x000fe200067c1270 */
[----:B-1----:R-:W-:-:S04]  /*5b7b0*/  IMAD.WIDE R166, R172, 0x4, R4 ;  /* 0x00000004aca67825 */ /* 0x002fc800078e0204 */
[----:B--2---:R-:W-:Y:S01]  /*5b7c0*/  IMAD.WIDE R2, R173, 0x4, R24 ;  /* 0x00000004ad027825 */ /* 0x004fe200078e0218 */
[----:B------:R-:W-:-:S03]  /*5b7d0*/  IADD3 R173, R172, c[0x0][0x198], RZ ;  /* 0x00006600acad7a10 */ /* 0x000fc60007ffe0ff */
[C---:B---3--:R-:W-:Y:S01]  /*5b7e0*/  IMAD.WIDE R164, R172.reuse, 0x4, R6 ;  /* 0x00000004aca47825 */ /* 0x048fe200078e0206 */
[----:B------:R1:W-:Y:S04]  /*5b7f0*/  @P0 STG.E [R2.64], R251 ;  /* 0x000000fb02000986 */ /* 0x0003e8000c101904 */
[----:B------:R2:W-:Y:S04]  /*5b800*/  @P2 STG.E [R164.64], R250 ;  /* 0x000000faa4002986 */ /* 0x0005e8000c101904 */
[----:B----4-:R3:W-:Y:S01]  /*5b810*/  @P3 STG.E [R166.64], R249 ;  /* 0x000000f9a6003986 */ /* 0x0107e2000c101904 */
[----:B-1----:R-:W-:-:S03]  /*5b820*/  IMAD.WIDE R2, R172, 0x4, R26 ;  /* 0x00000004ac027825 */ /* 0x002fc600078e021a */
[----:B------:R-:W4:Y:S01]  /*5b830*/  LDL.LU R244, [R1+0x1bf8] ;  /* 0x001bf80001f47983 */ /* 0x000f220000300800 */
[----:B--2---:R-:W-:-:S03]  /*5b840*/  IMAD.WIDE R164, R172, 0x4, R24 ;  /* 0x00000004aca47825 */ /* 0x004fc600078e0218 */
[----:B------:R-:W2:Y:S01]  /*5b850*/  LDL.LU R174, [R1+0x1bfc] ;  /* 0x001bfc0001ae7983 */ /* 0x000ea20000300800 */
[----:B---3--:R-:W-:-:S03]  /*5b860*/  IMAD.WIDE R166, R173, 0x4, R6 ;  /* 0x00000004ada67825 */ /* 0x008fc600078e0206 */
[----:B------:R-:W3:Y:S04]  /*5b870*/  LDL.LU R251, [R1+0x33c] ;  /* 0x00033c0001fb7983 */ /* 0x000ee80000300800 */
[----:B------:R-:W3:Y:S04]  /*5b880*/  LDL.LU R250, [R1+0x2ec] ;  /* 0x0002ec0001fa7983 */ /* 0x000ee80000300800 */
[----:B------:R1:W-:Y:S04]  /*5b890*/  @P5 STG.E [R2.64], R248 ;  /* 0x000000f802005986 */ /* 0x0003e8000c101904 */
[----:B------:R1:W-:Y:S04]  /*5b8a0*/  @P1 STG.E [R164.64], R51 ;  /* 0x00000033a4001986 */ /* 0x0003e8000c101904 */
[----:B------:R1:W-:Y:S04]  /*5b8b0*/  @P6 STG.E [R166.64], R247 ;  /* 0x000000f7a6006986 */ /* 0x0003e8000c101904 */
[----:B-1----:R-:W3:Y:S04]  /*5b8c0*/  LDL.LU R248, [R1+0x2cc] ;  /* 0x0002cc0001f87983 */ /* 0x002ee80000300800 */
[----:B------:R-:W3:Y:S04]  /*5b8d0*/  LDL.LU R51, [R1+0x29c] ;  /* 0x00029c0001337983 */ /* 0x000ee80000300800 */
[----:B------:R-:W3:Y:S04]  /*5b8e0*/  LDL.LU R166, [R1+0x2e8] ;  /* 0x0002e80001a67983 */ /* 0x000ee80000300800 */
[----:B------:R-:W3:Y:S01]  /*5b8f0*/  LDL.LU R167, [R1+0x2c8] ;  /* 0x0002c80001a77983 */ /* 0x000ee20000300800 */
[----:B------:R-:W-:-:S02]  /*5b900*/  ISETP.LT.AND P0, PT, R231, c[0x0][0x178], !P4 ;  /* 0x00005e00e7007a0c */ /* 0x000fc40006701270 */
[----:B------:R-:W-:Y:S01]  /*5b910*/  ISETP.LT.AND P3, PT, R215, c[0x0][0x178], !P4 ;  /* 0x00005e00d7007a0c */ /* 0x000fe20006761270 */
[C---:B------:R-:W-:Y:S01]  /*5b920*/  IMAD.WIDE R164, R173.reuse, 0x4, R4 ;  /* 0x00000004ada47825 */ /* 0x040fe200078e0204 */
[----:B------:R-:W3:Y:S03]  /*5b930*/  LDL.LU R247, [R1+0x1c00] ;  /* 0x001c000001f77983 */ /* 0x000ee60000300800 */
[C---:B------:R-:W-:Y:S01]  /*5b940*/  IMAD.WIDE R2, R173.reuse, 0x4, R26 ;  /* 0x00000004ad027825 */ /* 0x040fe200078e021a */
[----:B------:R-:W3:Y:S01]  /*5b950*/  LDL.LU R245, [R1+0x1c04] ;  /* 0x001c040001f57983 */ /* 0x000ee20000300800 */
[----:B------:R-:W-:Y:S02]  /*5b960*/  IADD3 R172, R173, c[0x0][0x198], RZ ;  /* 0x00006600adac7a10 */ /* 0x000fe40007ffe0ff */
[----:B----4-:R-:W-:Y:S02]  /*5b970*/  ISETP.GE.AND P2, PT, R244, c[0x0][0x17c], PT ;  /* 0x00005f00f4007a0c */ /* 0x010fe40003f46270 */
[----:B--2---:R-:W-:-:S02]  /*5b980*/  ISETP.GE.AND P1, PT, R174, c[0x0][0x17c], PT ;  /* 0x00005f00ae007a0c */ /* 0x004fc40003f26270 */
[----:B------:R-:W2:Y:S04]  /*5b990*/  LDL.LU R174, [R1+0x368] ;  /* 0x0003680001ae7983 */ /* 0x000ea80000300800 */
[----:B------:R-:W4:Y:S04]  /*5b9a0*/  LDL.LU R244, [R1+0x348] ;  /* 0x0003480001f47983 */ /* 0x000f280000300800 */
[----:B------:R-:W2:Y:S04]  /*5b9b0*/  LDL.LU R249, [R1+0x308] ;  /* 0x0003080001f97983 */ /* 0x000ea80000300800 */
        /* <DEDUP_REMOVED lines=11> */
[----:B------:R-:W-:-:S02]  /*5ba70*/  ISETP.GE.AND P0, PT, R247, c[0x0][0x17c], PT ;  /* 0x00005f00f7007a0c */ /* 0x000fc40003f06270 */
[----:B------:R-:W2:Y:S04]  /*5ba80*/  LDL.LU R247, [R1+0x1d5c] ;  /* 0x001d5c0001f77983 */ /* 0x000ea80000300800 */
[----:B---3--:R1:W-:Y:S01]  /*5ba90*/  @P4 STG.E [R2.64], R173 ;  /* 0x000000ad02004986 */ /* 0x0083e2000c101904 */
[----:B------:R-:W-:-:S03]  /*5baa0*/  ISETP.LT.AND P4, PT, R230, c[0x0][0x178], !P1 ;  /* 0x00005e00e6007a0c */ /* 0x000fc60004f81270 */
[----:B------:R3:W-:Y:S01]  /*5bab0*/  @P5 STG.E [R164.64], R251 ;  /* 0x000000fba4005986 */ /* 0x0007e2000c101904 */
[----:B------:R-:W-:-:S03]  /*5bac0*/  ISETP.LT.AND P5, PT, R231, c[0x0][0x178], !P1 ;  /* 0x00005e00e7007a0c */ /* 0x000fc60004fa1270 */
[----:B------:R2:W-:Y:S01]  /*5bad0*/  @P6 STG.E [R166.64], R250 ;  /* 0x000000faa6006986 */ /* 0x0005e2000c101904 */
[----:B------:R-:W-:Y:S01]  /*5bae0*/  ISETP.LT.AND P6, PT, R215, c[0x0][0x178], !P1 ;  /* 0x00005e00d7007a0c */ /* 0x000fe20004fc1270 */
[C---:B-1----:R-:W-:Y:S02]  /*5baf0*/  IMAD.WIDE R2, R172.reuse, 0x4, R26 ;  /* 0x00000004ac027825 */ /* 0x042fe400078e021a */
[----:B---3--:R-:W3:Y:S02]  /*5bb00*/  LDL.LU R251, [R1+0x36c] ;  /* 0x00036c0001fb7983 */ /* 0x008ee40000300800 */
[C---:B------:R-:W-:Y:S01]  /*5bb10*/  IMAD.WIDE R164, R172.reuse, 0x4, R24 ;  /* 0x00000004aca47825 */ /* 0x040fe200078e0218 */
[----:B------:R-:W-:Y:S01]  /*5bb20*/  IADD3 R172, R172, c[0x0][0x198], RZ ;  /* 0x00006600acac7a10 */ /* 0x000fe20007ffe0ff */
[----:B--2---:R-:W2:Y:S04]  /*5bb30*/  LDL.LU R250, [R1+0x34c] ;  /* 0x00034c0001fa7983 */ /* 0x004ea80000300800 */
[----:B------:R1:W-:Y:S01]  /*5bb40*/  @P3 STG.E [R2.64], R248 ;  /* 0x000000f802003986 */ /* 0x0003e2000c101904 */
[----:B------:R-:W-:-:S03]  /*5bb50*/  IMAD.WIDE R166, R172, 0x4, R26 ;  /* 0x00000004aca67825 */ /* 0x000fc600078e021a */
[----:B------:R4:W-:Y:S01]  /*5bb60*/  @P2 STG.E [R164.64], R51 ;  /* 0x00000033a4002986 */ /* 0x0009e2000c101904 */
[----:B------:R-:W-:Y:S01]  /*5bb70*/  ISETP.GE.AND P3, PT, R245, c[0x0][0x17c], PT ;  /* 0x00005f00f5007a0c */ /* 0x000fe20003f66270 */
[C---:B-1----:R-:W-:Y:S02]  /*5bb80*/  IMAD.WIDE R2, R172.reuse, 0x4, R6 ;  /* 0x00000004ac027825 */ /* 0x042fe400078e0206 */
[----:B------:R-:W2:Y:S02]  /*5bb90*/  LDL.LU R248, [R1+0x30c] ;  /* 0x00030c0001f87983 */ /* 0x000ea40000300800 */
[----:B----4-:R-:W-:Y:S02]  /*5bba0*/  IMAD.WIDE R164, R172, 0x4, R4 ;  /* 0x00000004aca47825 */ /* 0x010fe400078e0204 */
[----:B------:R-:W-:Y:S04]  /*5bbb0*/  @P4 STG.E [R2.64], R174 ;  /* 0x000000ae02004986 */ /* 0x000fe8000c101904 */
[----:B------:R-:W4:Y:S04]  /*5bbc0*/  LDL.LU R245, [R1+0x388] ;  /* 0x0003880001f57983 */ /* 0x000f280000300800 */
[----:B------:R-:W-:Y:S04]  /*5bbd0*/  @P5 STG.E [R164.64], R244 ;  /* 0x000000f4a4005986 */ /* 0x000fe8000c101904 */
[----:B------:R-:W4:Y:S04]  /*5bbe0*/  LDL.LU R51, [R1+0x378] ;  /* 0x0003780001337983 */ /* 0x000f280000300800 */
[----:B------:R1:W-:Y:S04]  /*5bbf0*/  @P6 STG.E [R166.64], R249 ;  /* 0x000000f9a6006986 */ /* 0x0003e8000c101904 */
[----:B-1----:R-:W4:Y:S01]  /*5bc00*/  LDL.LU R249, [R1+0x1c08] ;  /* 0x001c080001f97983 */ /* 0x002f220000300800 */
[----:B------:R-:W-:-:S02]  /*5bc10*/  ISETP.LT.AND P1, PT, R175, c[0x0][0x178], !P1 ;  /* 0x00005e00af007a0c */ /* 0x000fc40004f21270 */
[----:B------:R-:W-:Y:S02]  /*5bc20*/  ISETP.LT.AND P2, PT, R230, c[0x0][0x178], !P0 ;  /* 0x00005e00e6007a0c */ /* 0x000fe40004741270 */
[C---:B------:R-:W-:Y:S01]  /*5bc30*/  IADD3 R173, R172.reuse, c[0x0][0x198], RZ ;  /* 0x00006600acad7a10 */ /* 0x040fe20007ffe0ff */
[----:B------:R-:W-:Y:S01]  /*5bc40*/  IMAD.WIDE R2, R172, 0x4, R24 ;  /* 0x00000004ac027825 */ /* 0x000fe200078e0218 */
[----:B------:R-:W-:Y:S01]  /*5bc50*/  ISETP.LT.AND P4, PT, R231, c[0x0][0x178], !P0 ;  /* 0x00005e00e7007a0c */ /* 0x000fe20004781270 */
[----:B------:R-:W4:Y:S02]  /*5bc60*/  LDL.LU R174, [R1+0x1c0c] ;  /* 0x001c0c0001ae7983 */ /* 0x000f240000300800 */
[C---:B------:R-:W-:Y:S02]  /*5bc70*/  IMAD.WIDE R164, R173.reuse, 0x4, R6 ;  /* 0x00000004ada47825 */ /* 0x040fe400078e0206 */
[----:B------:R-:W4:Y:S02]  /*5bc80*/  LDL.LU R244, [R1+0x328] ;  /* 0x0003280001f47983 */ /* 0x000f240000300800 */
[----:B------:R-:W-:-:S02]  /*5bc90*/  IMAD.WIDE R166, R173, 0x4, R4 ;  /* 0x00000004ada67825 */ /* 0x000fc400078e0204 */
[----:B------:R1:W-:Y:S01]  /*5bca0*/  @P1 STG.E [R2.64], R246 ;  /* 0x000000f602001986 */ /* 0x0003e2000c101904 */
[----:B------:R-:W-:Y:S02]  /*5bcb0*/  IADD3 R172, R173, c[0x0][0x198], RZ ;  /* 0x00006600adac7a10 */ /* 0x000fe40007ffe0ff */
[----:B------:R-:W-:Y:S02]  /*5bcc0*/  ISETP.LT.AND P5, PT, R215, c[0x0][0x178], !P0 ;  /* 0x00005e00d7007a0c */ /* 0x000fe400047a1270 */
[----:B------:R-:W-:Y:S02]  /*5bcd0*/  ISETP.LT.AND P0, PT, R175, c[0x0][0x178], !P0 ;  /* 0x00005e00af007a0c */ /* 0x000fe40004701270 */
[----:B------:R-:W-:Y:S01]  /*5bce0*/  ISETP.LT.AND P6, PT, R230, c[0x0][0x178], !P3 ;  /* 0x00005e00e6007a0c */ /* 0x000fe20005fc1270 */
[C---:B-1----:R-:W-:Y:S01]  /*5bcf0*/  IMAD.WIDE R2, R173.reuse, 0x4, R26 ;  /* 0x00000004ad027825 */ /* 0x042fe200078e021a */
[----:B---3--:R1:W-:Y:S04]  /*5bd00*/  @P2 STG.E [R164.64], R251 ;  /* 0x000000fba4002986 */ /* 0x0083e8000c101904 */
[----:B--2---:R2:W-:Y:S04]  /*5bd10*/  @P4 STG.E [R166.64], R250 ;  /* 0x000000faa6004986 */ /* 0x0045e8000c101904 */
[----:B-1----:R-:W3:Y:S01]  /*5bd20*/  LDL.LU R251, [R1+0x38c] ;  /* 0x00038c0001fb7983 */ /* 0x002ee20000300800 */
[----:B------:R-:W-:-:S03]  /*5bd30*/  IMAD.WIDE R164, R173, 0x4, R24 ;  /* 0x00000004ada47825 */ /* 0x000fc600078e0218 */
[----:B--2---:R-:W2:Y:S04]  /*5bd40*/  LDL.LU R250, [R1+0x37c] ;  /* 0x00037c0001fa7983 */ /* 0x004ea80000300800 */
[----:B------:R-:W2:Y:S01]  /*5bd50*/  LDL.LU R173, [R1+0x358] ;  /* 0x0003580001ad7983 */ /* 0x000ea20000300800 */
[----:B------:R-:W-:-:S03]  /*5bd60*/  IMAD.WIDE R166, R172, 0x4, R6 ;  /* 0x00000004aca67825 */ /* 0x000fc600078e0206 */
[----:B------:R1:W-:Y:S04]  /*5bd70*/  @P5 STG.E [R2.64], R248 ;  /* 0x000000f802005986 */ /* 0x0003e8000c101904 */
[----:B------:R-:W-:Y:S04]  /*5bd80*/  @P0 STG.E [R164.64], R247 ;  /* 0x000000f7a4000986 */ /* 0x000fe8000c101904 */
[----:B----4-:R4:W-:Y:S01]  /*5bd90*/  @P6 STG.E [R166.64], R245 ;  /* 0x000000f5a6006986 */ /* 0x0109e2000c101904 */
[----:B------:R-:W-:-:S03]  /*5bda0*/  ISETP.GE.AND P2, PT, R249, c[0x0][0x17c], PT ;  /* 0x00005f00f9007a0c */ /* 0x000fc60003f46270 */
[----:B------:R-:W3:Y:S04]  /*5bdb0*/  LDL.LU R249, [R1+0x35c] ;  /* 0x00035c0001f97983 */ /* 0x000ee80000300800 */
[----:B-1----:R-:W3:Y:S04]  /*5bdc0*/  LDL.LU R248, [R1+0x32c] ;  /* 0x00032c0001f87983 */ /* 0x002ee80000300800 */
[----:B------:R-:W3:Y:S04]  /*5bdd0*/  LDL.LU R3, [R1+0x1c10] ;  /* 0x001c100001037983 */ /* 0x000ee80000300800 */
[----:B----4-:R-:W4:Y:S01]  /*5bde0*/  LDL.LU R245, [R1+0x1c14] ;  /* 0x001c140001f57983 */ /* 0x010f220000300800 */
[----:B------:R-:W-:-:S02]  /*5bdf0*/  ISETP.LT.AND P1, PT, R231, c[0x0][0x178], !P3 ;  /* 0x00005e00e7007a0c */ /* 0x000fc40005f21270 */
[----:B------:R-:W-:Y:S01]  /*5be00*/  ISETP.LT.AND P4, PT, R215, c[0x0][0x178], !P3 ;  /* 0x00005e00d7007a0c */ /* 0x000fe20005f81270 */
[----:B------:R-:W-:Y:S01]  /*5be10*/  IMAD.WIDE R164, R172, 0x4, R4 ;  /* 0x00000004aca47825 */ /* 0x000fe200078e0204 */
[----:B------:R-:W-:Y:S01]  /*5be20*/  ISETP.LT.AND P3, PT, R175, c[0x0][0x178], !P3 ;  /* 0x00005e00af007a0c */ /* 0x000fe20005f61270 */
[----:B------:R-:W4:Y:S01]  /*5be30*/  LDL.LU R247, [R1+0x3f0] ;  /* 0x0003f00001f77983 */ /* 0x000f220000300800 */
[----:B------:R-:W-:Y:S01]  /*5be40*/  ISETP.LT.AND P5, PT, R230, c[0x0][0x178], !P2 ;  /* 0x00005e00e6007a0c */ /* 0x000fe200057a1270 */
[C---:B------:R-:W-:Y:S01]  /*5be50*/  IMAD.WIDE R166, R172.reuse, 0x4, R26 ;  /* 0x00000004aca67825 */ /* 0x040fe200078e021a */
[----:B------:R-:W-:Y:S01]  /*5be60*/  ISETP.LT.AND P6, PT, R231, c[0x0][0x178], !P2 ;  /* 0x00005e00e7007a0c */ /* 0x000fe200057c1270 */
[----:B------:R-:W4:Y:S01]  /*5be70*/  LDL.LU R246, [R1+0x3d0] ;  /* 0x0003d00001f67983 */ /* 0x000f220000300800 */
[----:B------:R-:W-:Y:S02]  /*5be80*/  IADD3 R2, R172, c[0x0][0x198], RZ ;  /* 0x00006600ac027a10 */ /* 0x000fe40007ffe0ff */
[----:B------:R-:W-:Y:S01]  /*5be90*/  ISETP.GE.AND P0, PT, R174, c[0x0][0x17c], PT ;  /* 0x00005f00ae007a0c */ /* 0x000fe20003f06270 */
[----:B------:R1:W-:Y:S04]  /*5bea0*/  @P1 STG.E [R164.64], R51 ;  /* 0x00000033a4001986 */ /* 0x0003e8000c101904 */
[----:B------:R-:W4:Y:S01]  /*5beb0*/  LDL.LU R174, [R1+0x3c0] ;  /* 0x0003c00001ae7983 */ /* 0x000f220000300800 */
[----:B-1----:R-:W-:-:S03]  /*5bec0*/  IMAD.WIDE R164, R172, 0x4, R24 ;  /* 0x00000004aca47825 */ /* 0x002fc600078e0218 */
[----:B------:R-:W4:Y:S04]  /*5bed0*/  LDL.LU R51, [R1+0x1d58] ;  /* 0x001d580001337983 */ /* 0x000f280000300800 */
[----:B--2---:R1:W-:Y:S01]  /*5bee0*/  @P4 STG.E [R166.64], R173 ;  /* 0x000000ada6004986 */ /* 0x0043e2000c101904 */
[----:B------:R-:W-:Y:S02]  /*5bef0*/  ISETP.LT.AND P4, PT, R215, c[0x0][0x178], !P2 ;  /* 0x00005e00d7007a0c */ /* 0x000fe40005781270 */
[----:B------:R-:W-:Y:S01]  /*5bf00*/  ISETP.LT.AND P2, PT, R175, c[0x0][0x178], !P2 ;  /* 0x00005e00af007a0c */ /* 0x000fe20005741270 */
[----:B------:R2:W-:Y:S01]  /*5bf10*/  @P3 STG.E [R164.64], R244 ;  /* 0x000000f4a4003986 */ /* 0x0005e2000c101904 */
[----:B-1----:R-:W-:-:S04]  /*5bf20*/  IMAD.WIDE R166, R2, 0x4, R6 ;  /* 0x0000000402a67825 */ /* 0x002fc800078e0206 */
[C---:B------:R-:W-:Y:S01]  /*5bf30*/  IMAD.WIDE R172, R2.reuse, 0x4, R4 ;  /* 0x0000000402ac7825 */ /* 0x040fe200078e0204 */
[----:B---3--:R1:W-:Y:S04]  /*5bf40*/  @P5 STG.E [R166.64], R251 ;  /* 0x000000fba6005986 */ /* 0x0083e8000c101904 */
[----:B--2---:R-:W2:Y:S01]  /*5bf50*/  LDL.LU R244, [R1+0x160] ;  /* 0x0001600001f47983 */ /* 0x004ea20000300800 */
[----:B------:R-:W-:-:S03]  /*5bf60*/  IMAD.WIDE R164, R2, 0x4, R26 ;  /* 0x0000000402a47825 */ /* 0x000fc600078e021a */
[----:B------:R3:W-:Y:S04]  /*5bf70*/  @P6 STG.E [R172.64], R250 ;  /* 0x000000faac006986 */ /* 0x0007e8000c101904 */
[----:B-1----:R-:W2:Y:S01]  /*5bf80*/  LDL.LU R251, [R1+0x3f4] ;  /* 0x0003f40001fb7983 */ /* 0x002ea20000300800 */
[----:B------:R-:W-:-:S03]  /*5bf90*/  IMAD.WIDE R166, R2, 0x4, R24 ;  /* 0x0000000402a67825 */ /* 0x000fc600078e0218 */
[----:B---3--:R-:W3:Y:S04]  /*5bfa0*/  LDL.LU R250, [R1+0x3d4] ;  /* 0x0003d40001fa7983 */ /* 0x008ee80000300800 */
[----:B------:R1:W-:Y:S04]  /*5bfb0*/  @P4 STG.E [R164.64], R249 ;  /* 0x000000f9a4004986 */ /* 0x0003e8000c101904 */
[----:B------:R4:W-:Y:S02]  /*5bfc0*/  @P2 STG.E [R166.64], R248 ;  /* 0x000000f8a6002986 */ /* 0x0009e4000c101904 */
[----:B----4-:R-:W-:-:S02]  /*5bfd0*/  ISETP.GE.AND P4, PT, R245, c[0x0][0x17c], PT ;  /* 0x00005f00f5007a0c */ /* 0x010fc40003f86270 */
[----:B-1----:R-:W2:Y:S04]  /*5bfe0*/  LDL.LU R249, [R1+0x3c4] ;  /* 0x0003c40001f97983 */ /* 0x002ea80000300800 */
[----:B------:R-:W2:Y:S04]  /*5bff0*/  LDL.LU R248, [R1+0x164] ;  /* 0x0001640001f87983 */ /* 0x000ea80000300800 */
[----:B------:R-:W2:Y:S01]  /*5c000*/  LDL.LU R245, [R1+0x440] ;  /* 0x0004400001f57983 */ /* 0x000ea20000300800 */
[----:B------:R-:W-:Y:S02]  /*5c010*/  ISETP.LT.AND P3, PT, R230, c[0x0][0x178], !P0 ;  /* 0x00005e00e6007a0c */ /* 0x000fe40004761270 */
[----:B------:R-:W-:-:S02]  /*5c020*/  ISETP.GE.AND P1, PT, R3, c[0x0][0x17c], PT ;  /* 0x00005f0003007a0c */ /* 0x000fc40003f26270 */
[----:B------:R-:W-:Y:S02]  /*5c030*/  IADD3 R3, R2, c[0x0][0x198], RZ ;  /* 0x0000660002037a10 */ /* 0x000fe40007ffe0ff */
[----:B------:R-:W-:Y:S02]  /*5c040*/  ISETP.LT.AND P5, PT, R231, c[0x0][0x178], !P0 ;  /* 0x00005e00e7007a0c */ /* 0x000fe400047a1270 */
[----:B------:R-:W-:Y:S01]  /*5c050*/  ISETP.LT.AND P6, PT, R215, c[0x0][0x178], !P0 ;  /* 0x00005e00d7007a0c */ /* 0x000fe200047c1270 */
[----:B------:R-:W-:Y:S01]  /*5c060*/  IMAD.WIDE R172, R3, 0x4, R6 ;  /* 0x0000000403ac7825 */ /* 0x000fe200078e0206 */
[----:B------:R-:W-:Y:S02]  /*5c070*/  ISETP.LT.AND P0, PT, R175, c[0x0][0x178], !P0 ;  /* 0x00005e00af007a0c */ /* 0x000fe40004701270 */
[----:B------:R-:W-:Y:S01]  /*5c080*/  ISETP.LT.AND P2, PT, R230, c[0x0][0x178], !P1 ;  /* 0x00005e00e6007a0c */ /* 0x000fe20004f41270 */
[----:B------:R-:W-:Y:S01]  /*5c090*/  IMAD.WIDE R164, R3, 0x4, R4 ;  /* 0x0000000403a47825 */ /* 0x000fe200078e0204 */
[----:B------:R1:W-:Y:S01]  /*5c0a0*/  @P3 STG.E [R172.64], R247 ;  /* 0x000000f7ac003986 */ /* 0x0003e2000c101904 */
[----:B------:R-:W-:-:S02]  /*5c0b0*/  ISETP.LT.AND P3, PT, R231, c[0x0][0x178], !P1 ;  /* 0x00005e00e7007a0c */ /* 0x000fc40004f61270 */
[C---:B------:R-:W-:Y:S01]  /*5c0c0*/  IMAD.WIDE R166, R3.reuse, 0x4, R26 ;  /* 0x0000000403a67825 */ /* 0x040fe200078e021a */
[----:B------:R-:W-:Y:S01]  /*5c0d0*/  IADD3 R2, R3, c[0x0][0x198], RZ ;  /* 0x0000660003027a10 */ /* 0x000fe20007ffe0ff */
[----:B------:R1:W-:Y:S01]  /*5c0e0*/  @P5 STG.E [R164.64], R246 ;  /* 0x000000f6a4005986 */ /* 0x0003e2000c101904 */
[----:B------:R-:W-:-:S03]  /*5c0f0*/  ISETP.LT.AND P5, PT, R215, c[0x0][0x178], !P1 ;  /* 0x00005e00d7007a0c */ /* 0x000fc60004fa1270 */
[----:B------:R1:W-:Y:S01]  /*5c100*/  @P6 STG.E [R166.64], R174 ;  /* 0x000000aea6006986 */ /* 0x0003e2000c101904 */
[----:B------:R-:W-:Y:S01]  /*5c110*/  ISETP.LT.AND P1, PT, R175, c[0x0][0x178], !P1 ;  /* 0x00005e00af007a0c */ /* 0x000fe20004f21270 */
[----:B-1----:R-:W-:Y:S01]  /*5c120*/  IMAD.WIDE R172, R2, 0x4, R6 ;  /* 0x0000000402ac7825 */ /* 0x002fe200078e0206 */
[----:B------:R-:W-:-:S03]  /*5c130*/  ISETP.LT.AND P6, PT, R230, c[0x0][0x178], !P4 ;  /* 0x00005e00e6007a0c */ /* 0x000fc600067c1270 */
[C---:B------:R-:W-:Y:S01]  /*5c140*/  IMAD.WIDE R164, R2.reuse, 0x4, R4 ;  /* 0x0000000402a47825 */ /* 0x040fe200078e0204 */
[----:B------:R-:W2:Y:S03]  /*5c150*/  LDL.LU R246, [R1+0x1c18] ;  /* 0x001c180001f67983 */ /* 0x000ea60000300800 */
[--C-:B------:R-:W-:Y:S01]  /*5c160*/  IMAD.WIDE R166, R3, 0x4, R24.reuse ;  /* 0x0000000403a67825 */ /* 0x100fe200078e0218 */
[C---:B------:R-:W-:Y:S01]  /*5c170*/  IADD3 R3, R2.reuse, c[0x0][0x198], RZ ;  /* 0x0000660002037a10 */ /* 0x040fe20007ffe0ff */
[----:B------:R-:W2:Y:S04]  /*5c180*/  LDL.LU R174, [R1+0x1c1c] ;  /* 0x001c1c0001ae7983 */ /* 0x000ea80000300800 */
[----:B--2---:R1:W-:Y:S04]  /*5c190*/  @P0 STG.E [R166.64], R244 ;  /* 0x000000f4a6000986 */ /* 0x0043e8000c101904 */
[----:B------:R2:W-:Y:S01]  /*5c1a0*/  @P2 STG.E [R172.64], R251 ;  /* 0x000000fbac002986 */ /* 0x0005e2000c101904 */
[----:B-1----:R-:W-:-:S03]  /*5c1b0*/  IMAD.WIDE R166, R2, 0x4, R24 ;  /* 0x0000000402a67825 */ /* 0x002fc600078e0218 */
[----:B------:R-:W4:Y:S04]  /*5c1c0*/  LDL.LU R244, [R1+0x3b0] ;  /* 0x0003b00001f47983 */ /* 0x000f280000300800 */
[----:B---3--:R1:W-:Y:S01]  /*5c1d0*/  @P3 STG.E [R164.64], R250 ;  /* 0x000000faa4003986 */ /* 0x0083e2000c101904 */
[----:B--2---:R-:W-:-:S03]  /*5c1e0*/  IMAD.WIDE R172, R3, 0x4, R6 ;  /* 0x0000000403ac7825 */ /* 0x004fc600078e0206 */
[----:B------:R-:W2:Y:S01]  /*5c1f0*/  LDL.LU R251, [R1+0x444] ;  /* 0x0004440001fb7983 */ /* 0x000ea20000300800 */
[----:B-1----:R-:W-:-:S03]  /*5c200*/  IMAD.WIDE R164, R2, 0x4, R26 ;  /* 0x0000000402a47825 */ /* 0x002fc600078e021a */
[----:B------:R-:W3:Y:S04]  /*5c210*/  LDL.LU R250, [R1+0x404] ;  /* 0x0004040001fa7983 */ /* 0x000ee80000300800 */
[----:B------:R1:W-:Y:S04]  /*5c220*/  @P5 STG.E [R164.64], R249 ;  /* 0x000000f9a4005986 */ /* 0x0003e8000c101904 */
[----:B------:R1:W-:Y:S04]  /*5c230*/  @P1 STG.E [R166.64], R248 ;  /* 0x000000f8a6001986 */ /* 0x0003e8000c101904 */
[----:B------:R1:W-:Y:S04]  /*5c240*/  @P6 STG.E [R172.64], R245 ;  /* 0x000000f5ac006986 */ /* 0x0003e8000c101904 */
[----:B-1----:R-:W2:Y:S04]  /*5c250*/  LDL.LU R249, [R1+0x3e4] ;  /* 0x0003e40001f97983 */ /* 0x002ea80000300800 */
[----:B------:R-:W2:Y:S04]  /*5c260*/  LDL.LU R248, [R1+0x3b4] ;  /* 0x0003b40001f87983 */ /* 0x000ea80000300800 */
[----:B------:R-:W2:Y:S04]  /*5c270*/  LDL.LU R172, [R1+0x400] ;  /* 0x0004000001ac7983 */ /* 0x000ea80000300800 */
[----:B------:R-:W3:Y:S01]  /*5c280*/  LDL.LU R173, [R1+0x3e0] ;  /* 0x0003e00001ad7983 */ /* 0x000ee20000300800 */
[----:B------:R-:W-:Y:S01]  /*5c290*/  ISETP.LT.AND P0, PT, R231, c[0x0][0x178], !P4 ;  /* 0x00005e00e7007a0c */ /* 0x000fe20006701270 */
[C---:B------:R-:W-:Y:S01]  /*5c2a0*/  IMAD.WIDE R164, R3.reuse, 0x4, R4 ;  /* 0x0000000403a47825 */ /* 0x040fe200078e0204 */
[----:B------:R-:W-:-:S03]  /*5c2b0*/  IADD3 R2, R3, c[0x0][0x198], RZ ;  /* 0x0000660003027a10 */ /* 0x000fc60007ffe0ff */
[----:B------:R-:W-:Y:S01]  /*5c2c0*/  IMAD.WIDE R166, R3, 0x4, R26 ;  /* 0x0000000403a67825 */ /* 0x000fe200078e021a */
[----:B------:R-:W-:Y:S02]  /*5c2d0*/  ISETP.GE.AND P2, PT, R246, c[0x0][0x17c], PT ;  /* 0x00005f00f6007a0c */ /* 0x000fe40003f46270 */
[----:B------:R-:W4:Y:S01]  /*5c2e0*/  LDL.LU R246, [R1+0x1c24] ;  /* 0x001c240001f67983 */ /* 0x000f220000300800 */
[----:B------:R-:W-:-:S03]  /*5c2f0*/  ISETP.GE.AND P1, PT, R174, c[0x0][0x17c], PT ;  /* 0x00005f00ae007a0c */ /* 0x000fc60003f26270 */
[----:B------:R-:W4:Y:S04]  /*5c300*/  LDL.LU R247, [R1+0x4c0] ;  /* 0x0004c00001f77983 */ /* 0x000f280000300800 */
[----:B------:R-:W4:Y:S04]  /*5c310*/  LDL.LU R174, [R1+0x460] ;  /* 0x0004600001ae7983 */ /* 0x000f280000300800 */
[----:B------:R-:W4:Y:S01]  /*5c320*/  LDL.LU R245, [R1+0x420] ;  /* 0x0004200001f57983 */ /* 0x000f220000300800 */
[----:B------:R-:W-:-:S03]  /*5c330*/  ISETP.LT.AND P3, PT, R215, c[0x0][0x178], !P4 ;  /* 0x00005e00d7007a0c */ /* 0x000fc60006761270 */
[----:B--2---:R1:W-:Y:S02]  /*5c340*/  @P0 STG.E [R164.64], R172 ;  /* 0x000000aca4000986 */ /* 0x0043e4000c101904 */
[----:B-1----:R-:W-:Y:S02]  /*5c350*/  IMAD.WIDE R164, R3, 0x4, R24 ;  /* 0x0000000403a47825 */ /* 0x002fe400078e0218 */
[----:B------:R-:W2:Y:S01]  /*5c360*/  LDL.LU R3, [R1+0x1c20] ;  /* 0x001c200001037983 */ /* 0x000ea20000300800 */
[----:B------:R-:W-:Y:S02]  /*5c370*/  ISETP.LT.AND P4, PT, R175, c[0x0][0x178], !P4 ;  /* 0x00005e00af007a0c */ /* 0x000fe40006781270 */
[----:B------:R-:W-:-:S03]  /*5c380*/  ISETP.LT.AND P5, PT, R230, c[0x0][0x178], !P2 ;  /* 0x00005e00e6007a0c */ /* 0x000fc600057a1270 */
[----:B---3--:R1:W-:Y:S01]  /*5c390*/  @P3 STG.E [R166.64], R173 ;  /* 0x000000ada6003986 */ /* 0x0083e2000c101904 */
[----:B------:R-:W-:Y:S02]  /*5c3a0*/  ISETP.LT.AND P6, PT, R231, c[0x0][0x178], !P2 ;  /* 0x00005e00e7007a0c */ /* 0x000fe400057c1270 */
[----:B------:R-:W-:Y:S02]  /*5c3b0*/  ISETP.LT.AND P3, PT, R215, c[0x0][0x178], !P2 ;  /* 0x00005e00d7007a0c */ /* 0x000fe40005761270 */
[----:B------:R-:W-:Y:S01]  /*5c3c0*/  ISETP.LT.AND P2, PT, R175, c[0x0][0x178], !P2 ;  /* 0x00005e00af007a0c */ /* 0x000fe20005741270 */
[C---:B-1----:R-:W-:Y:S02]  /*5c3d0*/  IMAD.WIDE R166, R2.reuse, 0x4, R6 ;  /* 0x0000000402a67825 */ /* 0x042fe400078e0206 */
[----:B----4-:R1:W-:Y:S02]  /*5c3e0*/  @P4 STG.E [R164.64], R244 ;  /* 0x000000f4a4004986 */ /* 0x0103e4000c101904 */
[----:B------:R-:W-:-:S02]  /*5c3f0*/  IMAD.WIDE R172, R2, 0x4, R4 ;  /* 0x0000000402ac7825 */ /* 0x000fc400078e0204 */
[----:B------:R3:W-:Y:S04]  /*5c400*/  @P5 STG.E [R166.64], R251 ;  /* 0x000000fba6005986 */ /* 0x0007e8000c101904 */
[----:B------:R4:W-:Y:S04]  /*5c410*/  @P6 STG.E [R172.64], R250 ;  /* 0x000000faac006986 */ /* 0x0009e8000c101904 */
[----:B-1----:R-:W2:Y:S01]  /*5c420*/  LDL.LU R244, [R1+0x150] ;  /* 0x0001500001f47983 */ /* 0x002ea20000300800 */
[----:B------:R-:W-:-:S03]  /*5c430*/  IMAD.WIDE R164, R2, 0x4, R26 ;  /* 0x0000000402a47825 */ /* 0x000fc600078e021a */
[----:B---3--:R-:W3:Y:S01]  /*5c440*/  LDL.LU R251, [R1+0x4c4] ;  /* 0x0004c40001fb7983 */ /* 0x008ee20000300800 */
[----:B------:R-:W-:-:S03]  /*5c450*/  IMAD.WIDE R166, R2, 0x4, R24 ;  /* 0x0000000402a67825 */ /* 0x000fc600078e0218 */
[----:B----4-:R-:W3:Y:S04]  /*5c460*/  LDL.LU R250, [R1+0x464] ;  /* 0x0004640001fa7983 */ /* 0x010ee80000300800 */
[----:B------:R1:W-:Y:S01]  /*5c470*/  @P3 STG.E [R164.64], R249 ;  /* 0x000000f9a4003986 */ /* 0x0003e2000c101904 */
[----:B------:R-:W-:-:S03]  /*5c480*/  ISETP.GE.AND P3, PT, R246, c[0x0][0x17c], PT ;  /* 0x00005f00f6007a0c */ /* 0x000fc60003f66270 */
[----:B------:R1:W-:Y:S04]  /*5c490*/  @P2 STG.E [R166.64], R248 ;  /* 0x000000f8a6002986 */ /* 0x0003e8000c101904 */
[----:B-1----:R-:W3:Y:S04]  /*5c4a0*/  LDL.LU R249, [R1+0x424] ;  /* 0x0004240001f97983 */ /* 0x002ee80000300800 */
[----:B------:R-:W3:Y:S04]  /*5c4b0*/  LDL.LU R248, [R1+0x154] ;  /* 0x0001540001f87983 */ /* 0x000ee80000300800 */
[----:B------:R-:W3:Y:S01]  /*5c4c0*/  LDL.LU R246, [R1+0x520] ;  /* 0x0005200001f67983 */ /* 0x000ee20000300800 */
[----:B------:R-:W-:-:S02]  /*5c4d0*/  ISETP.LT.AND P4, PT, R230, c[0x0][0x178], !P1 ;  /* 0x00005e00e6007a0c */ /* 0x000fc40004f81270 */
[----:B------:R-:W-:Y:S02]  /*5c4e0*/  ISETP.LT.AND P5, PT, R231, c[0x0][0x178], !P1 ;  /* 0x00005e00e7007a0c */ /* 0x000fe40004fa1270 */
[----:B------:R-:W-:Y:S02]  /*5c4f0*/  ISETP.LT.AND P6, PT, R215, c[0x0][0x178], !P1 ;  /* 0x00005e00d7007a0c */ /* 0x000fe40004fc1270 */
[----:B--2---:R-:W-:Y:S02]  /*5c500*/  ISETP.GE.AND P0, PT, R3, c[0x0][0x17c], PT ;  /* 0x00005f0003007a0c */ /* 0x004fe40003f06270 */
[----:B------:R-:W-:-:S05]  /*5c510*/  IADD3 R3, R2, c[0x0][0x198], RZ ;  /* 0x0000660002037a10 */ /* 0x000fca0007ffe0ff */
[----:B------:R-:W-:-:S04]  /*5c520*/  IMAD.WIDE R172, R3, 0x4, R6 ;  /* 0x0000000403ac7825 */ /* 0x000fc800078e0206 */
[C---:B------:R-:W-:Y:S01]  /*5c530*/  IMAD.WIDE R164, R3.reuse, 0x4, R4 ;  /* 0x0000000403a47825 */ /* 0x040fe200078e0204 */
[----:B------:R1:W-:Y:S03]  /*5c540*/  @P4 STG.E [R172.64], R247 ;  /* 0x000000f7ac004986 */ /* 0x0003e6000c101904 */
[----:B------:R-:W-:Y:S01]  /*5c550*/  IMAD.WIDE R166, R3, 0x4, R26 ;  /* 0x0000000403a67825 */ /* 0x000fe200078e021a */
[----:B------:R-:W-:Y:S04]  /*5c560*/  @P5 STG.E [R164.64], R174 ;  /* 0x000000aea4005986 */ /* 0x000fe8000c101904 */
[----:B------:R2:W-:Y:S04]  /*5c570*/  @P6 STG.E [R166.64], R245 ;  /* 0x000000f5a6006986 */ /* 0x0005e8000c101904 */
[----:B-1----:R-:W4:Y:S04]  /*5c580*/  LDL.LU R247, [R1+0x1c28] ;  /* 0x001c280001f77983 */ /* 0x002f280000300800 */
[----:B--2---:R-:W2:Y:S01]  /*5c590*/  LDL.LU R245, [R1+0x1c2c] ;  /* 0x001c2c0001f57983 */ /* 0x004ea20000300800 */
[----:B------:R-:W-:-:S02]  /*5c5a0*/  ISETP.LT.AND P1, PT, R175, c[0x0][0x178], !P1 ;  /* 0x00005e00af007a0c */ /* 0x000fc40004f21270 */
[C---:B------:R-:W-:Y:S02]  /*5c5b0*/  ISETP.LT.AND P2, PT, R230.reuse, c[0x0][0x178], !P0 ;  /* 0x00005e00e6007a0c */ /* 0x040fe40004741270 */
[----:B------:R-:W-:Y:S02]  /*5c5c0*/  ISETP.LT.AND P4, PT, R231, c[0x0][0x178], !P0 ;  /* 0x00005e00e7007a0c */ /* 0x000fe40004781270 */
[----:B------:R-:W-:Y:S02]  /*5c5d0*/  IADD3 R2, R3, c[0x0][0x198], RZ ;  /* 0x0000660003027a10 */ /* 0x000fe40007ffe0ff */
[----:B------:R-:W-:Y:S01]  /*5c5e0*/  ISETP.LT.AND P5, PT, R215, c[0x0][0x178], !P0 ;  /* 0x00005e00d7007a0c */ /* 0x000fe200047a1270 */
[----:B------:R-:W-:Y:S01]  /*5c5f0*/  IMAD.WIDE R164, R3, 0x4, R24 ;  /* 0x0000000403a47825 */ /* 0x000fe200078e0218 */
[----:B------:R-:W-:Y:S02]  /*5c600*/  ISETP.LT.AND P0, PT, R175, c[0x0][0x178], !P0 ;  /* 0x00005e00af007a0c */ /* 0x000fe40004701270 */
[----:B------:R-:W-:Y:S01]  /*5c610*/  ISETP.LT.AND P6, PT, R230, c[0x0][0x178], !P3 ;  /* 0x00005e00e6007a0c */ /* 0x000fe20005fc1270 */
[C---:B------:R-:W-:Y:S01]  /*5c620*/  IMAD.WIDE R166, R2.reuse, 0x4, R6 ;  /* 0x0000000402a67825 */ /* 0x040fe200078e0206 */
[C---:B------:R-:W-:Y:S01]  /*5c630*/  IADD3 R174, R2.reuse, c[0x0][0x198], RZ ;  /* 0x0000660002ae7a10 */ /* 0x040fe20007ffe0ff */
[----:B------:R1:W-:Y:S02]  /*5c640*/  @P1 STG.E [R164.64], R244 ;  /* 0x000000f4a4001986 */ /* 0x0003e4000c101904 */
[----:B------:R-:W-:-:S02]  /*5c650*/  IMAD.WIDE R172, R2, 0x4, R4 ;  /* 0x0000000402ac7825 */ /* 0x000fc400078e0204 */
[----:B---3--:R3:W-:Y:S04]  /*5c660*/  @P2 STG.E [R166.64], R251 ;  /* 0x000000fba6002986 */ /* 0x0087e8000c101904 */
[----:B------:R3:W-:Y:S01]  /*5c670*/  @P4 STG.E [R172.64], R250 ;  /* 0x000000faac004986 */ /* 0x0007e2000c101904 */
[----:B-1----:R-:W-:-:S03]  /*5c680*/  IMAD.WIDE R164, R2, 0x4, R26 ;  /* 0x0000000402a47825 */ /* 0x002fc600078e021a */
[----:B------:R-:W4:Y:S01]  /*5c690*/  LDL.LU R244, [R1+0x430] ;  /* 0x0004300001f47983 */ /* 0x000f220000300800 */
[----:B------:R-:W-:-:S03]  /*5c6a0*/  IMAD.WIDE R2, R2, 0x4, R24 ;  /* 0x0000000402027825 */ /* 0x000fc600078e0218 */
[----:B---3--:R-:W3:Y:S01]  /*5c6b0*/  LDL.LU R251, [R1+0x524] ;  /* 0x0005240001fb7983 */ /* 0x008ee20000300800 */
[----:B------:R-:W-:-:S03]  /*5c6c0*/  IMAD.WIDE R166, R174, 0x4, R6 ;  /* 0x00000004aea67825 */ /* 0x000fc600078e0206 */
[----:B------:R-:W3:Y:S04]  /*5c6d0*/  LDL.LU R250, [R1+0x4e4] ;  /* 0x0004e40001fa7983 */ /* 0x000ee80000300800 */
[----:B------:R1:W-:Y:S04]  /*5c6e0*/  @P5 STG.E [R164.64], R249 ;  /* 0x000000f9a4005986 */ /* 0x0003e8000c101904 */
[----:B------:R1:W-:Y:S04]  /*5c6f0*/  @P0 STG.E [R2.64], R248 ;  /* 0x000000f802000986 */ /* 0x0003e8000c101904 */
[----:B------:R1:W-:Y:S04]  /*5c700*/  @P6 STG.E [R166.64], R246 ;  /* 0x000000f6a6006986 */ /* 0x0003e8000c101904 */
[----:B-1----:R-:W3:Y:S04]  /*5c710*/  LDL.LU R249, [R1+0x474] ;  /* 0x0004740001f97983 */ /* 0x002ee80000300800 */
[----:B------:R-:W3:Y:S04]  /*5c720*/  LDL.LU R248, [R1+0x434] ;  /* 0x0004340001f87983 */ /* 0x000ee80000300800 */
[----:B------:R-:W3:Y:S04]  /*5c730*/  LDL.LU R166, [R1+0x4e0] ;  /* 0x0004e00001a67983 */ /* 0x000ee80000300800 */
[----:B------:R-:W3:Y:S04]  /*5c740*/  LDL.LU R167, [R1+0x470] ;  /* 0x0004700001a77983 */ /* 0x000ee80000300800 */
[----:B------:R-:W3:Y:S01]  /*5c750*/  LDL.LU R173, [R1+0x1c30] ;  /* 0x001c300001ad7983 */ /* 0x000ee20000300800 */
[----:B--2---:R-:W-:-:S03]  /*5c760*/  ISETP.GE.AND P0, PT, R245, c[0x0][0x17c], PT ;  /* 0x00005f00f5007a0c */ /* 0x004fc60003f06270 */
[----:B------:R-:W2:Y:S01]  /*5c770*/  LDL.LU R245, [R1+0x1c34] ;  /* 0x001c340001f57983 */ /* 0x000ea20000300800 */
[----:B------:R-:W-:Y:S02]  /*5c780*/  ISETP.LT.AND P2, PT, R231, c[0x0][0x178], !P3 ;  /* 0x00005e00e7007a0c */ /* 0x000fe40005f41270 */
[----:B------:R-:W-:Y:S01]  /*5c790*/  ISETP.LT.AND P4, PT, R215, c[0x0][0x178], !P3 ;  /* 0x00005e00d7007a0c */ /* 0x000fe20005f81270 */
[----:B------:R-:W-:Y:S01]  /*5c7a0*/  IMAD.WIDE R164, R174, 0x4, R4 ;  /* 0x00000004aea47825 */ /* 0x000fe200078e0204 */
[----:B----4-:R-:W-:-:S03]  /*5c7b0*/  ISETP.GE.AND P1, PT, R247, c[0x0][0x17c], PT ;  /* 0x00005f00f7007a0c */ /* 0x010fc60003f26270 */
        /* <DEDUP_REMOVED lines=8> */
[----:B------:R1:W-:Y:S01]  /*5c840*/  @P4 STG.E [R2.64], R167 ;  /* 0x000000a702004986 */ /* 0x0003e2000c101904 */
[----:B------:R-:W-:Y:S02]  /*5c850*/  ISETP.LT.AND P4, PT, R215, c[0x0][0x178], !P1 ;  /* 0x00005e00d7007a0c */ /* 0x000fe40004f81270 */
[----:B------:R-:W-:Y:S01]  /*5c860*/  ISETP.LT.AND P1, PT, R175, c[0x0][0x178], !P1 ;  /* 0x00005e00af007a0c */ /* 0x000fe20004f21270 */
[----:B-1----:R-:W-:Y:S02]  /*5c870*/  IMAD.WIDE R2, R174, 0x4, R24 ;  /* 0x00000004ae027825 */ /* 0x002fe400078e0218 */
[----:B------:R-:W3:Y:S02]  /*5c880*/  LDL.LU R174, [R1+0x3f8] ;  /* 0x0003f80001ae7983 */ /* 0x000ee40000300800 */
[----:B------:R-:W-:-:S02]  /*5c890*/  IMAD.WIDE R164, R172, 0x4, R6 ;  /* 0x00000004aca47825 */ /* 0x000fc400078e0206 */
[----:B------:R1:W-:Y:S02]  /*5c8a0*/  @P3 STG.E [R2.64], R244 ;  /* 0x000000f402003986 */ /* 0x0003e4000c101904 */
[C---:B------:R-:W-:Y:S02]  /*5c8b0*/  IMAD.WIDE R166, R172.reuse, 0x4, R4 ;  /* 0x00000004aca67825 */ /* 0x040fe400078e0204 */
[----:B------:R1:W-:Y:S04]  /*5c8c0*/  @P5 STG.E [R164.64], R251 ;  /* 0x000000fba4005986 */ /* 0x0003e8000c101904 */
[----:B------:R1:W-:Y:S04]  /*5c8d0*/  @P6 STG.E [R166.64], R250 ;  /* 0x000000faa6006986 */ /* 0x0003e8000c101904 */
[----:B-1----:R-:W4:Y:S01]  /*5c8e0*/  LDL.LU R244, [R1+0x168] ;  /* 0x0001680001f47983 */ /* 0x002f220000300800 */
[----:B------:R-:W-:-:S03]  /*5c8f0*/  IMAD.WIDE R2, R172, 0x4, R24 ;  /* 0x00000004ac027825 */ /* 0x000fc600078e0218 */
[----:B------:R-:W4:Y:S01]  /*5c900*/  LDL.LU R251, [R1+0x3fc] ;  /* 0x0003fc0001fb7983 */ /* 0x000f220000300800 */
[----:B------:R-:W-:-:S03]  /*5c910*/  IMAD.WIDE R164, R172, 0x4, R26 ;  /* 0x00000004aca47825 */ /* 0x000fc600078e021a */
[----:B------:R-:W4:Y:S04]  /*5c920*/  LDL.LU R250, [R1+0x3dc] ;  /* 0x0003dc0001fa7983 */ /* 0x000f280000300800 */
[----:B------:R1:W-:Y:S04]  /*5c930*/  @P4 STG.E [R164.64], R249 ;  /* 0x000000f9a4004986 */ /* 0x0003e8000c101904 */
[----:B------:R1:W-:Y:S04]  /*5c940*/  @P1 STG.E [R2.64], R248 ;  /* 0x000000f802001986 */ /* 0x0003e8000c101904 */
[----:B-1----:R-:W4:Y:S04]  /*5c950*/  LDL.LU R249, [R1+0x3cc] ;  /* 0x0003cc0001f97983 */ /* 0x002f280000300800 */
[----:B------:R-:W4:Y:S01]  /*5c960*/  LDL.LU R248, [R1+0x16c] ;  /* 0x00016c0001f87983 */ /* 0x000f220000300800 */
[----:B--2---:R-:W-:-:S03]  /*5c970*/  ISETP.GE.AND P4, PT, R245, c[0x0][0x17c], PT ;  /* 0x00005f00f5007a0c */ /* 0x004fc60003f86270 */
[----:B------:R-:W2:Y:S01]  /*5c980*/  LDL.LU R245, [R1+0x448] ;  /* 0x0004480001f57983 */ /* 0x000ea20000300800 */
[----:B------:R-:W-:Y:S02]  /*5c990*/  ISETP.LT.AND P3, PT, R230, c[0x0][0x178], !P0 ;  /* 0x00005e00e6007a0c */ /* 0x000fe40004761270 */
[----:B------:R-:W-:Y:S02]  /*5c9a0*/  ISETP.GE.AND P2, PT, R173, c[0x0][0x17c], PT ;  /* 0x00005f00ad007a0c */ /* 0x000fe40003f46270 */
[----:B------:R-:W-:Y:S02]  /*5c9b0*/  IADD3 R173, R172, c[0x0][0x198], RZ ;  /* 0x00006600acad7a10 */ /* 0x000fe40007ffe0ff */
[----:B------:R-:W-:Y:S02]  /*5c9c0*/  ISETP.LT.AND P5, PT, R231, c[0x0][0x178], !P0 ;  /* 0x00005e00e7007a0c */ /* 0x000fe400047a1270 */
[----:B------:R-:W-:Y:S01]  /*5c9d0*/  ISETP.LT.AND P6, PT, R215, c[0x0][0x178], !P0 ;  /* 0x00005e00d7007a0c */ /* 0x000fe200047c1270 */
[----:B------:R-:W-:Y:S01]  /*5c9e0*/  IMAD.WIDE R166, R173, 0x4, R6 ;  /* 0x00000004ada67825 */ /* 0x000fe200078e0206 */
[----:B------:R-:W-:-:S02]  /*5c9f0*/  ISETP.LT.AND P0, PT, R175, c[0x0][0x178], !P0 ;  /* 0x00005e00af007a0c */ /* 0x000fc40004701270 */
[----:B------:R-:W-:Y:S01]  /*5ca00*/  ISETP.LT.AND P1, PT, R230, c[0x0][0x178], !P2 ;  /* 0x00005e00e6007a0c */ /* 0x000fe20005721270 */
[C---:B------:R-:W-:Y:S01]  /*5ca10*/  IMAD.WIDE R2, R173.reuse, 0x4, R4 ;  /* 0x00000004ad027825 */ /* 0x040fe200078e0204 */
[----:B------:R-:W-:-:S03]  /*5ca20*/  IADD3 R172, R173, c[0x0][0x198], RZ ;  /* 0x00006600adac7a10 */ /* 0x000fc60007ffe0ff */
[----:B------:R-:W-:Y:S01]  /*5ca30*/  IMAD.WIDE R164, R173, 0x4, R26 ;  /* 0x00000004ada47825 */ /* 0x000fe200078e021a */
[----:B---3--:R1:W-:Y:S01]  /*5ca40*/  @P3 STG.E [R166.64], R174 ;  /* 0x000000aea6003986 */ /* 0x0083e2000c101904 */
[----:B------:R-:W-:-:S03]  /*5ca50*/  ISETP.LT.AND P3, PT, R231, c[0x0][0x178], !P2 ;  /* 0x00005e00e7007a0c */ /* 0x000fc60005761270 */
[----:B----4-:R3:W-:Y:S01]  /*5ca60*/  @P5 STG.E [R2.64], R247 ;  /* 0x000000f702005986 */ /* 0x0107e2000c101904 */
[----:B------:R-:W-:Y:S02]  /*5ca70*/  ISETP.LT.AND P5, PT, R215, c[0x0][0x178], !P2 ;  /* 0x00005e00d7007a0c */ /* 0x000fe400057a1270 */
[----:B------:R-:W-:Y:S01]  /*5ca80*/  ISETP.LT.AND P2, PT, R175, c[0x0][0x178], !P2 ;  /* 0x00005e00af007a0c */ /* 0x000fe20005741270 */
[----:B------:R4:W-:Y:S01]  /*5ca90*/  @P6 STG.E [R164.64], R246 ;  /* 0x000000f6a4006986 */ /* 0x0009e2000c101904 */
[----:B------:R-:W-:Y:S01]  /*5caa0*/  ISETP.LT.AND P6, PT, R230, c[0x0][0x178], !P4 ;  /* 0x00005e00e6007a0c */ /* 0x000fe200067c1270 */
[----:B-1----:R-:W-:-:S04]  /*5cab0*/  IMAD.WIDE R166, R172, 0x4, R4 ;  /* 0x00000004aca67825 */ /* 0x002fc800078e0204 */
[----:B---3--:R-:W-:Y:S01]  /*5cac0*/  IMAD.WIDE R2, R173, 0x4, R24 ;  /* 0x00000004ad027825 */ /* 0x008fe200078e0218 */
[----:B------:R-:W-:-:S03]  /*5cad0*/  IADD3 R173, R172, c[0x0][0x198], RZ ;  /* 0x00006600acad7a10 */ /* 0x000fc60007ffe0ff */
[C---:B----4-:R-:W-:Y:S01]  /*5cae0*/  IMAD.WIDE R164, R172.reuse, 0x4, R6 ;  /* 0x00000004aca47825 */ /* 0x050fe200078e0206 */
[----:B------:R1:W-:Y:S04]  /*5caf0*/  @P0 STG.E [R2.64], R244 ;  /* 0x000000f402000986 */ /* 0x0003e8000c101904 */
[----:B------:R3:W-:Y:S04]  /*5cb00*/  @P1 STG.E [R164.64], R251 ;  /* 0x000000fba4001986 */ /* 0x0007e8000c101904 */
[----:B------:R-:W4:Y:S01]  /*5cb10*/  LDL.LU R246, [R1+0x1c38] ;  /* 0x001c380001f67983 */ /* 0x000f220000300800 */
[----:B-1----:R-:W-:-:S03]  /*5cb20*/  IMAD.WIDE R2, R172, 0x4, R26 ;  /* 0x00000004ac027825 */ /* 0x002fc600078e021a */
[----:B------:R1:W-:Y:S01]  /*5cb30*/  @P3 STG.E [R166.64], R250 ;  /* 0x000000faa6003986 */ /* 0x0003e2000c101904 */
[----:B---3--:R-:W-:-:S03]  /*5cb40*/  IMAD.WIDE R164, R172, 0x4, R24 ;  /* 0x00000004aca47825 */ /* 0x008fc600078e0218 */
[----:B------:R-:W3:Y:S04]  /*5cb50*/  LDL.LU R174, [R1+0x1c3c] ;  /* 0x001c3c0001ae7983 */ /* 0x000ee80000300800 */
[----:B------:R-:W3:Y:S01]  /*5cb60*/  LDL.LU R244, [R1+0x3b8] ;  /* 0x0003b80001f47983 */ /* 0x000ee20000300800 */
[----:B-1----:R-:W-:-:S03]  /*5cb70*/  IMAD.WIDE R166, R173, 0x4, R6 ;  /* 0x00000004ada67825 */ /* 0x002fc600078e0206 */
[----:B------:R-:W3:Y:S04]  /*5cb80*/  LDL.LU R251, [R1+0x44c] ;  /* 0x00044c0001fb7983 */ /* 0x000ee80000300800 */
[----:B------:R-:W3:Y:S04]  /*5cb90*/  LDL.LU R250, [R1+0x40c] ;  /* 0x00040c0001fa7983 */ /* 0x000ee80000300800 */
[----:B------:R1:W-:Y:S04]  /*5cba0*/  @P5 STG.E [R2.64], R249 ;  /* 0x000000f902005986 */ /* 0x0003e8000c101904 */
[----:B------:R1:W-:Y:S04]  /*5cbb0*/  @P2 STG.E [R164.64], R248 ;  /* 0x000000f8a4002986 */ /* 0x0003e8000c101904 */
[----:B-1----:R-:W3:Y:S04]  /*5cbc0*/  LDL.LU R249, [R1+0x3ec] ;  /* 0x0003ec0001f97983 */ /* 0x002ee80000300800 */
[----:B------:R-:W3:Y:S04]  /*5cbd0*/  LDL.LU R248, [R1+0x3bc] ;  /* 0x0003bc0001f87983 */ /* 0x000ee80000300800 */
[----:B--2---:R1:W-:Y:S04]  /*5cbe0*/  @P6 STG.E [R166.64], R245 ;  /* 0x000000f5a6006986 */ /* 0x0043e8000c101904 */
[----:B-1----:R-:W2:Y:S04]  /*5cbf0*/  LDL.LU R166, [R1+0x408] ;  /* 0x0004080001a67983 */ /* 0x002ea80000300800 */
[----:B------:R-:W2:Y:S01]  /*5cc00*/  LDL.LU R167, [R1+0x3e8] ;  /* 0x0003e80001a77983 */ /* 0x000ea20000300800 */
[----:B------:R-:W-:-:S02]  /*5cc10*/  ISETP.LT.AND P0, PT, R231, c[0x0][0x178], !P4 ;  /* 0x00005e00e7007a0c */ /* 0x000fc40006701270 */
[----:B------:R-:W-:Y:S01]  /*5cc20*/  ISETP.LT.AND P1, PT, R215, c[0x0][0x178], !P4 ;  /* 0x00005e00d7007a0c */ /* 0x000fe20006721270 */
[C---:B------:R-:W-:Y:S01]  /*5cc30*/  IMAD.WIDE R164, R173.reuse, 0x4, R4 ;  /* 0x00000004ada47825 */ /* 0x040fe200078e0204 */
[----:B------:R-:W2:Y:S03]  /*5cc40*/  LDL.LU R247, [R1+0x1c40] ;  /* 0x001c400001f77983 */ /* 0x000ea60000300800 */
[C---:B------:R-:W-:Y:S01]  /*5cc50*/  IMAD.WIDE R2, R173.reuse, 0x4, R26 ;  /* 0x00000004ad027825 */ /* 0x040fe200078e021a */
[----:B------:R-:W-:Y:S02]  /*5cc60*/  IADD3 R172, R173, c[0x0][0x198], RZ ;  /* 0x00006600adac7a10 */ /* 0x000fe40007ffe0ff */
[----:B----4-:R-:W-:Y:S02]  /*5cc70*/  ISETP.GE.AND P3, PT, R246, c[0x0][0x17c], PT ;  /* 0x00005f00f6007a0c */ /* 0x010fe40003f66270 */
[----:B------:R-:W4:Y:S01]  /*5cc80*/  LDL.LU R246, [R1+0x1c44] ;  /* 0x001c440001f67983 */ /* 0x000f220000300800 */
[----:B---3--:R-:W-:-:S03]  /*5cc90*/  ISETP.GE.AND P2, PT, R174, c[0x0][0x17c], PT ;  /* 0x00005f00ae007a0c */ /* 0x008fc60003f46270 */
[----:B------:R-:W3:Y:S04]  /*5cca0*/  LDL.LU R174, [R1+0x468] ;  /* 0x0004680001ae7983 */ /* 0x000ee80000300800 */
[----:B------:R-:W3:Y:S04]  /*5ccb0*/  LDL.LU R245, [R1+0x428] ;  /* 0x0004280001f57983 */ /* 0x000ee80000300800 */
[----:B--2---:R-:W-:Y:S04]  /*5ccc0*/  @P0 STG.E [R164.64], R166 ;  /* 0x000000a6a4000986 */ /* 0x004fe8000c101904 */
[----:B------:R1:W-:Y:S02]  /*5ccd0*/  @P1 STG.E [R2.64], R167 ;  /* 0x000000a702001986 */ /* 0x0003e4000c101904 */
[----:B-1----:R-:W-:-:S02]  /*5cce0*/  IMAD.WIDE R2, R173, 0x4, R24 ;  /* 0x00000004ad027825 */ /* 0x002fc400078e0218 */
[----:B------:R-:W2:Y:S01]  /*5ccf0*/  LDL.LU R173, [R1+0x4c8] ;  /* 0x0004c80001ad7983 */ /* 0x000ea20000300800 */
[----:B------:R-:W-:Y:S02]  /*5cd00*/  ISETP.LT.AND P4, PT, R175, c[0x0][0x178], !P4 ;  /* 0x00005e00af007a0c */ /* 0x000fe40006781270 */
[----:B------:R-:W-:Y:S02]  /*5cd10*/  ISETP.LT.AND P5, PT, R230, c[0x0][0x178], !P3 ;  /* 0x00005e00e6007a0c */ /* 0x000fe40005fa1270 */
[----:B------:R-:W-:Y:S01]  /*5cd20*/  ISETP.LT.AND P6, PT, R231, c[0x0][0x178], !P3 ;  /* 0x00005e00e7007a0c */ /* 0x000fe20005fc1270 */
[----:B------:R-:W-:-:S04]  /*5cd30*/  IMAD.WIDE R164, R172, 0x4, R6 ;  /* 0x00000004aca47825 */ /* 0x000fc800078e0206 */
[----:B------:R-:W-:-:S04]  /*5cd40*/  IMAD.WIDE R166, R172, 0x4, R4 ;  /* 0x00000004aca67825 */ /* 0x000fc800078e0204 */
[----:B------:R1:W-:Y:S04]  /*5cd50*/  @P4 STG.E [R2.64], R244 ;  /* 0x000000f402004986 */ /* 0x0003e8000c101904 */
[----:B------:R1:W-:Y:S04]  /*5cd60*/  @P5 STG.E [R164.64], R251 ;  /* 0x000000fba4005986 */ /* 0x0003e8000c101904 */
[----:B------:R1:W-:Y:S04]  /*5cd70*/  @P6 STG.E [R166.64], R250 ;  /* 0x000000faa6006986 */ /* 0x0003e8000c101904 */
[----:B-1----:R-:W3:Y:S04]  /*5cd80*/  LDL.LU R244, [R1+0x158] ;  /* 0x0001580001f47983 */ /* 0x002ee80000300800 */
[----:B------:R-:W3:Y:S04]  /*5cd90*/  LDL.LU R251, [R1+0x4cc] ;  /* 0x0004cc0001fb7983 */ /* 0x000ee80000300800 */
[----:B------:R-:W3:Y:S01]  /*5cda0*/  LDL.LU R250, [R1+0x46c] ;  /* 0x00046c0001fa7983 */ /* 0x000ee20000300800 */
[----:B------:R-:W-:Y:S01]  /*5cdb0*/  ISETP.LT.AND P1, PT, R215, c[0x0][0x178], !P3 ;  /* 0x00005e00d7007a0c */ /* 0x000fe20005f21270 */
[----:B------:R-:W-:Y:S01]  /*5cdc0*/  IMAD.WIDE R2, R172, 0x4, R26 ;  /* 0x00000004ac027825 */ /* 0x000fe200078e021a */
[----:B------:R-:W-:-:S02]  /*5cdd0*/  ISETP.LT.AND P3, PT, R175, c[0x0][0x178], !P3 ;  /* 0x00005e00af007a0c */ /* 0x000fc40005f61270 */
[----:B------:R-:W-:Y:S01]  /*5cde0*/  ISETP.LT.AND P4, PT, R230, c[0x0][0x178], !P2 ;  /* 0x00005e00e6007a0c */ /* 0x000fe20005781270 */
[----:B------:R-:W-:Y:S01]  /*5cdf0*/  IMAD.WIDE R164, R172, 0x4, R24 ;  /* 0x00000004aca47825 */ /* 0x000fe200078e0218 */
[----:B------:R-:W-:-:S07]  /*5ce00*/  ISETP.LT.AND P5, PT, R231, c[0x0][0x178], !P2 ;  /* 0x00005e00e7007a0c */ /* 0x000fce00057a1270 */
[----:B------:R1:W-:Y:S01]  /*5ce10*/  @P1 STG.E [R2.64], R249 ;  /* 0x000000f902001986 */ /* 0x0003e2000c101904 */
[----:B------:R-:W-:-:S03]  /*5ce20*/  IADD3 R172, R172, c[0x0][0x198], RZ ;  /* 0x00006600acac7a10 */ /* 0x000fc60007ffe0ff */
[----:B-1----:R-:W3:Y:S02]  /*5ce30*/  LDL.LU R249, [R1+0x42c] ;  /* 0x00042c0001f97983 */ /* 0x002ee40000300800 */
[C---:B------:R-:W-:Y:S02]  /*5ce40*/  IMAD.WIDE R2, R172.reuse, 0x4, R6 ;  /* 0x00000004ac027825 */ /* 0x040fe400078e0206 */
[----:B------:R1:W-:Y:S01]  /*5ce50*/  @P3 STG.E [R164.64], R248 ;  /* 0x000000f8a4003986 */ /* 0x0003e2000c101904 */
[----:B------:R-:W-:Y:S01]  /*5ce60*/  ISETP.GE.AND P0, PT, R247, c[0x0][0x17c], PT ;  /* 0x00005f00f7007a0c */ /* 0x000fe20003f06270 */
[----:B-1----:R-:W-:Y:S02]  /*5ce70*/  IMAD.WIDE R164, R172, 0x4, R4 ;  /* 0x00000004aca47825 */ /* 0x002fe400078e0204 */
[----:B------:R-:W3:Y:S01]  /*5ce80*/  LDL.LU R248, [R1+0x15c] ;  /* 0x00015c0001f87983 */ /* 0x000ee20000300800 */
[----:B----4-:R-:W-:-:S03]  /*5ce90*/  ISETP.GE.AND P1, PT, R246, c[0x0][0x17c], PT ;  /* 0x00005f00f6007a0c */ /* 0x010fc60003f26270 */
[----:B------:R-:W4:Y:S04]  /*5cea0*/  LDL.LU R247, [R1+0x4e8] ;  /* 0x0004e80001f77983 */ /* 0x000f280000300800 */
[----:B------:R-:W4:Y:S04]  /*5ceb0*/  LDL.LU R246, [R1+0x478] ;  /* 0x0004780001f67983 */ /* 0x000f280000300800 */
[----:B--2---:R-:W-:Y:S04]  /*5cec0*/  @P4 STG.E [R2.64], R173 ;  /* 0x000000ad02004986 */ /* 0x004fe8000c101904 */
[----:B---3--:R1:W-:Y:S04]  /*5ced0*/  @P5 STG.E [R164.64], R174 ;  /* 0x000000aea4005986 */ /* 0x0083e8000c101904 */
[----:B-1----:R-:W2:Y:S01]  /*5cee0*/  LDL.LU R174, [R1+0x1c48] ;  /* 0x001c480001ae7983 */ /* 0x002ea20000300800 */
[----:B------:R-:W-:-:S02]  /*5cef0*/  ISETP.LT.AND P6, PT, R215, c[0x0][0x178], !P2 ;  /* 0x00005e00d7007a0c */ /* 0x000fc400057c1270 */
[----:B------:R-:W-:Y:S02]  /*5cf00*/  ISETP.LT.AND P2, PT, R175, c[0x0][0x178], !P2 ;  /* 0x00005e00af007a0c */ /* 0x000fe40005741270 */
[----:B------:R-:W-:Y:S02]  /*5cf10*/  ISETP.LT.AND P3, PT, R230, c[0x0][0x178], !P0 ;  /* 0x00005e00e6007a0c */ /* 0x000fe40004761270 */
[----:B------:R-:W-:Y:S02]  /*5cf20*/  ISETP.LT.AND P4, PT, R231, c[0x0][0x178], !P0 ;  /* 0x00005e00e7007a0c */ /* 0x000fe40004781270 */
[C---:B------:R-:W-:Y:S01]  /*5cf30*/  IADD3 R173, R172.reuse, c[0x0][0x198], RZ ;  /* 0x00006600acad7a10 */ /* 0x040fe20007ffe0ff */
[----:B------:R-:W-:-:S04]  /*5cf40*/  IMAD.WIDE R166, R172, 0x4, R26 ;  /* 0x00000004aca67825 */ /* 0x000fc800078e021a */
[----:B------:R-:W-:Y:S01]  /*5cf50*/  IMAD.WIDE R2, R172, 0x4, R24 ;  /* 0x00000004ac027825 */ /* 0x000fe200078e0218 */
[----:B------:R1:W-:Y:S03]  /*5cf60*/  @P6 STG.E [R166.64], R245 ;  /* 0x000000f5a6006986 */ /* 0x0003e6000c101904 */
[C---:B------:R-:W-:Y:S01]  /*5cf70*/  IMAD.WIDE R164, R173.reuse, 0x4, R6 ;  /* 0x00000004ada47825 */ /* 0x040fe200078e0206 */
[----:B------:R3:W-:Y:S04]  /*5cf80*/  @P2 STG.E [R2.64], R244 ;  /* 0x000000f402002986 */ /* 0x0007e8000c101904 */
[----:B------:R3:W-:Y:S01]  /*5cf90*/  @P3 STG.E [R164.64], R251 ;  /* 0x000000fba4003986 */ /* 0x0007e2000c101904 */
[C---:B-1----:R-:W-:Y:S01]  /*5cfa0*/  IMAD.WIDE R166, R173.reuse, 0x4, R4 ;  /* 0x00000004ada67825 */ /* 0x042fe200078e0204 */
[----:B------:R-:W-:-:S03]  /*5cfb0*/  IADD3 R172, R173, c[0x0][0x198], RZ ;  /* 0x00006600adac7a10 */ /* 0x000fc60007ffe0ff */
[C---:B---3--:R-:W-:Y:S01]  /*5cfc0*/  IMAD.WIDE R2, R173.reuse, 0x4, R26 ;  /* 0x00000004ad027825 */ /* 0x048fe200078e021a */
[----:B------:R1:W-:Y:S04]  /*5cfd0*/  @P4 STG.E [R166.64], R250 ;  /* 0x000000faa6004986 */ /* 0x0003e8000c101904 */
[----:B------:R-:W3:Y:S01]  /*5cfe0*/  LDL.LU R251, [R1+0x1c4c] ;  /* 0x001c4c0001fb7983 */ /* 0x000ee20000300800 */
[----:B------:R-:W-:-:S03]  /*5cff0*/  IMAD.WIDE R164, R173, 0x4, R24 ;  /* 0x00000004ada47825 */ /* 0x000fc600078e0218 */
[----:B------:R-:W4:Y:S04]  /*5d000*/  LDL.LU R245, [R1+0x438] ;  /* 0x0004380001f57983 */ /* 0x000f280000300800 */
[----:B------:R-:W4:Y:S04]  /*5d010*/  LDL.LU R244, [R1+0x52c] ;  /* 0x00052c0001f47983 */ /* 0x000f280000300800 */
[----:B-1----:R-:W4:Y:S04]  /*5d020*/  LDL.LU R250, [R1+0x4ec] ;  /* 0x0004ec0001fa7983 */ /* 0x002f280000300800 */
[----:B------:R-:W4:Y:S01]  /*5d030*/  LDL.LU R173, [R1+0x528] ;  /* 0x0005280001ad7983 */ /* 0x000f220000300800 */
[----:B------:R-:W-:-:S02]  /*5d040*/  ISETP.LT.AND P5, PT, R215, c[0x0][0x178], !P0 ;  /* 0x00005e00d7007a0c */ /* 0x000fc400047a1270 */
[----:B------:R-:W-:-:S11]  /*5d050*/  ISETP.LT.AND P0, PT, R175, c[0x0][0x178], !P0 ;  /* 0x00005e00af007a0c */ /* 0x000fd60004701270 */
[----:B------:R1:W-:Y:S04]  /*5d060*/  @P5 STG.E [R2.64], R249 ;  /* 0x000000f902005986 */ /* 0x0003e8000c101904 */
[----:B-1----:R-:W4:Y:S04]  /*5d070*/  LDL.LU R249, [R1+0x47c] ;  /* 0x00047c0001f97983 */ /* 0x002f280000300800 */
[----:B------:R1:W-:Y:S01]  /*5d080*/  @P0 STG.E [R164.64], R248 ;  /* 0x000000f8a4000986 */ /* 0x0003e2000c101904 */
[----:B--2---:R-:W-:-:S03]  /*5d090*/  ISETP.GE.AND P2, PT, R174, c[0x0][0x17c], PT ;  /* 0x00005f00ae007a0c */ /* 0x004fc60003f46270 */
[----:B------:R-:W2:Y:S04]  /*5d0a0*/  LDL.LU R174, [R1+0x1c50] ;  /* 0x001c500001ae7983 */ /* 0x000ea80000300800 */
[----:B------:R-:W2:Y:S04]  /*5d0b0*/  LDL.LU R3, [R1+0x1c54] ;  /* 0x001c540001037983 */ /* 0x000ea80000300800 */
[----:B-1----:R-:W2:Y:S01]  /*5d0c0*/  LDL.LU R248, [R1+0x43c] ;  /* 0x00043c0001f87983 */ /* 0x002ea20000300800 */
[----:B------:R-:W-:Y:S02]  /*5d0d0*/  ISETP.LT.AND P6, PT, R230, c[0x0][0x178], !P1 ;  /* 0x00005e00e6007a0c */ /* 0x000fe40004fc1270 */
[----:B------:R-:W-:Y:S01]  /*5d0e0*/  ISETP.LT.AND P4, PT, R231, c[0x0][0x178], !P1 ;  /* 0x00005e00e7007a0c */ /* 0x000fe20004f81270 */
[----:B------:R-:W-:Y:S01]  /*5d0f0*/  IMAD.WIDE R166, R172, 0x4, R6 ;  /* 0x00000004aca67825 */ /* 0x000fe200078e0206 */
[----:B------:R-:W-:-:S02]  /*5d100*/  ISETP.LT.AND P3, PT, R215, c[0x0][0x178], !P1 ;  /* 0x00005e00d7007a0c */ /* 0x000fc40004f61270 */
[----:B------:R-:W-:Y:S01]  /*5d110*/  ISETP.LT.AND P1, PT, R175, c[0x0][0x178], !P1 ;  /* 0x00005e00af007a0c */ /* 0x000fe20004f21270 */
[----:B------:R-:W-:Y:S01]  /*5d120*/  IMAD.WIDE R164, R172, 0x4, R4 ;  /* 0x00000004aca47825 */ /* 0x000fe200078e0204 */
[----:B------:R-:W-:Y:S02]  /*5d130*/  ISETP.LT.AND P5, PT, R230, c[0x0][0x178], !P2 ;  /* 0x00005e00e6007a0c */ /* 0x000fe400057a1270 */
[----:B------:R-:W-:Y:S02]  /*5d140*/  IADD3 R2, R172, c[0x0][0x198], RZ ;  /* 0x00006600ac027a10 */ /* 0x000fe40007ffe0ff */
[----:B---3--:R-:W-:Y:S02]  /*5d150*/  ISETP.GE.AND P0, PT, R251, c[0x0][0x17c], PT ;  /* 0x00005f00fb007a0c */ /* 0x008fe40003f06270 */
[----:B------:R-:W3:Y:S04]  /*5d160*/  LDL.LU R251, [R1+0x490] ;  /* 0x0004900001fb7983 */ /* 0x000ee80000300800 */
[----:B----4-:R1:W-:Y:S01]  /*5d170*/  @P6 STG.E [R166.64], R173 ;  /* 0x000000ada6006986 */ /* 0x0103e2000c101904 */
[----:B------:R-:W-:-:S03]  /*5d180*/  ISETP.LT.AND P6, PT, R231, c[0x0][0x178], !P2 ;  /* 0x00005e00e7007a0c */ /* 0x000fc600057c1270 */
[----:B------:R4:W-:Y:S01]  /*5d190*/  @P4 STG.E [R164.64], R247 ;  /* 0x000000f7a4004986 */ /* 0x0009e2000c101904 */
[----:B-1----:R-:W-:-:S04]  /*5d1a0*/  IMAD.WIDE R166, R172, 0x4, R26 ;  /* 0x00000004aca67825 */ /* 0x002fc800078e021a */
[----:B----4-:R-:W-:Y:S01]  /*5d1b0*/  IMAD.WIDE R164, R172, 0x4, R24 ;  /* 0x00000004aca47825 */ /* 0x010fe200078e0218 */
[----:B------:R1:W-:Y:S03]  /*5d1c0*/  @P3 STG.E [R166.64], R246 ;  /* 0x000000f6a6003986 */ /* 0x0003e6000c101904 */
[C---:B------:R-:W-:Y:S01]  /*5d1d0*/  IMAD.WIDE R172, R2.reuse, 0x4, R4 ;  /* 0x0000000402ac7825 */ /* 0x040fe200078e0204 */
[----:B------:R-:W-:Y:S03]  /*5d1e0*/  @P1 STG.E [R164.64], R245 ;  /* 0x000000f5a4001986 */ /* 0x000fe6000c101904 */
[----:B-1----:R-:W-:-:S05]  /*5d1f0*/  IMAD.WIDE R166, R2, 0x4, R6 ;  /* 0x0000000402a67825 */ /* 0x002fca00078e0206 */
[----:B------:R-:W-:Y:S04]  /*5d200*/  @P5 STG.E [R166.64], R244 ;  /* 0x000000f4a6005986 */ /* 0x000fe8000c101904 */
[----:B------:R1:W-:Y:S01]  /*5d210*/  @P6 STG.E [R172.64], R250 ;  /* 0x000000faac006986 */ /* 0x0003e2000c101904 */
[----:B------:R-:W-:-:S03]  /*5d220*/  ISETP.LT.AND P3, PT, R215, c[0x0][0x178], !P2 ;  /* 0x00005e00d7007a0c */ /* 0x000fc60005761270 */
[----:B-1----:R-:W4:Y:S01]  /*5d230*/  LDL.LU R250, [R1+0x494] ;  /* 0x0004940001fa7983 */ /* 0x002f220000300800 */
[----:B------:R-:W-:-:S03]  /*5d240*/  IMAD.WIDE R164, R2, 0x4, R26 ;  /* 0x0000000402a47825 */ /* 0x000fc600078e021a */
[----:B------:R-:W4:Y:S06]  /*5d250*/  LDL.LU R245, [R1+0x1c58] ;  /* 0x001c580001f57983 */ /* 0x000f2c0000300800 */
[----:B------:R1:W-:Y:S01]  /*5d260*/  @P3 STG.E [R164.64], R249 ;  /* 0x000000f9a4003986 */ /* 0x0003e2000c101904 */
[----:B------:R-:W-:-:S03]  /*5d270*/  ISETP.LT.AND P2, PT, R175, c[0x0][0x178], !P2 ;  /* 0x00005e00af007a0c */ /* 0x000fc60005741270 */
[----:B-1----:R-:W4:Y:S01]  /*5d280*/  LDL.LU R249, [R1+0x480] ;  /* 0x0004800001f97983 */ /* 0x002f220000300800 */
[----:B------:R-:W-:-:S03]  /*5d290*/  IMAD.WIDE R166, R2, 0x4, R24 ;  /* 0x0000000402a67825 */ /* 0x000fc600078e0218 */
[----:B------:R-:W4:Y:S01]  /*5d2a0*/  LDL.LU R244, [R1+0x1c5c] ;  /* 0x001c5c0001f47983 */ /* 0x000f220000300800 */
[----:B--2---:R-:W-:-:S03]  /*5d2b0*/  ISETP.GE.AND P4, PT, R174, c[0x0][0x17c], PT ;  /* 0x00005f00ae007a0c */ /* 0x004fc60003f86270 */
[----:B------:R-:W2:Y:S04]  /*5d2c0*/  LDL.LU R174, [R1+0x1c60] ;  /* 0x001c600001ae7983 */ /* 0x000ea80000300800 */
[----:B------:R1:W-:Y:S04]  /*5d2d0*/  @P2 STG.E [R166.64], R248 ;  /* 0x000000f8a6002986 */ /* 0x0003e8000c101904 */
[----:B-1----:R-:W2:Y:S01]  /*5d2e0*/  LDL.LU R248, [R1+0x484] ;  /* 0x0004840001f87983 */ /* 0x002ea20000300800 */
[----:B------:R-:W-:Y:S02]  /*5d2f0*/  ISETP.LT.AND P1, PT, R230, c[0x0][0x178], !P0 ;  /* 0x00005e00e6007a0c */ /* 0x000fe40004721270 */
[----:B------:R-:W-:-:S02]  /*5d300*/  IADD3 R2, R2, c[0x0][0x198], RZ ;  /* 0x0000660002027a10 */ /* 0x000fc40007ffe0ff */
[----:B------:R-:W-:Y:S02]  /*5d310*/  ISETP.LT.AND P5, PT, R231, c[0x0][0x178], !P0 ;  /* 0x00005e00e7007a0c */ /* 0x000fe400047a1270 */
[----:B------:R-:W-:Y:S01]  /*5d320*/  ISETP.LT.AND P6, PT, R215, c[0x0][0x178], !P0 ;  /* 0x00005e00d7007a0c */ /* 0x000fe200047c1270 */
[----:B------:R-:W-:Y:S01]  /*5d330*/  IMAD.WIDE R172, R2, 0x4, R6 ;  /* 0x0000000402ac7825 */ /* 0x000fe200078e0206 */
[----:B------:R-:W-:Y:S02]  /*5d340*/  ISETP.LT.AND P0, PT, R175, c[0x0][0x178], !P0 ;  /* 0x00005e00af007a0c */ /* 0x000fe40004701270 */
[----:B------:R-:W-:Y:S01]  /*5d350*/  ISETP.LT.AND P2, PT, R230, c[0x0][0x178], !P4 ;  /* 0x00005e00e6007a0c */ /* 0x000fe20006741270 */
[C---:B------:R-:W-:Y:S01]  /*5d360*/  IMAD.WIDE R164, R2.reuse, 0x4, R4 ;  /* 0x0000000402a47825 */ /* 0x040fe200078e0204 */
[----:B------:R-:W-:Y:S01]  /*5d370*/  ISETP.GE.AND P3, PT, R3, c[0x0][0x17c], PT ;  /* 0x00005f0003007a0c */ /* 0x000fe20003f66270 */
[----:B---3--:R1:W-:Y:S01]  /*5d380*/  @P1 STG.E [R172.64], R251 ;  /* 0x000000fbac001986 */ /* 0x0083e2000c101904 */
[----:B------:R-:W-:Y:S01]  /*5d390*/  ISETP.LT.AND P1, PT, R231, c[0x0][0x178], !P4 ;  /* 0x00005e00e7007a0c */ /* 0x000fe20006721270 */
[C---:B------:R-:W-:Y:S01]  /*5d3a0*/  IMAD.WIDE R166, R2.reuse, 0x4, R26 ;  /* 0x0000000402a67825 */ /* 0x040fe200078e021a */
[----:B------:R-:W-:Y:S01]  /*5d3b0*/  IADD3 R3, R2, c[0x0][0x198], RZ ;  /* 0x0000660002037a10 */ /* 0x000fe20007ffe0ff */
[----:B------:R3:W-:Y:S01]  /*5d3c0*/  @P5 STG.E [R164.64], R48 ;  /* 0x00000030a4005986 */ /* 0x0007e2000c101904 */
[----:B------:R-:W-:-:S02]  /*5d3d0*/  ISETP.LT.AND P5, PT, R215, c[0x0][0x178], !P4 ;  /* 0x00005e00d7007a0c */ /* 0x000fc400067a1270 */
[----:B------:R-:W-:Y:S01]  /*5d3e0*/  ISETP.LT.AND P4, PT, R175, c[0x0][0x178], !P4 ;  /* 0x00005e00af007a0c */ /* 0x000fe20006781270 */
[----:B------:R3:W-:Y:S01]  /*5d3f0*/  @P6 STG.E [R166.64], R60 ;  /* 0x0000003ca6006986 */ /* 0x0007e2000c101904 */
[----:B-1----:R-:W-:-:S04]  /*5d400*/  IMAD.WIDE R172, R3, 0x4, R4 ;  /* 0x0000000403ac7825 */ /* 0x002fc800078e0204 */
[----:B---3--:R-:W-:-:S04]  /*5d410*/  IMAD.WIDE R164, R2, 0x4, R24 ;  /* 0x0000000402a47825 */ /* 0x008fc800078e0218 */
[C---:B------:R-:W-:Y:S01]  /*5d420*/  IMAD.WIDE R166, R3.reuse, 0x4, R6 ;  /* 0x0000000403a67825 */ /* 0x040fe200078e0206 */
[----:B------:R1:W-:Y:S01]  /*5d430*/  @P0 STG.E [R164.64], R80 ;  /* 0x00000050a4000986 */ /* 0x0003e2000c101904 */
[----:B------:R-:W-:Y:S02]  /*5d440*/  IADD3 R60, R3, c[0x0][0x198], RZ ;  /* 0x00006600033c7a10 */ /* 0x000fe40007ffe0ff */
[----:B------:R-:W-:-:S03]  /*5d450*/  ISETP.LT.AND P6, PT, R230, c[0x0][0x178], !P3 ;  /* 0x00005e00e6007a0c */ /* 0x000fc60005fc1270 */
[C---:B-1----:R-:W-:Y:S01]  /*5d460*/  IMAD.WIDE R164, R60.reuse, 0x4, R6 ;  /* 0x000000043ca47825 */ /* 0x042fe200078e0206 */
[----:B------:R-:W-:Y:S01]  /*5d470*/  IADD3 R80, R60, c[0x0][0x198], RZ ;  /* 0x000066003c507a10 */ /* 0x000fe20007ffe0ff */
[----:B----4-:R1:W-:Y:S04]  /*5d480*/  @P2 STG.E [R166.64], R250 ;  /* 0x000000faa6002986 */ /* 0x0103e8000c101904 */
[----:B------:R3:W-:Y:S01]  /*5d490*/  @P1 STG.E [R172.64], R49 ;  /* 0x00000031ac001986 */ /* 0x0007e2000c101904 */
[----:B------:R-:W-:Y:S02]  /*5d4a0*/  ISETP.LT.AND P2, PT, R231, c[0x0][0x178], !P3 ;  /* 0x00005e00e7007a0c */ /* 0x000fe40005f41270 */
[----:B------:R-:W-:Y:S01]  /*5d4b0*/  ISETP.LT.AND P1, PT, R215, c[0x0][0x178], !P3 ;  /* 0x00005e00d7007a0c */ /* 0x000fe20005f21270 */
[----:B-1----:R-:W4:Y:S01]  /*5d4c0*/  LDL.LU R166, [R1+0x1c64] ;  /* 0x001c640001a67983 */ /* 0x002f220000300800 */
[----:B---3--:R-:W-:-:S03]  /*5d4d0*/  IMAD.WIDE R48, R3, 0x4, R26 ;  /* 0x0000000403307825 */ /* 0x008fc600078e021a */
[----:B------:R-:W3:Y:S01]  /*5d4e0*/  LDL.LU R251, [R1+0x450] ;  /* 0x0004500001fb7983 */ /* 0x000ee20000300800 */
[----:B------:R-:W-:-:S03]  /*5d4f0*/  IMAD.WIDE R2, R3, 0x4, R24 ;  /* 0x0000000403027825 */ /* 0x000fc600078e0218 */
[----:B------:R1:W-:Y:S04]  /*5d500*/  @P5 STG.E [R48.64], R61 ;  /* 0x0000003d30005986 */ /* 0x0003e8000c101904 */
[----:B------:R1:W-:Y:S01]  /*5d510*/  @P4 STG.E [R2.64], R81 ;  /* 0x0000005102004986 */ /* 0x0003e2000c101904 */
[----:B------:R-:W-:-:S03]  /*5d520*/  ISETP.LT.AND P4, PT, R175, c[0x0][0x178], !P3 ;  /* 0x00005e00af007a0c */ /* 0x000fc60005f81270 */
[----:B------:R-:W-:Y:S01]  /*5d530*/  @P6 STG.E [R164.64], R249 ;  /* 0x000000f9a4006986 */ /* 0x000fe2000c101904 */
[----:B-1----:R-:W-:-:S03]  /*5d540*/  IMAD.WIDE R48, R60, 0x4, R4 ;  /* 0x000000043c307825 */ /* 0x002fc600078e0204 */
[----:B------:R-:W3:Y:S01]  /*5d550*/  LDL.LU R250, [R1+0x454] ;  /* 0x0004540001fa7983 */ /* 0x000ee20000300800 */
[----:B------:R-:W-:-:S03]  /*5d560*/  IMAD.WIDE R2, R60, 0x4, R26 ;  /* 0x000000043c027825 */ /* 0x000fc600078e021a */
[----:B------:R-:W-:Y:S01]  /*5d570*/  @P2 STG.E [R48.64], R44 ;  /* 0x0000002c30002986 */ /* 0x000fe2000c101904 */
[----:B------:R-:W-:-:S03]  /*5d580*/  IMAD.WIDE R60, R60, 0x4, R24 ;  /* 0x000000043c3c7825 */ /* 0x000fc600078e0218 */
[----:B------:R-:W-:Y:S01]  /*5d590*/  @P1 STG.E [R2.64], R52 ;  /* 0x0000003402001986 */ /* 0x000fe2000c101904 */
[----:B------:R-:W-:-:S03]  /*5d5a0*/  ISETP.GE.AND P0, PT, R245, c[0x0][0x17c], PT ;  /* 0x00005f00f5007a0c */ /* 0x000fc60003f06270 */
[----:B------:R1:W-:Y:S01]  /*5d5b0*/  @P4 STG.E [R60.64], R76 ;  /* 0x0000004c3c004986 */ /* 0x0003e2000c101904 */
[----:B------:R-:W-:-:S03]  /*5d5c0*/  ISETP.LT.AND P5, PT, R230, c[0x0][0x178], !P0 ;  /* 0x00005e00e6007a0c */ /* 0x000fc600047a1270 */
[----:B-1----:R-:W3:Y:S04]  /*5d5d0*/  LDL.LU R76, [R1+0x1c70] ;  /* 0x001c7000014c7983 */ /* 0x002ee80000300800 */
[----:B------:R-:W3:Y:S01]  /*5d5e0*/  LDL.LU R249, [R1+0x410] ;  /* 0x0004100001f97983 */ /* 0x000ee20000300800 */
[----:B------:R-:W-:-:S03]  /*5d5f0*/  IMAD.WIDE R2, R80, 0x4, R6 ;  /* 0x0000000450027825 */ /* 0x000fc600078e0206 */
[----:B------:R-:W3:Y:S04]  /*5d600*/  LDL.LU R61, [R1+0x1c74] ;  /* 0x001c7400013d7983 */ /* 0x000ee80000300800 */
[----:B------:R-:W3:Y:S04]  /*5d610*/  LDL.LU R60, [R1+0x1c80] ;  /* 0x001c8000013c7983 */ /* 0x000ee80000300800 */
[----:B--2---:R1:W-:Y:S04]  /*5d620*/  @P5 STG.E [R2.64], R248 ;  /* 0x000000f802005986 */ /* 0x0043e8000c101904 */
[----:B-1----:R-:W2:Y:S01]  /*5d630*/  LDL.LU R248, [R1+0x414] ;  /* 0x0004140001f87983 */ /* 0x002ea20000300800 */
[----:B------:R-:W-:-:S02]  /*5d640*/  ISETP.LT.AND P6, PT, R231, c[0x0][0x178], !P0 ;  /* 0x00005e00e7007a0c */ /* 0x000fc400047c1270 */
[----:B------:R-:W-:Y:S01]  /*5d650*/  ISETP.LT.AND P1, PT, R215, c[0x0][0x178], !P0 ;  /* 0x00005e00d7007a0c */ /* 0x000fe20004721270 */
[----:B------:R-:W-:Y:S01]  /*5d660*/  IMAD.WIDE R48, R80, 0x4, R4 ;  /* 0x0000000450307825 */ /* 0x000fe200078e0204 */
[----:B------:R-:W-:Y:S02]  /*5d670*/  ISETP.GE.AND P3, PT, R244, c[0x0][0x17c], PT ;  /* 0x00005f00f4007a0c */ /* 0x000fe40003f66270 */
[----:B------:R-:W-:Y:S02]  /*5d680*/  ISETP.LT.AND P2, PT, R175, c[0x0][0x178], !P0 ;  /* 0x00005e00af007a0c */ /* 0x000fe40004741270 */
[----:B------:R-:W-:Y:S01]  /*5d690*/  ISETP.LT.AND P4, PT, R230, c[0x0][0x178], !P3 ;  /* 0x00005e00e6007a0c */ /* 0x000fe20005f81270 */
[----:B------:R-:W-:-:S04]  /*5d6a0*/  IMAD.WIDE R2, R80, 0x4, R26 ;  /* 0x0000000450027825 */ /* 0x000fc800078e021a */
[----:B------:R1:W-:Y:S01]  /*5d6b0*/  @P6 STG.E [R48.64], R45 ;  /* 0x0000002d30006986 */ /* 0x0003e2000c101904 */
[----:B------:R-:W-:Y:S02]  /*5d6c0*/  ISETP.LT.AND P5, PT, R231, c[0x0][0x178], !P3 ;  /* 0x00005e00e7007a0c */ /* 0x000fe40005fa1270 */
[----:B------:R-:W-:Y:S01]  /*5d6d0*/  ISETP.LT.AND P6, PT, R215, c[0x0][0x178], !P3 ;  /* 0x00005e00d7007a0c */ /* 0x000fe20005fc1270 */
[----:B------:R1:W-:Y:S01]  /*5d6e0*/  @P1 STG.E [R2.64], R53 ;  /* 0x0000003502001986 */ /* 0x0003e2000c101904 */
[----:B------:R-:W-:Y:S01]  /*5d6f0*/  ISETP.GE.AND P0, PT, R174, c[0x0][0x17c], PT ;  /* 0x00005f00ae007a0c */ /* 0x000fe20003f06270 */
[C---:B-1----:R-:W-:Y:S01]  /*5d700*/  IMAD.WIDE R44, R80.reuse, 0x4, R24 ;  /* 0x00000004502c7825 */ /* 0x042fe200078e0218 */
[----:B------:R-:W-:-:S05]  /*5d710*/  IADD3 R80, R80, c[0x0][0x198], RZ ;  /* 0x0000660050507a10 */ /* 0x000fca0007ffe0ff */
[----:B------:R-:W-:Y:S01]  /*5d720*/  IMAD.WIDE R2, R80, 0x4, R6 ;  /* 0x0000000450027825 */ /* 0x000fe200078e0206 */
[----:B------:R1:W-:Y:S01]  /*5d730*/  @P2 STG.E [R44.64], R77 ;  /* 0x0000004d2c002986 */ /* 0x0003e2000c101904 */
[----:B------:R-:W-:Y:S02]  /*5d740*/  ISETP.LT.AND P3, PT, R175, c[0x0][0x178], !P3 ;  /* 0x00005e00af007a0c */ /* 0x000fe40005f61270 */
[----:B------:R-:W-:Y:S01]  /*5d750*/  ISETP.LT.AND P2, PT, R230, c[0x0][0x178], !P0 ;  /* 0x00005e00e6007a0c */ /* 0x000fe20004741270 */
[C---:B------:R-:W-:Y:S01]  /*5d760*/  IMAD.WIDE R48, R80.reuse, 0x4, R26 ;  /* 0x0000000450307825 */ /* 0x040fe200078e021a */
[----:B------:R-:W-:-:S03]  /*5d770*/  IADD3 R52, R80, c[0x0][0x198], RZ ;  /* 0x0000660050347a10 */ /* 0x000fc60007ffe0ff */
[----:B-1----:R-:W-:Y:S01]  /*5d780*/  IMAD.WIDE R44, R80, 0x4, R4 ;  /* 0x00000004502c7825 */ /* 0x002fe200078e0204 */
[----:B----4-:R-:W-:Y:S01]  /*5d790*/  ISETP.GE.AND P1, PT, R166, c[0x0][0x17c], PT ;  /* 0x00005f00a6007a0c */ /* 0x010fe20003f26270 */
[----:B---3--:R1:W-:Y:S01]  /*5d7a0*/  @P4 STG.E [R2.64], R251 ;  /* 0x000000fb02004986 */ /* 0x0083e2000c101904 */
[----:B------:R-:W-:-:S03]  /*5d7b0*/  ISETP.LT.AND P4, PT, R231, c[0x0][0x178], !P0 ;  /* 0x00005e00e7007a0c */ /* 0x000fc60004781270 */
[----:B------:R3:W-:Y:S01]  /*5d7c0*/  @P5 STG.E [R44.64], R40 ;  /* 0x000000282c005986 */ /* 0x0007e2000c101904 */
[----:B------:R-:W-:Y:S02]  /*5d7d0*/  ISETP.LT.AND P5, PT, R215, c[0x0][0x178], !P0 ;  /* 0x00005e00d7007a0c */ /* 0x000fe400047a1270 */
[----:B------:R-:W-:Y:S01]  /*5d7e0*/  ISETP.LT.AND P0, PT, R175, c[0x0][0x178], !P0 ;  /* 0x00005e00af007a0c */ /* 0x000fe20004701270 */
[----:B------:R4:W-:Y:S01]  /*5d7f0*/  @P6 STG.E [R48.64], R32 ;  /* 0x0000002030006986 */ /* 0x0009e2000c101904 */
[----:B------:R-:W-:Y:S01]  /*5d800*/  ISETP.LT.AND P6, PT, R230, c[0x0][0x178], !P1 ;  /* 0x00005e00e6007a0c */ /* 0x000fe20004fc1270 */
[----:B-1----:R-:W-:-:S04]  /*5d810*/  IMAD.WIDE R2, R80, 0x4, R24 ;  /* 0x0000000450027825 */ /* 0x002fc800078e0218 */
[C---:B---3--:R-:W-:Y:S01]  /*5d820*/  IMAD.WIDE R44, R52.reuse, 0x4, R6 ;  /* 0x00000004342c7825 */ /* 0x048fe200078e0206 */
[----:B------:R1:W-:Y:S03]  /*5d830*/  @P3 STG.E [R2.64], R72 ;  /* 0x0000004802003986 */ /* 0x0003e6000c101904 */
[C---:B----4-:R-:W-:Y:S01]  /*5d840*/  IMAD.WIDE R48, R52.reuse, 0x4, R4 ;  /* 0x0000000434307825 */ /* 0x050fe200078e0204 */
[----:B------:R-:W-:Y:S01]  /*5d850*/  IADD3 R32, R52, c[0x0][0x198], RZ ;  /* 0x0000660034207a10 */ /* 0x000fe20007ffe0ff */
[----:B------:R-:W-:Y:S01]  /*5d860*/  @P2 STG.E [R44.64], R250 ;  /* 0x000000fa2c002986 */ /* 0x000fe2000c101904 */
[----:B------:R-:W-:-:S03]  /*5d870*/  ISETP.LT.AND P3, PT, R215, c[0x0][0x178], !P1 ;  /* 0x00005e00d7007a0c */ /* 0x000fc60004f61270 */
[----:B------:R3:W-:Y:S01]  /*5d880*/  @P4 STG.E [R48.64], R41 ;  /* 0x0000002930004986 */ /* 0x0007e2000c101904 */
[----:B------:R-:W-:Y:S01]  /*5d890*/  ISETP.LT.AND P4, PT, R231, c[0x0][0x178], !P1 ;  /* 0x00005e00e7007a0c */ /* 0x000fe20004f81270 */
[----:B-1----:R-:W-:-:S04]  /*5d8a0*/  IMAD.WIDE R2, R52, 0x4, R26 ;  /* 0x0000000434027825 */ /* 0x002fc800078e021a */
[----:B------:R-:W-:Y:S01]  /*5d8b0*/  IMAD.WIDE R52, R52, 0x4, R24 ;  /* 0x0000000434347825 */ /* 0x000fe200078e0218 */
[----:B------:R1:W-:Y:S03]  /*5d8c0*/  @P5 STG.E [R2.64], R33 ;  /* 0x0000002102005986 */ /* 0x0003e6000c101904 */
[----:B---3--:R-:W-:Y:S01]  /*5d8d0*/  IMAD.WIDE R40, R32, 0x4, R6 ;  /* 0x0000000420287825 */ /* 0x008fe200078e0206 */
[----:B------:R-:W3:Y:S01]  /*5d8e0*/  LDL.LU R45, [R1+0x1c8c] ;  /* 0x001c8c00012d7983 */ /* 0x000ee20000300800 */
[----:B------:R-:W-:-:S03]  /*5d8f0*/  ISETP.GE.AND P2, PT, R76, c[0x0][0x17c], PT ;  /* 0x00005f004c007a0c */ /* 0x000fc60003f46270 */
[----:B------:R-:W-:Y:S01]  /*5d900*/  @P0 STG.E [R52.64], R73 ;  /* 0x0000004934000986 */ /* 0x000fe2000c101904 */
[----:B------:R-:W-:Y:S02]  /*5d910*/  ISETP.LT.AND P1, PT, R175, c[0x0][0x178], !P1 ;  /* 0x00005e00af007a0c */ /* 0x000fe40004f21270 */
[----:B------:R-:W-:Y:S01]  /*5d920*/  ISETP.LT.AND P5, PT, R230, c[0x0][0x178], !P2 ;  /* 0x00005e00e6007a0c */ /* 0x000fe200057a1270 */
[----:B------:R4:W-:Y:S01]  /*5d930*/  @P6 STG.E [R40.64], R249 ;  /* 0x000000f928006986 */ /* 0x0009e2000c101904 */
[----:B------:R-:W-:Y:S01]  /*5d940*/  ISETP.LT.AND P6, PT, R231, c[0x0][0x178], !P2 ;  /* 0x00005e00e7007a0c */ /* 0x000fe200057c1270 */
[C---:B-1----:R-:W-:Y:S01]  /*5d950*/  IMAD.WIDE R2, R32.reuse, 0x4, R4 ;  /* 0x0000000420027825 */ /* 0x042fe200078e0204 */
[C---:B------:R-:W-:Y:S01]  /*5d960*/  IADD3 R44, R32.reuse, c[0x0][0x198], RZ ;  /* 0x00006600202c7a10 */ /* 0x040fe20007ffe0ff */
[----:B------:R-:W3:Y:S04]  /*5d970*/  LDL.LU R251, [R1+0x498] ;  /* 0x0004980001fb7983 */ /* 0x000ee80000300800 */
[----:B------:R1:W-:Y:S01]  /*5d980*/  @P4 STG.E [R2.64], R36 ;  /* 0x0000002402004986 */ /* 0x0003e2000c101904 */
[----:B----4-:R-:W-:-:S03]  /*5d990*/  IMAD.WIDE R40, R32, 0x4, R26 ;  /* 0x0000000420287825 */ /* 0x010fc600078e021a */
[----:B------:R-:W4:Y:S01]  /*5d9a0*/  LDL.LU R250, [R1+0x49c] ;  /* 0x00049c0001fa7983 */ /* 0x000f220000300800 */
[----:B------:R-:W-:-:S03]  /*5d9b0*/  IMAD.WIDE R32, R32, 0x4, R24 ;  /* 0x0000000420207825 */ /* 0x000fc600078e0218 */
[----:B------:R1:W-:Y:S02]  /*5d9c0*/  @P3 STG.E [R40.64], R28 ;  /* 0x0000001c28003986 */ /* 0x0003e4000c101904 */
[C---:B-1----:R-:W-:Y:S02]  /*5d9d0*/  IMAD.WIDE R2, R44.reuse, 0x4, R6 ;  /* 0x000000042c027825 */ /* 0x042fe400078e0206 */
[----:B------:R-:W-:Y:S02]  /*5d9e0*/  @P1 STG.E [R32.64], R68 ;  /* 0x0000004420001986 */ /* 0x000fe4000c101904 */
[----:B------:R-:W-:Y:S02]  /*5d9f0*/  IMAD.WIDE R40, R44, 0x4, R4 ;  /* 0x000000042c287825 */ /* 0x000fe400078e0204 */
[----:B--2---:R-:W-:Y:S04]  /*5da00*/  @P5 STG.E [R2.64], R248 ;  /* 0x000000f802005986 */ /* 0x004fe8000c101904 */
[----:B------:R1:W-:Y:S04]  /*5da10*/  @P6 STG.E [R40.64], R37 ;  /* 0x0000002528006986 */ /* 0x0003e8000c101904 */
[----:B-1----:R-:W2:Y:S01]  /*5da20*/  LDL.LU R40, [R1+0x1ca4] ;  /* 0x001ca40001287983 */ /* 0x002ea20000300800 */
[----:B------:R-:W-:-:S02]  /*5da30*/  ISETP.LT.AND P3, PT, R215, c[0x0][0x178], !P2 ;  /* 0x00005e00d7007a0c */ /* 0x000fc40005761270 */
[----:B------:R-:W-:Y:S01]  /*5da40*/  ISETP.GE.AND P0, PT, R61, c[0x0][0x17c], PT ;  /* 0x00005f003d007a0c */ /* 0x000fe20003f06270 */
[----:B------:R-:W-:Y:S01]  /*5da50*/  IMAD.WIDE R2, R44, 0x4, R26 ;  /* 0x000000042c027825 */ /* 0x000fe200078e021a */
[----:B------:R-:W-:Y:S01]  /*5da60*/  ISETP.LT.AND P4, PT, R175, c[0x0][0x178], !P2 ;  /* 0x00005e00af007a0c */ /* 0x000fe20005781270 */
[----:B------:R-:W4:Y:S01]  /*5da70*/  LDL.LU R249, [R1+0x488] ;  /* 0x0004880001f97983 */ /* 0x000f220000300800 */
[----:B------:R-:W-:Y:S01]  /*5da80*/  ISETP.LT.AND P1, PT, R230, c[0x0][0x178], !P0 ;  /* 0x00005e00e6007a0c */ /* 0x000fe20004721270 */
[C---:B------:R-:W-:Y:S01]  /*5da90*/  IMAD.WIDE R32, R44.reuse, 0x4, R24 ;  /* 0x000000042c207825 */ /* 0x040fe200078e0218 */
[----:B------:R-:W-:Y:S02]  /*5daa0*/  IADD3 R44, R44, c[0x0][0x198], RZ ;  /* 0x000066002c2c7a10 */ /* 0x000fe40007ffe0ff */
[----:B------:R-:W-:Y:S02]  /*5dab0*/  ISETP.LT.AND P5, PT, R231, c[0x0][0x178], !P0 ;  /* 0x00005e00e7007a0c */ /* 0x000fe400047a1270 */
[----:B------:R-:W-:Y:S01]  /*5dac0*/  ISETP.LT.AND P6, PT, R215, c[0x0][0x178], !P0 ;  /* 0x00005e00d7007a0c */ /* 0x000fe200047c1270 */
[----:B------:R1:W-:Y:S01]  /*5dad0*/  @P3 STG.E [R2.64], R29 ;  /* 0x0000001d02003986 */ /* 0x0003e2000c101904 */
[----:B------:R-:W-:-:S03]  /*5dae0*/  ISETP.LT.AND P0, PT, R175, c[0x0][0x178], !P0 ;  /* 0x00005e00af007a0c */ /* 0x000fc60004701270 */
[----:B------:R1:W-:Y:S02]  /*5daf0*/  @P4 STG.E [R32.64], R69 ;  /* 0x0000004520004986 */ /* 0x0003e4000c101904 */
[----:B-1----:R-:W-:-:S04]  /*5db00*/  IMAD.WIDE R2, R44, 0x4, R6 ;  /* 0x000000042c027825 */ /* 0x002fc800078e0206 */
[----:B------:R-:W-:-:S04]  /*5db10*/  IMAD.WIDE R28, R44, 0x4, R4 ;  /* 0x000000042c1c7825 */ /* 0x000fc800078e0204 */
[C---:B------:R-:W-:Y:S01]  /*5db20*/  IMAD.WIDE R32, R44.reuse, 0x4, R26 ;  /* 0x000000042c207825 */ /* 0x040fe200078e021a */
[----:B---3--:R-:W-:Y:S02]  /*5db30*/  ISETP.GE.AND P3, PT, R45, c[0x0][0x17c], PT ;  /* 0x00005f002d007a0c */ /* 0x008fe40003f66270 */
[----:B------:R-:W3:Y:S04]  /*5db40*/  LDL.LU R45, [R1+0x1ca0] ;  /* 0x001ca000012d7983 */ /* 0x000ee80000300800 */
[----:B------:R-:W3:Y:S04]  /*5db50*/  LDL.LU R41, [R1+0x1cb4] ;  /* 0x001cb40001297983 */ /* 0x000ee80000300800 */
[----:B------:R-:W3:Y:S04]  /*5db60*/  LDL.LU R248, [R1+0x48c] ;  /* 0x00048c0001f87983 */ /* 0x000ee80000300800 */
[----:B------:R1:W-:Y:S04]  /*5db70*/  @P1 STG.E [R2.64], R251 ;  /* 0x000000fb02001986 */ /* 0x0003e8000c101904 */
[----:B------:R2:W-:Y:S04]  /*5db80*/  @P5 STG.E [R28.64], R50 ;  /* 0x000000321c005986 */ /* 0x0005e8000c101904 */
[----:B------:R2:W-:Y:S01]  /*5db90*/  @P6 STG.E [R32.64], R62 ;  /* 0x0000003e20006986 */ /* 0x0005e2000c101904 */
[----:B-1----:R-:W-:-:S05]  /*5dba0*/  IMAD.WIDE R2, R44, 0x4, R24 ;  /* 0x000000042c027825 */ /* 0x002fca00078e0218 */
[----:B------:R1:W-:Y:S01]  /*5dbb0*/  @P0 STG.E [R2.64], R82 ;  /* 0x0000005202000986 */ /* 0x0003e2000c101904 */
[----:B--2---:R-:W-:-:S03]  /*5dbc0*/  ISETP.GE.AND P0, PT, R40, c[0x0][0x17c], PT ;  /* 0x00005f0028007a0c */ /* 0x004fc60003f06270 */
[----:B------:R-:W2:Y:S04]  /*5dbd0*/  LDL.LU R40, [R1+0x1cbc] ;  /* 0x001cbc0001287983 */ /* 0x000ea80000300800 */
[----:B------:R-:W2:Y:S01]  /*5dbe0*/  LDL.LU R251, [R1+0x458] ;  /* 0x0004580001fb7983 */ /* 0x000ea20000300800 */
[----:B------:R-:W-:-:S04]  /*5dbf0*/  ISETP.GE.AND P2, PT, R60, c[0x0][0x17c], PT ;  /* 0x00005f003c007a0c */ /* 0x000fc80003f46270 */
[----:B------:R-:W-:Y:S02]  /*5dc00*/  ISETP.LT.AND P4, PT, R230, c[0x0][0x178], !P2 ;  /* 0x00005e00e6007a0c */ /* 0x000fe40005781270 */
[----:B------:R-:W-:Y:S02]  /*5dc10*/  ISETP.LT.AND P1, PT, R231, c[0x0][0x178], !P2 ;  /* 0x00005e00e7007a0c */ /* 0x000fe40005721270 */
[----:B------:R-:W-:Y:S02]  /*5dc20*/  IADD3 R36, R44, c[0x0][0x198], RZ ;  /* 0x000066002c247a10 */ /* 0x000fe40007ffe0ff */
[----:B------:R-:W-:Y:S02]  /*5dc30*/  ISETP.LT.AND P5, PT, R215, c[0x0][0x178], !P2 ;  /* 0x00005e00d7007a0c */ /* 0x000fe400057a1270 */
[----:B------:R-:W-:Y:S01]  /*5dc40*/  ISETP.LT.AND P2, PT, R175, c[0x0][0x178], !P2 ;  /* 0x00005e00af007a0c */ /* 0x000fe20005741270 */
[----:B------:R-:W-:-:S04]  /*5dc50*/  IMAD.WIDE R28, R36, 0x4, R6 ;  /* 0x00000004241c7825 */ /* 0x000fc800078e0206 */
[----:B------:R-:W-:Y:S01]  /*5dc60*/  IMAD.WIDE R32, R36, 0x4, R4 ;  /* 0x0000000424207825 */ /* 0x000fe200078e0204 */
[----:B------:R-:W-:Y:S01]  /*5dc70*/  ISETP.LT.AND P6, PT, R230, c[0x0][0x178], !P3 ;  /* 0x00005e00e6007a0c */ /* 0x000fe20005fc1270 */
[----:B----4-:R4:W-:Y:S01]  /*5dc80*/  @P4 STG.E [R28.64], R250 ;  /* 0x000000fa1c004986 */ /* 0x0109e2000c101904 */
[----:B------:R-:W-:Y:S01]  /*5dc90*/  ISETP.LT.AND P4, PT, R231, c[0x0][0x178], !P3 ;  /* 0x00005e00e7007a0c */ /* 0x000fe20005f81270 */
[C---:B-1----:R-:W-:Y:S02]  /*5dca0*/  IMAD.WIDE R2, R36.reuse, 0x4, R26 ;  /* 0x0000000424027825 */ /* 0x042fe400078e021a */
[----:B------:R1:W-:Y:S01]  /*5dcb0*/  @P1 STG.E [R32.64], R51 ;  /* 0x0000003320001986 */ /* 0x0003e2000c101904 */
[----:B------:R-:W-:Y:S02]  /*5dcc0*/  ISETP.LT.AND P1, PT, R215, c[0x0][0x178], !P3 ;  /* 0x00005e00d7007a0c */ /* 0x000fe40005f21270 */
[C---:B------:R-:W-:Y:S01]  /*5dcd0*/  IADD3 R37, R36.reuse, c[0x0][0x198], RZ ;  /* 0x0000660024257a10 */ /* 0x040fe20007ffe0ff */
[----:B------:R1:W-:Y:S01]  /*5dce0*/  @P5 STG.E [R2.64], R63 ;  /* 0x0000003f02005986 */ /* 0x0003e2000c101904 */
[----:B----4-:R-:W-:-:S03]  /*5dcf0*/  IMAD.WIDE R28, R36, 0x4, R24 ;  /* 0x00000004241c7825 */ /* 0x010fc600078e0218 */
[----:B------:R-:W4:Y:S01]  /*5dd00*/  LDL.LU R250, [R1+0x45c] ;  /* 0x00045c0001fa7983 */ /* 0x000f220000300800 */
[----:B------:R-:W-:Y:S01]  /*5dd10*/  ISETP.LT.AND P3, PT, R175, c[0x0][0x178], !P3 ;  /* 0x00005e00af007a0c */ /* 0x000fe20005f61270 */
[C---:B-1----:R-:W-:Y:S02]  /*5dd20*/  IMAD.WIDE R32, R37.reuse, 0x4, R6 ;  /* 0x0000000425207825 */ /* 0x042fe400078e0206 */
[----:B------:R1:W-:Y:S01]  /*5dd30*/  @P2 STG.E [R28.64], R83 ;  /* 0x000000531c002986 */ /* 0x0003e2000c101904 */
[----:B------:R-:W-:Y:S01]  /*5dd40*/  ISETP.LT.AND P5, PT, R230, c[0x0][0x178], !P0 ;  /* 0x00005e00e6007a0c */ /* 0x000fe200047a1270 */
[C---:B------:R-:W-:Y:S02]  /*5dd50*/  IMAD.WIDE R2, R37.reuse, 0x4, R4 ;  /* 0x0000000425027825 */ /* 0x040fe400078e0204 */
[----:B------:R-:W-:Y:S01]  /*5dd60*/  @P6 STG.E [R32.64], R249 ;  /* 0x000000f920006986 */ /* 0x000fe2000c101904 */
[----:B------:R-:W-:Y:S02]  /*5dd70*/  IADD3 R36, R37, c[0x0][0x198], RZ ;  /* 0x0000660025247a10 */ /* 0x000fe40007ffe0ff */
[----:B------:R-:W-:Y:S01]  /*5dd80*/  ISETP.LT.AND P6, PT, R231, c[0x0][0x178], !P0 ;  /* 0x00005e00e7007a0c */ /* 0x000fe200047c1270 */
[----:B------:R1:W-:Y:S02]  /*5dd90*/  @P4 STG.E [R2.64], R46 ;  /* 0x0000002e02004986 */ /* 0x0003e4000c101904 */
[----:B-1----:R-:W-:-:S02]  /*5dda0*/  IMAD.WIDE R28, R37, 0x4, R26 ;  /* 0x00000004251c7825 */ /* 0x002fc400078e021a */
[----:B------:R-:W4:Y:S04]  /*5ddb0*/  LDL.LU R44, [R1+0x1cd4] ;  /* 0x001cd400012c7983 */ /* 0x000f280000300800 */
[----:B------:R1:W-:Y:S01]  /*5ddc0*/  @P1 STG.E [R28.64], R54 ;  /* 0x000000361c001986 */ /* 0x0003e2000c101904 */
[----:B------:R-:W-:Y:S01]  /*5ddd0*/  ISETP.LT.AND P1, PT, R215, c[0x0][0x178], !P0 ;  /* 0x00005e00d7007a0c */ /* 0x000fe20004721270 */
[----:B------:R-:W-:Y:S02]  /*5dde0*/  IMAD.WIDE R2, R37, 0x4, R24 ;  /* 0x0000000425027825 */ /* 0x000fe400078e0218 */
[----:B------:R-:W4:Y:S01]  /*5ddf0*/  LDL.LU R249, [R1+0x418] ;  /* 0x0004180001f97983 */ /* 0x000f220000300800 */
[----:B------:R-:W-:-:S03]  /*5de00*/  ISETP.LT.AND P0, PT, R175, c[0x0][0x178], !P0 ;  /* 0x00005e00af007a0c */ /* 0x000fc60004701270 */
[----:B------:R1:W-:Y:S02]  /*5de10*/  @P3 STG.E [R2.64], R78 ;  /* 0x0000004e02003986 */ /* 0x0003e4000c101904 */
[----:B-1----:R-:W-:-:S04]  /*5de20*/  IMAD.WIDE R28, R36, 0x4, R6 ;  /* 0x00000004241c7825 */ /* 0x002fc800078e0206 */
[----:B------:R-:W-:-:S04]  /*5de30*/  IMAD.WIDE R32, R36, 0x4, R4 ;  /* 0x0000000424207825 */ /* 0x000fc800078e0204 */
[----:B------:R-:W-:Y:S01]  /*5de40*/  IMAD.WIDE R2, R36, 0x4, R26 ;  /* 0x0000000424027825 */ /* 0x000fe200078e021a */
[----:B---3--:R-:W-:-:S04]  /*5de50*/  ISETP.GE.AND P2, PT, R45, c[0x0][0x17c], PT ;  /* 0x00005f002d007a0c */ /* 0x008fc80003f46270 */
[----:B------:R-:W-:Y:S01]  /*5de60*/  ISETP.LT.AND P3, PT, R230, c[0x0][0x178], !P2 ;  /* 0x00005e00e6007a0c */ /* 0x000fe20005761270 */
[----:B------:R1:W-:Y:S01]  /*5de70*/  @P5 STG.E [R28.64], R248 ;  /* 0x000000f81c005986 */ /* 0x0003e2000c101904 */
[----:B------:R-:W-:-:S03]  /*5de80*/  ISETP.GE.AND P4, PT, R41, c[0x0][0x17c], PT ;  /* 0x00005f0029007a0c */ /* 0x000fc60003f86270 */
[----:B------:R3:W-:Y:S01]  /*5de90*/  @P6 STG.E [R32.64], R47 ;  /* 0x0000002f20006986 */ /* 0x0007e2000c101904 */
[C---:B-1----:R-:W-:Y:S01]  /*5dea0*/  IMAD.WIDE R28, R36.reuse, 0x4, R24 ;  /* 0x00000004241c7825 */ /* 0x042fe200078e0218 */
[----:B------:R-:W-:Y:S02]  /*5deb0*/  IADD3 R36, R36, c[0x0][0x198], RZ ;  /* 0x0000660024247a10 */ /* 0x000fe40007ffe0ff */
[----:B------:R1:W-:Y:S04]  /*5dec0*/  @P1 STG.E [R2.64], R55 ;  /* 0x0000003702001986 */ /* 0x0003e8000c101904 */
[----:B------:R-:W4:Y:S01]  /*5ded0*/  LDL.LU R41, [R1+0x1cd0] ;  /* 0x001cd00001297983 */ /* 0x000f220000300800 */
[C---:B---3--:R-:W-:Y:S01]  /*5dee0*/  IMAD.WIDE R32, R36.reuse, 0x4, R26 ;  /* 0x0000000424207825 */ /* 0x048fe200078e021a */
[----:B------:R-:W-:-:S02]  /*5def0*/  IADD3 R37, R36, c[0x0][0x198], RZ ;  /* 0x0000660024257a10 */ /* 0x000fc40007ffe0ff */
[----:B------:R3:W-:Y:S01]  /*5df00*/  @P0 STG.E [R28.64], R79 ;  /* 0x0000004f1c000986 */ /* 0x0007e2000c101904 */
[----:B-1----:R-:W-:-:S04]  /*5df10*/  IMAD.WIDE R2, R36, 0x4, R6 ;  /* 0x0000000424027825 */ /* 0x002fc800078e0206 */
[----:B---3--:R-:W-:Y:S01]  /*5df20*/  IMAD.WIDE R28, R36, 0x4, R4 ;  /* 0x00000004241c7825 */ /* 0x008fe200078e0204 */
[----:B--2---:R-:W-:Y:S02]  /*5df30*/  ISETP.GE.AND P1, PT, R40, c[0x0][0x17c], PT ;  /* 0x00005f0028007a0c */ /* 0x004fe40003f26270 */
[----:B------:R-:W2:Y:S04]  /*5df40*/  LDL.LU R40, [R1+0x1ce4] ;  /* 0x001ce40001287983 */ /* 0x000ea80000300800 */
[----:B------:R-:W3:Y:S04]  /*5df50*/  LDL.LU R248, [R1+0x41c] ;  /* 0x00041c0001f87983 */ /* 0x000ee80000300800 */
[----:B------:R1:W-:Y:S02]  /*5df60*/  @P3 STG.E [R2.64], R251 ;  /* 0x000000fb02003986 */ /* 0x0003e4000c101904 */
[----:B-1----:R-:W-:-:S02]  /*5df70*/  IMAD.WIDE R2, R36, 0x4, R24 ;  /* 0x0000000424027825 */ /* 0x002fc400078e0218 */
[----:B------:R-:W2:Y:S01]  /*5df80*/  LDL.LU R36, [R1+0x1cec] ;  /* 0x001cec0001247983 */ /* 0x000ea20000300800 */
[----:B------:R-:W-:Y:S02]  /*5df90*/  ISETP.LT.AND P5, PT, R231, c[0x0][0x178], !P2 ;  /* 0x00005e00e7007a0c */ /* 0x000fe400057a1270 */
[----:B------:R-:W-:Y:S02]  /*5dfa0*/  ISETP.LT.AND P6, PT, R215, c[0x0][0x178], !P2 ;  /* 0x00005e00d7007a0c */ /* 0x000fe400057c1270 */
[----:B------:R-:W-:Y:S02]  /*5dfb0*/  ISETP.LT.AND P2, PT, R175, c[0x0][0x178], !P2 ;  /* 0x00005e00af007a0c */ /* 0x000fe40005741270 */
[----:B------:R-:W-:Y:S02]  /*5dfc0*/  ISETP.LT.AND P0, PT, R230, c[0x0][0x178], !P4 ;  /* 0x00005e00e6007a0c */ /* 0x000fe40006701270 */
[----:B------:R-:W-:-:S05]  /*5dfd0*/  ISETP.LT.AND P3, PT, R231, c[0x0][0x178], !P4 ;  /* 0x00005e00e7007a0c */ /* 0x000fca0006761270 */
[----:B------:R1:W-:Y:S01]  /*5dfe0*/  @P5 STG.E [R28.64], R42 ;  /* 0x0000002a1c005986 */ /* 0x0003e2000c101904 */
[----:B------:R-:W-:-:S03]  /*5dff0*/  ISETP.LT.AND P5, PT, R215, c[0x0][0x178], !P4 ;  /* 0x00005e00d7007a0c */ /* 0x000fc600067a1270 */
[----:B------:R4:W-:Y:S01]  /*5e000*/  @P6 STG.E [R32.64], R34 ;  /* 0x0000002220006986 */ /* 0x0009e2000c101904 */
[----:B------:R-:W-:-:S03]  /*5e010*/  ISETP.LT.AND P4, PT, R175, c[0x0][0x178], !P4 ;  /* 0x00005e00af007a0c */ /* 0x000fc60006781270 */
[----:B------:R4:W-:Y:S01]  /*5e020*/  @P2 STG.E [R2.64], R74 ;  /* 0x0000004a02002986 */ /* 0x0009e2000c101904 */
[----:B-1----:R-:W-:-:S04]  /*5e030*/  IMAD.WIDE R28, R37, 0x4, R6 ;  /* 0x00000004251c7825 */ /* 0x002fc800078e0206 */
[----:B----4-:R-:W-:Y:S01]  /*5e040*/  IMAD.WIDE R32, R37, 0x4, R4 ;  /* 0x0000000425207825 */ /* 0x010fe200078e0204 */
[----:B------:R1:W-:Y:S01]  /*5e050*/  @P0 STG.E [R28.64], R250 ;  /* 0x000000fa1c000986 */ /* 0x0003e2000c101904 */
[----:B------:R-:W-:-:S03]  /*5e060*/  ISETP.LT.AND P6, PT, R230, c[0x0][0x178], !P1 ;  /* 0x00005e00e6007a0c */ /* 0x000fc60004fc1270 */
[----:B------:R4:W-:Y:S01]  /*5e070*/  @P3 STG.E [R32.64], R43 ;  /* 0x0000002b20003986 */ /* 0x0009e2000c101904 */
[----:B------:R-:W-:Y:S01]  /*5e080*/  ISETP.LT.AND P3, PT, R231, c[0x0][0x178], !P1 ;  /* 0x00005e00e7007a0c */ /* 0x000fe20004f61270 */
[----:B------:R-:W-:Y:S01]  /*5e090*/  IMAD.WIDE R2, R37, 0x4, R26 ;  /* 0x0000000425027825 */ /* 0x000fe200078e021a */
[----:B------:R-:W-:Y:S02]  /*5e0a0*/  ISETP.LT.AND P2, PT, R215, c[0x0][0x178], !P1 ;  /* 0x00005e00d7007a0c */ /* 0x000fe40004f41270 */
[C---:B------:R-:W-:Y:S01]  /*5e0b0*/  IADD3 R34, R37.reuse, c[0x0][0x198], RZ ;  /* 0x0000660025227a10 */ /* 0x040fe20007ffe0ff */
[----:B-1----:R-:W-:Y:S01]  /*5e0c0*/  IMAD.WIDE R28, R37, 0x4, R24 ;  /* 0x00000004251c7825 */ /* 0x002fe200078e0218 */
[----:B------:R1:W-:Y:S01]  /*5e0d0*/  @P5 STG.E [R2.64], R35 ;  /* 0x0000002302005986 */ /* 0x0003e2000c101904 */
[----:B------:R-:W-:Y:S02]  /*5e0e0*/  ISETP.GE.AND P0, PT, R44, c[0x0][0x17c], PT ;  /* 0x00005f002c007a0c */ /* 0x000fe40003f06270 */
[----:B----4-:R-:W-:Y:S01]  /*5e0f0*/  IMAD.WIDE R32, R34, 0x4, R6 ;  /* 0x0000000422207825 */ /* 0x010fe200078e0206 */
[----:B------:R4:W-:Y:S01]  /*5e100*/  @P4 STG.E [R28.64], R75 ;  /* 0x0000004b1c004986 */ /* 0x0009e2000c101904 */
[----:B------:R-:W-:-:S02]  /*5e110*/  ISETP.LT.AND P4, PT, R175, c[0x0][0x178], !P1 ;  /* 0x00005e00af007a0c */ /* 0x000fc40004f81270 */
[----:B------:R-:W-:Y:S01]  /*5e120*/  ISETP.LT.AND P5, PT, R230, c[0x0][0x178], !P0 ;  /* 0x00005e00e6007a0c */ /* 0x000fe200047a1270 */
[----:B------:R-:W-:Y:S01]  /*5e130*/  @P6 STG.E [R32.64], R249 ;  /* 0x000000f920006986 */ /* 0x000fe2000c101904 */
[----:B-1----:R-:W-:-:S03]  /*5e140*/  IMAD.WIDE R2, R34, 0x4, R4 ;  /* 0x0000000422027825 */ /* 0x002fc600078e0204 */
[----:B------:R-:W2:Y:S01]  /*5e150*/  LDL.LU R37, [R1+0x1d04] ;  /* 0x001d040001257983 */ /* 0x000ea20000300800 */
[----:B----4-:R-:W-:-:S03]  /*5e160*/  IMAD.WIDE R28, R34, 0x4, R26 ;  /* 0x00000004221c7825 */ /* 0x010fc600078e021a */
[----:B------:R1:W-:Y:S01]  /*5e170*/  @P3 STG.E [R2.64], R38 ;  /* 0x0000002602003986 */ /* 0x0003e2000c101904 */
[----:B------:R-:W-:-:S03]  /*5e180*/  ISETP.LT.AND P6, PT, R231, c[0x0][0x178], !P0 ;  /* 0x00005e00e7007a0c */ /* 0x000fc600047c1270 */
[----:B------:R4:W-:Y:S01]  /*5e190*/  @P2 STG.E [R28.64], R30 ;  /* 0x0000001e1c002986 */ /* 0x0009e2000c101904 */
[----:B------:R-:W-:Y:S02]  /*5e1a0*/  ISETP.LT.AND P2, PT, R215, c[0x0][0x178], !P0 ;  /* 0x00005e00d7007a0c */ /* 0x000fe40004741270 */
[C---:B------:R-:W-:Y:S01]  /*5e1b0*/  IADD3 R35, R34.reuse, c[0x0][0x198], RZ ;  /* 0x0000660022237a10 */ /* 0x040fe20007ffe0ff */
[----:B-1----:R-:W-:-:S04]  /*5e1c0*/  IMAD.WIDE R2, R34, 0x4, R24 ;  /* 0x0000000422027825 */ /* 0x002fc800078e0218 */
[C---:B----4-:R-:W-:Y:S01]  /*5e1d0*/  IMAD.WIDE R28, R35.reuse, 0x4, R6 ;  /* 0x00000004231c7825 */ /* 0x050fe200078e0206 */
[----:B------:R1:W-:Y:S03]  /*5e1e0*/  @P4 STG.E [R2.64], R70 ;  /* 0x0000004602004986 */ /* 0x0003e6000c101904 */
[----:B------:R-:W-:-:S04]  /*5e1f0*/  IMAD.WIDE R32, R35, 0x4, R4 ;  /* 0x0000000423207825 */ /* 0x000fc800078e0204 */
[----:B-1----:R-:W-:Y:S01]  /*5e200*/  IMAD.WIDE R2, R35, 0x4, R26 ;  /* 0x0000000423027825 */ /* 0x002fe200078e021a */
[----:B---3--:R-:W-:Y:S04]  /*5e210*/  @P5 STG.E [R28.64], R248 ;  /* 0x000000f81c005986 */ /* 0x008fe8000c101904 */
[----:B------:R1:W-:Y:S04]  /*5e220*/  @P6 STG.E [R32.64], R39 ;  /* 0x0000002720006986 */ /* 0x0003e8000c101904 */
[----:B------:R3:W-:Y:S01]  /*5e230*/  @P2 STG.E [R2.64], R31 ;  /* 0x0000001f02002986 */ /* 0x0007e2000c101904 */
[----:B--2---:R-:W-:-:S03]  /*5e240*/  ISETP.GE.AND P2, PT, R36, c[0x0][0x17c], PT ;  /* 0x00005f0024007a0c */ /* 0x004fc60003f46270 */
[----:B------:R-:W2:Y:S04]  /*5e250*/  LDL.LU R36, [R1+0x1d00] ;  /* 0x001d000001247983 */ /* 0x000ea80000300800 */
[----:B------:R-:W4:Y:S04]  /*5e260*/  LDL.LU R34, [R1+0x1d14] ;  /* 0x001d140001227983 */ /* 0x000f280000300800 */
[----:B-1----:R-:W4:Y:S01]  /*5e270*/  LDL.LU R32, [R1+0x1d1c] ;  /* 0x001d1c0001207983 */ /* 0x002f220000300800 */
[----:B------:R-:W-:Y:S02]  /*5e280*/  ISETP.LT.AND P3, PT, R175, c[0x0][0x178], !P0 ;  /* 0x00005e00af007a0c */ /* 0x000fe40004761270 */
[----:B------:R-:W-:Y:S01]  /*5e290*/  ISETP.GE.AND P1, PT, R41, c[0x0][0x17c], PT ;  /* 0x00005f0029007a0c */ /* 0x000fe20003f26270 */
[----:B------:R-:W-:-:S03]  /*5e2a0*/  IMAD.WIDE R28, R35, 0x4, R24 ;  /* 0x00000004231c7825 */ /* 0x000fc600078e0218 */
[----:B------:R-:W-:Y:S02]  /*5e2b0*/  ISETP.LT.AND P4, PT, R230, c[0x0][0x178], !P1 ;  /* 0x00005e00e6007a0c */ /* 0x000fe40004f81270 */
[----:B------:R-:W-:Y:S02]  /*5e2c0*/  ISETP.LT.AND P5, PT, R231, c[0x0][0x178], !P1 ;  /* 0x00005e00e7007a0c */ /* 0x000fe40004fa1270 */
[----:B------:R-:W-:Y:S02]  /*5e2d0*/  IADD3 R35, R35, c[0x0][0x198], RZ ;  /* 0x0000660023237a10 */ /* 0x000fe40007ffe0ff */
[----:B------:R-:W-:Y:S01]  /*5e2e0*/  ISETP.GE.AND P0, PT, R40, c[0x0][0x17c], PT ;  /* 0x00005f0028007a0c */ /* 0x000fe20003f06270 */
[----:B------:R1:W-:Y:S01]  /*5e2f0*/  @P3 STG.E [R28.64], R71 ;  /* 0x000000471c003986 */ /* 0x0003e2000c101904 */
[----:B------:R-:W-:Y:S01]  /*5e300*/  ISETP.LT.AND P6, PT, R215, c[0x0][0x178], !P1 ;  /* 0x00005e00d7007a0c */ /* 0x000fe20004fc1270 */
[----:B---3--:R-:W-:Y:S01]  /*5e310*/  IMAD.WIDE R2, R35, 0x4, R6 ;  /* 0x0000000423027825 */ /* 0x008fe200078e0206 */
[----:B------:R-:W-:-:S02]  /*5e320*/  ISETP.LT.AND P1, PT, R175, c[0x0][0x178], !P1 ;  /* 0x00005e00af007a0c */ /* 0x000fc40004f21270 */
[----:B------:R-:W-:Y:S02]  /*5e330*/  ISETP.LT.AND P3, PT, R230, c[0x0][0x178], !P0 ;  /* 0x00005e00e6007a0c */ /* 0x000fe40004761270 */
[----:B------:R3:W-:Y:S01]  /*5e340*/  @P4 STG.E [R2.64], R96 ;  /* 0x0000006002004986 */ /* 0x0007e2000c101904 */
[C---:B------:R-:W-:Y:S01]  /*5e350*/  IADD3 R33, R35.reuse, c[0x0][0x198], RZ ;  /* 0x0000660023217a10 */ /* 0x040fe20007ffe0ff */
[----:B-1----:R-:W-:Y:S01]  /*5e360*/  IMAD.WIDE R28, R35, 0x4, R4 ;  /* 0x00000004231c7825 */ /* 0x002fe200078e0204 */
[----:B------:R-:W-:-:S04]  /*5e370*/  ISETP.LT.AND P4, PT, R231, c[0x0][0x178], !P0 ;  /* 0x00005e00e7007a0c */ /* 0x000fc80004781270 */
[----:B------:R1:W-:Y:S01]  /*5e380*/  @P5 STG.E [R28.64], R108 ;  /* 0x0000006c1c005986 */ /* 0x0003e2000c101904 */
[----:B------:R-:W-:Y:S01]  /*5e390*/  ISETP.LT.AND P5, PT, R215, c[0x0][0x178], !P0 ;  /* 0x00005e00d7007a0c */ /* 0x000fe200047a1270 */
[----:B------:R-:W-:Y:S01]  /*5e3a0*/  IMAD.WIDE R30, R35, 0x4, R26 ;  /* 0x00000004231e7825 */ /* 0x000fe200078e021a */
[----:B------:R-:W-:-:S03]  /*5e3b0*/  ISETP.LT.AND P0, PT, R175, c[0x0][0x178], !P0 ;  /* 0x00005e00af007a0c */ /* 0x000fc60004701270 */
[----:B---3--:R-:W-:Y:S01]  /*5e3c0*/  IMAD.WIDE R2, R35, 0x4, R24 ;  /* 0x0000000423027825 */ /* 0x008fe200078e0218 */
[----:B------:R3:W-:Y:S03]  /*5e3d0*/  @P6 STG.E [R30.64], R120 ;  /* 0x000000781e006986 */ /* 0x0007e6000c101904 */
[C---:B-1----:R-:W-:Y:S01]  /*5e3e0*/  IMAD.WIDE R28, R33.reuse, 0x4, R6 ;  /* 0x00000004211c7825 */ /* 0x042fe200078e0206 */
[----:B------:R1:W-:Y:S04]  /*5e3f0*/  @P1 STG.E [R2.64], R140 ;  /* 0x0000008c02001986 */ /* 0x0003e8000c101904 */
[----:B------:R1:W-:Y:S01]  /*5e400*/  @P3 STG.E [R28.64], R97 ;  /* 0x000000611c003986 */ /* 0x0003e2000c101904 */
[----:B---3--:R-:W-:-:S04]  /*5e410*/  IMAD.WIDE R30, R33, 0x4, R4 ;  /* 0x00000004211e7825 */ /* 0x008fc800078e0204 */
[C---:B-1----:R-:W-:Y:S01]  /*5e420*/  IMAD.WIDE R2, R33.reuse, 0x4, R26 ;  /* 0x0000000421027825 */ /* 0x042fe200078e021a */
[----:B------:R1:W-:Y:S03]  /*5e430*/  @P4 STG.E [R30.64], R109 ;  /* 0x0000006d1e004986 */ /* 0x0003e6000c101904 */
[----:B------:R-:W-:Y:S01]  /*5e440*/  IMAD.WIDE R28, R33, 0x4, R24 ;  /* 0x00000004211c7825 */ /* 0x000fe200078e0218 */
[----:B------:R3:W-:Y:S01]  /*5e450*/  @P5 STG.E [R2.64], R121 ;  /* 0x0000007902005986 */ /* 0x0007e2000c101904 */
[----:B------:R-:W-:-:S03]  /*5e460*/  ISETP.GE.AND P1, PT, R37, c[0x0][0x17c], PT ;  /* 0x00005f0025007a0c */ /* 0x000fc60003f26270 */
[----:B------:R1:W-:Y:S04]  /*5e470*/  @P0 STG.E [R28.64], R141 ;  /* 0x0000008d1c000986 */ /* 0x0003e8000c101904 */
[----:B------:R-:W4:Y:S01]  /*5e480*/  LDL.LU R37, [R1+0x1d34] ;  /* 0x001d340001257983 */ /* 0x000f220000300800 */
[----:B--2---:R-:W-:-:S03]  /*5e490*/  ISETP.GE.AND P0, PT, R36, c[0x0][0x17c], PT ;  /* 0x00005f0024007a0c */ /* 0x004fc60003f06270 */
[----:B------:R-:W2:Y:S01]  /*5e4a0*/  LDL.LU R36, [R1+0x1d30] ;  /* 0x001d300001247983 */ /* 0x000ea20000300800 */
[----:B------:R-:W-:Y:S02]  /*5e4b0*/  ISETP.LT.AND P6, PT, R230, c[0x0][0x178], !P2 ;  /* 0x00005e00e6007a0c */ /* 0x000fe400057c1270 */
[----:B------:R-:W-:Y:S02]  /*5e4c0*/  ISETP.LT.AND P4, PT, R231, c[0x0][0x178], !P2 ;  /* 0x00005e00e7007a0c */ /* 0x000fe40005781270 */
[----:B------:R-:W-:Y:S02]  /*5e4d0*/  ISETP.LT.AND P3, PT, R215, c[0x0][0x178], !P2 ;  /* 0x00005e00d7007a0c */ /* 0x000fe40005761270 */
[----:B------:R-:W-:Y:S02]  /*5e4e0*/  IADD3 R35, R33, c[0x0][0x198], RZ ;  /* 0x0000660021237a10 */ /* 0x000fe40007ffe0ff */
[----:B------:R-:W-:-:S03]  /*5e4f0*/  ISETP.LT.AND P2, PT, R175, c[0x0][0x178], !P2 ;  /* 0x00005e00af007a0c */ /* 0x000fc60005741270 */
[----:B-1----:R-:W-:-:S04]  /*5e500*/  IMAD.WIDE R30, R35, 0x4, R6 ;  /* 0x00000004231e7825 */ /* 0x002fc800078e0206 */
[C---:B---3--:R-:W-:Y:S01]  /*5e510*/  IMAD.WIDE R2, R35.reuse, 0x4, R4 ;  /* 0x0000000423027825 */ /* 0x048fe200078e0204 */
[----:B------:R-:W-:Y:S03]  /*5e520*/  @P6 STG.E [R30.64], R92 ;  /* 0x0000005c1e006986 */ /* 0x000fe6000c101904 */
[----:B------:R-:W-:Y:S01]  /*5e530*/  IMAD.WIDE R28, R35, 0x4, R26 ;  /* 0x00000004231c7825 */ /* 0x000fe200078e021a */
[----:B------:R-:W-:Y:S01]  /*5e540*/  ISETP.LT.AND P5, PT, R230, c[0x0][0x178], !P1 ;  /* 0x00005e00e6007a0c */ /* 0x000fe20004fa1270 */
[----:B------:R1:W-:Y:S01]  /*5e550*/  @P4 STG.E [R2.64], R104 ;  /* 0x0000006802004986 */ /* 0x0003e2000c101904 */
[----:B------:R-:W-:-:S03]  /*5e560*/  ISETP.LT.AND P6, PT, R231, c[0x0][0x178], !P1 ;  /* 0x00005e00e7007a0c */ /* 0x000fc60004fc1270 */
[----:B------:R3:W-:Y:S01]  /*5e570*/  @P3 STG.E [R28.64], R112 ;  /* 0x000000701c003986 */ /* 0x0007e2000c101904 */
[----:B------:R-:W-:Y:S02]  /*5e580*/  ISETP.LT.AND P3, PT, R215, c[0x0][0x178], !P1 ;  /* 0x00005e00d7007a0c */ /* 0x000fe40004f61270 */
[----:B------:R-:W-:Y:S02]  /*5e590*/  IADD3 R33, R35, c[0x0][0x198], RZ ;  /* 0x0000660023217a10 */ /* 0x000fe40007ffe0ff */
[----:B------:R-:W-:Y:S01]  /*5e5a0*/  ISETP.LT.AND P4, PT, R175, c[0x0][0x178], !P1 ;  /* 0x00005e00af007a0c */ /* 0x000fe20004f81270 */
[----:B-1----:R-:W-:Y:S01]  /*5e5b0*/  IMAD.WIDE R2, R35, 0x4, R24 ;  /* 0x0000000423027825 */ /* 0x002fe200078e0218 */
[----:B----4-:R-:W-:Y:S02]  /*5e5c0*/  ISETP.GE.AND P1, PT, R34, c[0x0][0x17c], PT ;  /* 0x00005f0022007a0c */ /* 0x010fe40003f26270 */
[----:B------:R-:W4:Y:S01]  /*5e5d0*/  LDL.LU R34, [R1+0x1d44] ;  /* 0x001d440001227983 */ /* 0x000f220000300800 */
[----:B---3--:R-:W-:-:S03]  /*5e5e0*/  IMAD.WIDE R28, R33, 0x4, R6 ;  /* 0x00000004211c7825 */ /* 0x008fc600078e0206 */
[----:B------:R1:W-:Y:S01]  /*5e5f0*/  @P2 STG.E [R2.64], R136 ;  /* 0x0000008802002986 */ /* 0x0003e2000c101904 */
[----:B------:R-:W-:-:S03]  /*5e600*/  IMAD.WIDE R30, R33, 0x4, R4 ;  /* 0x00000004211e7825 */ /* 0x000fc600078e0204 */
[----:B------:R3:W-:Y:S04]  /*5e610*/  @P5 STG.E [R28.64], R93 ;  /* 0x0000005d1c005986 */ /* 0x0007e8000c101904 */
[----:B------:R-:W-:Y:S01]  /*5e620*/  @P6 STG.E [R30.64], R105 ;  /* 0x000000691e006986 */ /* 0x000fe2000c101904 */
[----:B-1----:R-:W-:-:S05]  /*5e630*/  IMAD.WIDE R2, R33, 0x4, R26 ;  /* 0x0000000421027825 */ /* 0x002fca00078e021a */
[----:B------:R1:W-:Y:S01]  /*5e640*/  @P3 STG.E [R2.64], R113 ;  /* 0x0000007102003986 */ /* 0x0003e2000c101904 */
[----:B------:R-:W-:-:S03]  /*5e650*/  ISETP.GE.AND P3, PT, R32, c[0x0][0x17c], PT ;  /* 0x00005f0020007a0c */ /* 0x000fc60003f66270 */
[----:B------:R-:W4:Y:S01]  /*5e660*/  LDL.LU R32, [R1+0x1d48] ;  /* 0x001d480001207983 */ /* 0x000f220000300800 */
[C---:B------:R-:W-:Y:S01]  /*5e670*/  ISETP.LT.AND P2, PT, R230.reuse, c[0x0][0x178], !P0 ;  /* 0x00005e00e6007a0c */ /* 0x040fe20004741270 */
[----:B---3--:R-:W-:Y:S01]  /*5e680*/  IMAD.WIDE R28, R33, 0x4, R24 ;  /* 0x00000004211c7825 */ /* 0x008fe200078e0218 */
[----:B------:R-:W-:Y:S01]  /*5e690*/  ISETP.LT.AND P5, PT, R231, c[0x0][0x178], !P0 ;  /* 0x00005e00e7007a0c */ /* 0x000fe200047a1270 */
[----:B------:R-:W3:Y:S01]  /*5e6a0*/  LDL.LU R41, [R1+0x1d40] ;  /* 0x001d400001297983 */ /* 0x000ee20000300800 */
[----:B------:R-:W-:Y:S02]  /*5e6b0*/  IADD3 R33, R33, c[0x0][0x198], RZ ;  /* 0x0000660021217a10 */ /* 0x000fe40007ffe0ff */
[----:B------:R-:W-:Y:S01]  /*5e6c0*/  ISETP.LT.AND P6, PT, R215, c[0x0][0x178], !P0 ;  /* 0x00005e00d7007a0c */ /* 0x000fe200047c1270 */
[----:B------:R1:W-:Y:S01]  /*5e6d0*/  @P4 STG.E [R28.64], R137 ;  /* 0x000000891c004986 */ /* 0x0003e2000c101904 */
[----:B------:R-:W-:Y:S01]  /*5e6e0*/  ISETP.LT.AND P0, PT, R175, c[0x0][0x178], !P0 ;  /* 0x00005e00af007a0c */ /* 0x000fe20004701270 */
[C---:B-1----:R-:W-:Y:S01]  /*5e6f0*/  IMAD.WIDE R2, R33.reuse, 0x4, R6 ;  /* 0x0000000421027825 */ /* 0x042fe200078e0206 */
[----:B------:R-:W-:Y:S01]  /*5e700*/  ISETP.LT.AND P4, PT, R230, c[0x0][0x178], !P1 ;  /* 0x00005e00e6007a0c */ /* 0x000fe20004f81270 */
[----:B------:R-:W3:Y:S01]  /*5e710*/  LDL.LU R40, [R1+0x1d3c] ;  /* 0x001d3c0001287983 */ /* 0x000ee20000300800 */
[----:B------:R-:W-:-:S03]  /*5e720*/  IADD3 R35, R33, c[0x0][0x198], RZ ;  /* 0x0000660021237a10 */ /* 0x000fc60007ffe0ff */
[----:B------:R1:W-:Y:S01]  /*5e730*/  @P2 STG.E [R2.64], R88 ;  /* 0x0000005802002986 */ /* 0x0003e2000c101904 */
[----:B------:R-:W-:Y:S01]  /*5e740*/  IMAD.WIDE R28, R33, 0x4, R4 ;  /* 0x00000004211c7825 */ /* 0x000fe200078e0204 */
[----:B------:R-:W-:Y:S02]  /*5e750*/  ISETP.LT.AND P2, PT, R231, c[0x0][0x178], !P1 ;  /* 0x00005e00e7007a0c */ /* 0x000fe40004f41270 */
[----:B------:R-:W3:Y:S01]  /*5e760*/  LDL.LU R38, [R1+0x1d38] ;  /* 0x001d380001267983 */ /* 0x000ee20000300800 */
[----:B------:R-:W-:-:S03]  /*5e770*/  IMAD.WIDE R30, R33, 0x4, R26 ;  /* 0x00000004211e7825 */ /* 0x000fc600078e021a */
[----:B------:R1:W-:Y:S01]  /*5e780*/  @P5 STG.E [R28.64], R100 ;  /* 0x000000641c005986 */ /* 0x0003e2000c101904 */
[----:B------:R-:W-:Y:S01]  /*5e790*/  ISETP.LT.AND P5, PT, R215, c[0x0][0x178], !P1 ;  /* 0x00005e00d7007a0c */ /* 0x000fe20004fa1270 */
[----:B-1----:R-:W-:Y:S01]  /*5e7a0*/  IMAD.WIDE R2, R33, 0x4, R24 ;  /* 0x0000000421027825 */ /* 0x002fe200078e0218 */
[----:B------:R-:W-:Y:S01]  /*5e7b0*/  ISETP.LT.AND P1, PT, R175, c[0x0][0x178], !P1 ;  /* 0x00005e00af007a0c */ /* 0x000fe20004f21270 */
[----:B------:R1:W-:Y:S04]  /*5e7c0*/  @P6 STG.E [R30.64], R56 ;  /* 0x000000381e006986 */ /* 0x0003e8000c101904 */
[----:B------:R1:W-:Y:S01]  /*5e7d0*/  @P0 STG.E [R2.64], R132 ;  /* 0x0000008402000986 */ /* 0x0003e2000c101904 */
[----:B------:R-:W-:-:S04]  /*5e7e0*/  IMAD.WIDE R28, R35, 0x4, R6 ;  /* 0x00000004231c7825 */ /* 0x000fc800078e0206 */
[C---:B-1----:R-:W-:Y:S01]  /*5e7f0*/  IMAD.WIDE R30, R35.reuse, 0x4, R4 ;  /* 0x00000004231e7825 */ /* 0x042fe200078e0204 */
[----:B------:R1:W-:Y:S03]  /*5e800*/  @P4 STG.E [R28.64], R89 ;  /* 0x000000591c004986 */ /* 0x0003e6000c101904 */
[C---:B------:R-:W-:Y:S01]  /*5e810*/  IMAD.WIDE R2, R35.reuse, 0x4, R26 ;  /* 0x0000000423027825 */ /* 0x040fe200078e021a */
[----:B------:R2:W-:Y:S04]  /*5e820*/  @P2 STG.E [R30.64], R101 ;  /* 0x000000651e002986 */ /* 0x0005e8000c101904 */
[----:B------:R2:W-:Y:S01]  /*5e830*/  @P5 STG.E [R2.64], R57 ;  /* 0x0000003902005986 */ /* 0x0005e2000c101904 */
[----:B-1----:R-:W-:-:S05]  /*5e840*/  IMAD.WIDE R28, R35, 0x4, R24 ;  /* 0x00000004231c7825 */ /* 0x002fca00078e0218 */
[----:B------:R1:W-:Y:S01]  /*5e850*/  @P1 STG.E [R28.64], R133 ;  /* 0x000000851c001986 */ /* 0x0003e2000c101904 */
[----:B--2---:R-:W-:-:S03]  /*5e860*/  ISETP.GE.AND P1, PT, R36, c[0x0][0x17c], PT ;  /* 0x00005f0024007a0c */ /* 0x004fc60003f26270 */
[----:B------:R-:W2:Y:S01]  /*5e870*/  LDL.LU R36, [R1+0x1d2c] ;  /* 0x001d2c0001247983 */ /* 0x000ea20000300800 */
[----:B------:R-:W-:Y:S02]  /*5e880*/  ISETP.LT.AND P6, PT, R230, c[0x0][0x178], !P3 ;  /* 0x00005e00e6007a0c */ /* 0x000fe40005fc1270 */
[----:B------:R-:W-:Y:S02]  /*5e890*/  ISETP.LT.AND P4, PT, R231, c[0x0][0x178], !P3 ;  /* 0x00005e00e7007a0c */ /* 0x000fe40005f81270 */
[----:B------:R-:W-:Y:S02]  /*5e8a0*/  IADD3 R33, R35, c[0x0][0x198], RZ ;  /* 0x0000660023217a10 */ /* 0x000fe40007ffe0ff */
[----:B------:R-:W-:Y:S02]  /*5e8b0*/  ISETP.LT.AND P2, PT, R215, c[0x0][0x178], !P3 ;  /* 0x00005e00d7007a0c */ /* 0x000fe40005f41270 */
[----:B------:R-:W-:Y:S01]  /*5e8c0*/  ISETP.LT.AND P3, PT, R175, c[0x0][0x178], !P3 ;  /* 0x00005e00af007a0c */ /* 0x000fe20005f61270 */
[----:B------:R-:W-:Y:S01]  /*5e8d0*/  IMAD.WIDE R30, R33, 0x4, R6 ;  /* 0x00000004211e7825 */ /* 0x000fe200078e0206 */
[----:B------:R-:W-:-:S03]  /*5e8e0*/  ISETP.GE.AND P0, PT, R37, c[0x0][0x17c], PT ;  /* 0x00005f0025007a0c */ /* 0x000fc60003f06270 */
[C---:B------:R-:W-:Y:S01]  /*5e8f0*/  IMAD.WIDE R2, R33.reuse, 0x4, R4 ;  /* 0x0000000421027825 */ /* 0x040fe200078e0204 */
[----:B------:R-:W-:Y:S01]  /*5e900*/  @P6 STG.E [R30.64], R84 ;  /* 0x000000541e006986 */ /* 0x000fe2000c101904 */
[----:B------:R-:W-:Y:S02]  /*5e910*/  ISETP.LT.AND P5, PT, R230, c[0x0][0x178], !P0 ;  /* 0x00005e00e6007a0c */ /* 0x000fe400047a1270 */
[C---:B-1----:R-:W-:Y:S01]  /*5e920*/  IMAD.WIDE R28, R33.reuse, 0x4, R26 ;  /* 0x00000004211c7825 */ /* 0x042fe200078e021a */
[----:B------:R1:W-:Y:S01]  /*5e930*/  @P4 STG.E [R2.64], R64 ;  /* 0x0000004002004986 */ /* 0x0003e2000c101904 */
[----:B------:R-:W-:Y:S02]  /*5e940*/  IADD3 R35, R33, c[0x0][0x198], RZ ;  /* 0x0000660021237a10 */ /* 0x000fe40007ffe0ff */
[----:B------:R-:W-:Y:S01]  /*5e950*/  ISETP.LT.AND P6, PT, R231, c[0x0][0x178], !P0 ;  /* 0x00005e00e7007a0c */ /* 0x000fe200047c1270 */
[----:B------:R4:W-:Y:S01]  /*5e960*/  @P2 STG.E [R28.64], R20 ;  /* 0x000000141c002986 */ /* 0x0009e2000c101904 */
[----:B------:R-:W-:-:S02]  /*5e970*/  ISETP.LT.AND P2, PT, R215, c[0x0][0x178], !P0 ;  /* 0x00005e00d7007a0c */ /* 0x000fc40004741270 */
[----:B------:R-:W-:Y:S01]  /*5e980*/  ISETP.LT.AND P0, PT, R175, c[0x0][0x178], !P0 ;  /* 0x00005e00af007a0c */ /* 0x000fe20004701270 */
[----:B-1----:R-:W-:Y:S01]  /*5e990*/  IMAD.WIDE R2, R33, 0x4, R24 ;  /* 0x0000000421027825 */ /* 0x002fe200078e0218 */
[----:B------:R-:W-:-:S04]  /*5e9a0*/  IADD3 R37, R35, c[0x0][0x198], RZ ;  /* 0x0000660023257a10 */ /* 0x000fc80007ffe0ff */
[----:B------:R1:W-:Y:S01]  /*5e9b0*/  @P3 STG.E [R2.64], R128 ;  /* 0x0000008002003986 */ /* 0x0003e2000c101904 */
[----:B------:R-:W-:Y:S01]  /*5e9c0*/  ISETP.LT.AND P3, PT, R230, c[0x0][0x178], !P1 ;  /* 0x00005e00e6007a0c */ /* 0x000fe20004f61270 */
[----:B----4-:R-:W-:Y:S01]  /*5e9d0*/  IMAD.WIDE R28, R35, 0x4, R6 ;  /* 0x00000004231c7825 */ /* 0x010fe200078e0206 */
[----:B------:R-:W-:-:S03]  /*5e9e0*/  ISETP.GE.AND P4, PT, R34, c[0x0][0x17c], PT ;  /* 0x00005f0022007a0c */ /* 0x000fc60003f86270 */
[----:B------:R-:W-:Y:S01]  /*5e9f0*/  IMAD.WIDE R30, R35, 0x4, R4 ;  /* 0x00000004231e7825 */ /* 0x000fe200078e0204 */
[----:B------:R4:W-:Y:S01]  /*5ea00*/  @P5 STG.E [R28.64], R85 ;  /* 0x000000551c005986 */ /* 0x0009e2000c101904 */
[----:B------:R-:W-:Y:S02]  /*5ea10*/  ISETP.LT.AND P5, PT, R231, c[0x0][0x178], !P1 ;  /* 0x00005e00e7007a0c */ /* 0x000fe40004fa1270 */
[----:B-1----:R-:W-:Y:S01]  /*5ea20*/  IMAD.WIDE R2, R35, 0x4, R26 ;  /* 0x0000000423027825 */ /* 0x002fe200078e021a */
[----:B------:R1:W-:Y:S01]  /*5ea30*/  @P6 STG.E [R30.64], R65 ;  /* 0x000000411e006986 */ /* 0x0003e2000c101904 */
[----:B------:R-:W-:Y:S02]  /*5ea40*/  ISETP.LT.AND P6, PT, R215, c[0x0][0x178], !P1 ;  /* 0x00005e00d7007a0c */ /* 0x000fe40004fc1270 */
[----:B----4-:R-:W-:Y:S01]  /*5ea50*/  IMAD.WIDE R28, R35, 0x4, R24 ;  /* 0x00000004231c7825 */ /* 0x010fe200078e0218 */
[----:B------:R4:W-:Y:S03]  /*5ea60*/  @P2 STG.E [R2.64], R21 ;  /* 0x0000001502002986 */ /* 0x0009e6000c101904 */
[----:B------:R-:W-:Y:S01]  /*5ea70*/  IMAD.WIDE R34, R37, 0x4, R6 ;  /* 0x0000000425227825 */ /* 0x000fe200078e0206 */
[----:B------:R1:W-:Y:S01]  /*5ea80*/  @P0 STG.E [R28.64], R129 ;  /* 0x000000811c000986 */ /* 0x0003e2000c101904 */
[----:B------:R-:W-:-:S02]  /*5ea90*/  ISETP.LT.AND P1, PT, R175, c[0x0][0x178], !P1 ;  /* 0x00005e00af007a0c */ /* 0x000fc40004f21270 */
[----:B------:R-:W-:Y:S01]  /*5eaa0*/  ISETP.LT.AND P0, PT, R230, c[0x0][0x178], !P4 ;  /* 0x00005e00e6007a0c */ /* 0x000fe20006701270 */
[----:B------:R-:W-:Y:S01]  /*5eab0*/  @P3 STG.E [R34.64], R98 ;  /* 0x0000006222003986 */ /* 0x000fe2000c101904 */
[----:B------:R-:W-:Y:S02]  /*5eac0*/  ISETP.LT.AND P3, PT, R231, c[0x0][0x178], !P4 ;  /* 0x00005e00e7007a0c */ /* 0x000fe40006761270 */
[C---:B------:R-:W-:Y:S02]  /*5ead0*/  IADD3 R39, R37.reuse, c[0x0][0x198], RZ ;  /* 0x0000660025277a10 */ /* 0x040fe40007ffe0ff */
[----:B------:R-:W-:Y:S01]  /*5eae0*/  ISETP.GE.AND P2, PT, R32, c[0x0][0x17c], PT ;  /* 0x00005f0020007a0c */ /* 0x000fe20003f46270 */
[----:B------:R-:W-:-:S04]  /*5eaf0*/  IMAD.WIDE R32, R37, 0x4, R4 ;  /* 0x0000000425207825 */ /* 0x000fc800078e0204 */
[C---:B-1----:R-:W-:Y:S01]  /*5eb00*/  IMAD.WIDE R30, R37.reuse, 0x4, R26 ;  /* 0x00000004251e7825 */ /* 0x042fe200078e021a */
[----:B------:R-:W-:Y:S03]  /*5eb10*/  @P5 STG.E [R32.64], R110 ;  /* 0x0000006e20005986 */ /* 0x000fe6000c101904 */
[----:B----4-:R-:W-:Y:S01]  /*5eb20*/  IMAD.WIDE R20, R37, 0x4, R24 ;  /* 0x0000000425147825 */ /* 0x010fe200078e0218 */
[----:B------:R1:W-:Y:S03]  /*5eb30*/  @P6 STG.E [R30.64], R122 ;  /* 0x0000007a1e006986 */ /* 0x0003e6000c101904 */
[----:B------:R-:W-:Y:S01]  /*5eb40*/  IMAD.WIDE R28, R39, 0x4, R6 ;  /* 0x00000004271c7825 */ /* 0x000fe200078e0206 */
[----:B------:R-:W-:-:S03]  /*5eb50*/  ISETP.LT.AND P5, PT, R215, c[0x0][0x178], !P4 ;  /* 0x00005e00d7007a0c */ /* 0x000fc600067a1270 */
[----:B------:R-:W-:Y:S01]  /*5eb60*/  IMAD.WIDE R2, R39, 0x4, R4 ;  /* 0x0000000427027825 */ /* 0x000fe200078e0204 */
[----:B------:R-:W-:Y:S01]  /*5eb70*/  @P1 STG.E [R20.64], R142 ;  /* 0x0000008e14001986 */ /* 0x000fe2000c101904 */
[----:B------:R-:W-:Y:S02]  /*5eb80*/  ISETP.LT.AND P4, PT, R175, c[0x0][0x178], !P4 ;  /* 0x00005e00af007a0c */ /* 0x000fe40006781270 */
[----:B------:R-:W-:Y:S01]  /*5eb90*/  ISETP.LT.AND P6, PT, R230, c[0x0][0x178], !P2 ;  /* 0x00005e00e6007a0c */ /* 0x000fe200057c1270 */
[----:B------:R-:W-:Y:S01]  /*5eba0*/  @P0 STG.E [R28.64], R99 ;  /* 0x000000631c000986 */ /* 0x000fe2000c101904 */
[----:B------:R-:W-:-:S03]  /*5ebb0*/  ISETP.LT.AND P1, PT, R215, c[0x0][0x178], !P2 ;  /* 0x00005e00d7007a0c */ /* 0x000fc60005721270 */
[----:B------:R4:W-:Y:S01]  /*5ebc0*/  @P3 STG.E [R2.64], R111 ;  /* 0x0000006f02003986 */ /* 0x0009e2000c101904 */
[----:B------:R-:W-:Y:S02]  /*5ebd0*/  ISETP.LT.AND P3, PT, R231, c[0x0][0x178], !P2 ;  /* 0x00005e00e7007a0c */ /* 0x000fe40005761270 */
[C---:B------:R-:W-:Y:S01]  /*5ebe0*/  IADD3 R37, R39.reuse, c[0x0][0x198], RZ ;  /* 0x0000660027257a10 */ /* 0x040fe20007ffe0ff */
[----:B-1----:R-:W-:Y:S01]  /*5ebf0*/  IMAD.WIDE R30, R39, 0x4, R26 ;  /* 0x00000004271e7825 */ /* 0x002fe200078e021a */
[----:B---3--:R-:W-:Y:S02]  /*5ec00*/  ISETP.GE.AND P0, PT, R41, c[0x0][0x17c], PT ;  /* 0x00005f0029007a0c */ /* 0x008fe40003f06270 */
[----:B------:R-:W3:Y:S01]  /*5ec10*/  LDL.LU R41, [R1+0x1d28] ;  /* 0x001d280001297983 */ /* 0x000ee20000300800 */
[----:B------:R-:W-:-:S04]  /*5ec20*/  IMAD.WIDE R32, R39, 0x4, R24 ;  /* 0x0000000427207825 */ /* 0x000fc800078e0218 */
[C---:B------:R-:W-:Y:S01]  /*5ec30*/  IMAD.WIDE R34, R37.reuse, 0x4, R6 ;  /* 0x0000000425227825 */ /* 0x040fe200078e0206 */
[----:B------:R1:W-:Y:S03]  /*5ec40*/  @P5 STG.E [R30.64], R123 ;  /* 0x0000007b1e005986 */ /* 0x0003e6000c101904 */
[C---:B----4-:R-:W-:Y:S01]  /*5ec50*/  IMAD.WIDE R2, R37.reuse, 0x4, R4 ;  /* 0x0000000425027825 */ /* 0x050fe200078e0204 */
[----:B------:R4:W-:Y:S03]  /*5ec60*/  @P4 STG.E [R32.64], R143 ;  /* 0x0000008f20004986 */ /* 0x0009e6000c101904 */
[----:B------:R-:W-:Y:S01]  /*5ec70*/  IMAD.WIDE R20, R37, 0x4, R26 ;  /* 0x0000000425147825 */ /* 0x000fe200078e021a */
[----:B------:R-:W-:Y:S01]  /*5ec80*/  @P6 STG.E [R34.64], R94 ;  /* 0x0000005e22006986 */ /* 0x000fe2000c101904 */
[----:B------:R-:W-:-:S02]  /*5ec90*/  ISETP.LT.AND P4, PT, R175, c[0x0][0x178], !P2 ;  /* 0x00005e00af007a0c */ /* 0x000fc40005781270 */
[----:B------:R-:W-:Y:S01]  /*5eca0*/  ISETP.LT.AND P5, PT, R230, c[0x0][0x178], !P0 ;  /* 0x00005e00e6007a0c */ /* 0x000fe200047a1270 */
[----:B------:R1:W-:Y:S01]  /*5ecb0*/  @P3 STG.E [R2.64], R106 ;  /* 0x0000006a02003986 */ /* 0x0003e2000c101904 */
[----:B------:R-:W-:-:S03]  /*5ecc0*/  ISETP.LT.AND P6, PT, R231, c[0x0][0x178], !P0 ;  /* 0x00005e00e7007a0c */ /* 0x000fc600047c1270 */
[----:B------:R2:W-:Y:S01]  /*5ecd0*/  @P1 STG.E [R20.64], R114 ;  /* 0x0000007214001986 */ /* 0x0005e2000c101904 */
[----:B------:R-:W-:Y:S02]  /*5ece0*/  ISETP.LT.AND P1, PT, R215, c[0x0][0x178], !P0 ;  /* 0x00005e00d7007a0c */ /* 0x000fe40004721270 */
[C---:B------:R-:W-:Y:S01]  /*5ecf0*/  IADD3 R39, R37.reuse, c[0x0][0x198], RZ ;  /* 0x0000660025277a10 */ /* 0x040fe20007ffe0ff */
[----:B------:R-:W-:-:S04]  /*5ed00*/  IMAD.WIDE R28, R37, 0x4, R24 ;  /* 0x00000004251c7825 */ /* 0x000fc800078e0218 */
[C---:B-1----:R-:W-:Y:S01]  /*5ed10*/  IMAD.WIDE R30, R39.reuse, 0x4, R6 ;  /* 0x00000004271e7825 */ /* 0x042fe200078e0206 */
[----:B------:R1:W-:Y:S03]  /*5ed20*/  @P4 STG.E [R28.64], R138 ;  /* 0x0000008a1c004986 */ /* 0x0003e6000c101904 */
[C---:B----4-:R-:W-:Y:S01]  /*5ed30*/  IMAD.WIDE R32, R39.reuse, 0x4, R4 ;  /* 0x0000000427207825 */ /* 0x050fe200078e0204 */
[----:B------:R4:W-:Y:S03]  /*5ed40*/  @P5 STG.E [R30.64], R95 ;  /* 0x0000005f1e005986 */ /* 0x0009e6000c101904 */
[----:B------:R-:W-:Y:S01]  /*5ed50*/  IMAD.WIDE R2, R39, 0x4, R26 ;  /* 0x0000000427027825 */ /* 0x000fe200078e021a */
[----:B------:R-:W-:Y:S01]  /*5ed60*/  ISETP.GE.AND P2, PT, R40, c[0x0][0x17c], PT ;  /* 0x00005f0028007a0c */ /* 0x000fe20003f46270 */
[----:B------:R1:W-:Y:S01]  /*5ed70*/  @P6 STG.E [R32.64], R107 ;  /* 0x0000006b20006986 */ /* 0x0003e2000c101904 */
[----:B------:R-:W-:-:S02]  /*5ed80*/  ISETP.LT.AND P3, PT, R175, c[0x0][0x178], !P0 ;  /* 0x00005e00af007a0c */ /* 0x000fc40004761270 */
[----:B------:R-:W-:Y:S01]  /*5ed90*/  ISETP.GE.AND P0, PT, R38, c[0x0][0x17c], PT ;  /* 0x00005f0026007a0c */ /* 0x000fe20003f06270 */
[----:B------:R1:W-:Y:S04]  /*5eda0*/  @P1 STG.E [R2.64], R115 ;  /* 0x0000007302001986 */ /* 0x0003e8000c101904 */
[----:B------:R-:W3:Y:S04]  /*5edb0*/  LDL.LU R40, [R1+0x1d24] ;  /* 0x001d240001287983 */ /* 0x000ee80000300800 */
[----:B------:R-:W3:Y:S01]  /*5edc0*/  LDL.LU R38, [R1+0x1d20] ;  /* 0x001d200001267983 */ /* 0x000ee20000300800 */
[----:B--2---:R-:W-:-:S03]  /*5edd0*/  ISETP.GE.AND P1, PT, R36, c[0x0][0x17c], PT ;  /* 0x00005f0024007a0c */ /* 0x004fc60003f26270 */
[----:B------:R-:W2:Y:S01]  /*5ede0*/  LDL.LU R36, [R1+0x1d18] ;  /* 0x001d180001247983 */ /* 0x000ea20000300800 */
[----:B------:R-:W-:Y:S01]  /*5edf0*/  ISETP.LT.AND P4, PT, R230, c[0x0][0x178], !P2 ;  /* 0x00005e00e6007a0c */ /* 0x000fe20005781270 */
[C---:B------:R-:W-:Y:S01]  /*5ee00*/  IMAD.WIDE R20, R39.reuse, 0x4, R24 ;  /* 0x0000000427147825 */ /* 0x040fe200078e0218 */
[----:B------:R-:W-:Y:S02]  /*5ee10*/  IADD3 R39, R39, c[0x0][0x198], RZ ;  /* 0x0000660027277a10 */ /* 0x000fe40007ffe0ff */
[----:B------:R-:W-:-:S03]  /*5ee20*/  ISETP.LT.AND P5, PT, R231, c[0x0][0x178], !P2 ;  /* 0x00005e00e7007a0c */ /* 0x000fc600057a1270 */
[----:B-1----:R-:W-:Y:S01]  /*5ee30*/  IMAD.WIDE R28, R39, 0x4, R6 ;  /* 0x00000004271c7825 */ /* 0x002fe200078e0206 */
[----:B------:R-:W-:Y:S01]  /*5ee40*/  ISETP.LT.AND P6, PT, R215, c[0x0][0x178], !P2 ;  /* 0x00005e00d7007a0c */ /* 0x000fe200057c1270 */
[----:B------:R1:W-:Y:S01]  /*5ee50*/  @P3 STG.E [R20.64], R139 ;  /* 0x0000008b14003986 */ /* 0x0003e2000c101904 */
[----:B------:R-:W-:Y:S02]  /*5ee60*/  ISETP.LT.AND P2, PT, R175, c[0x0][0x178], !P2 ;  /* 0x00005e00af007a0c */ /* 0x000fe40005741270 */
[----:B------:R-:W-:Y:S01]  /*5ee70*/  ISETP.LT.AND P3, PT, R230, c[0x0][0x178], !P0 ;  /* 0x00005e00e6007a0c */ /* 0x000fe20004761270 */
[----:B------:R1:W-:Y:S01]  /*5ee80*/  @P4 STG.E [R28.64], R90 ;  /* 0x0000005a1c004986 */ /* 0x0003e2000c101904 */
[----:B------:R-:W-:Y:S02]  /*5ee90*/  ISETP.LT.AND P4, PT, R231, c[0x0][0x178], !P0 ;  /* 0x00005e00e7007a0c */ /* 0x000fe40004781270 */
[C---:B------:R-:W-:Y:S01]  /*5eea0*/  IADD3 R37, R39.reuse, c[0x0][0x198], RZ ;  /* 0x0000660027257a10 */ /* 0x040fe20007ffe0ff */
[----:B----4-:R-:W-:-:S04]  /*5eeb0*/  IMAD.WIDE R30, R39, 0x4, R4 ;  /* 0x00000004271e7825 */ /* 0x010fc800078e0204 */
[C---:B------:R-:W-:Y:S01]  /*5eec0*/  IMAD.WIDE R32, R39.reuse, 0x4, R26 ;  /* 0x0000000427207825 */ /* 0x040fe200078e021a */
[----:B------:R4:W-:Y:S03]  /*5eed0*/  @P5 STG.E [R30.64], R102 ;  /* 0x000000661e005986 */ /* 0x0009e6000c101904 */
[----:B------:R-:W-:Y:S01]  /*5eee0*/  IMAD.WIDE R2, R39, 0x4, R24 ;  /* 0x0000000427027825 */ /* 0x000fe200078e0218 */
[----:B------:R4:W-:Y:S03]  /*5eef0*/  @P6 STG.E [R32.64], R58 ;  /* 0x0000003a20006986 */ /* 0x0009e6000c101904 */
[----:B-1----:R-:W-:Y:S01]  /*5ef00*/  IMAD.WIDE R20, R37, 0x4, R6 ;  /* 0x0000000425147825 */ /* 0x002fe200078e0206 */
        /* <DEDUP_REMOVED lines=10> */
[----:B------:R-:W-:-:S04]  /*5efb0*/  IMAD.WIDE R28, R37, 0x4, R26 ;  /* 0x00000004251c7825 */ /* 0x000fc800078e021a */
[----:B----4-:R-:W-:Y:S01]  /*5efc0*/  IMAD.WIDE R30, R37, 0x4, R24 ;  /* 0x00000004251e7825 */ /* 0x010fe200078e0218 */
[----:B------:R4:W-:Y:S03]  /*5efd0*/  @P5 STG.E [R28.64], R59 ;  /* 0x0000003b1c005986 */ /* 0x0009e6000c101904 */
[C---:B------:R-:W-:Y:S01]  /*5efe0*/  IMAD.WIDE R32, R39.reuse, 0x4, R6 ;  /* 0x0000000427207825 */ /* 0x040fe200078e0206 */
[----:B-1----:R-:W-:-:S03]  /*5eff0*/  IADD3 R35, R39, c[0x0][0x198], RZ ;  /* 0x0000660027237a10 */ /* 0x002fc60007ffe0ff */
[C---:B------:R-:W-:Y:S01]  /*5f000*/  IMAD.WIDE R2, R39.reuse, 0x4, R4 ;  /* 0x0000000427027825 */ /* 0x040fe200078e0204 */
[----:B------:R1:W-:Y:S03]  /*5f010*/  @P0 STG.E [R30.64], R135 ;  /* 0x000000871e000986 */ /* 0x0003e6000c101904 */
[----:B------:R-:W-:Y:S01]  /*5f020*/  IMAD.WIDE R20, R39, 0x4, R26 ;  /* 0x0000000427147825 */ /* 0x000fe200078e021a */
[----:B------:R1:W-:Y:S01]  /*5f030*/  @P6 STG.E [R32.64], R86 ;  /* 0x0000005620006986 */ /* 0x0003e2000c101904 */
[----:B------:R-:W-:Y:S02]  /*5f040*/  ISETP.LT.AND P1, PT, R175, c[0x0][0x178], !P1 ;  /* 0x00005e00af007a0c */ /* 0x000fe40004f21270 */
[----:B----4-:R-:W-:Y:S02]  /*5f050*/  IMAD.WIDE R28, R39, 0x4, R24 ;  /* 0x00000004271c7825 */ /* 0x010fe400078e0218 */
[----:B------:R-:W4:Y:S04]  /*5f060*/  LDL.LU R39, [R1+0x1d10] ;  /* 0x001d100001277983 */ /* 0x000f280000300800 */
[----:B------:R1:W-:Y:S04]  /*5f070*/  @P4 STG.E [R2.64], R66 ;  /* 0x0000004202004986 */ /* 0x0003e8000c101904 */
[----:B------:R2:W-:Y:S01]  /*5f080*/  @P3 STG.E [R20.64], R22 ;  /* 0x0000001614003986 */ /* 0x0005e2000c101904 */
[----:B-1----:R-:W-:-:S04]  /*5f090*/  IMAD.WIDE R30, R35, 0x4, R6 ;  /* 0x00000004231e7825 */ /* 0x002fc800078e0206 */
[C---:B------:R-:W-:Y:S01]  /*5f0a0*/  IMAD.WIDE R32, R35.reuse, 0x4, R4 ;  /* 0x0000000423207825 */ /* 0x040fe200078e0204 */
[----:B------:R1:W-:Y:S03]  /*5f0b0*/  @P1 STG.E [R28.64], R130 ;  /* 0x000000821c001986 */ /* 0x0003e6000c101904 */
[----:B------:R-:W-:Y:S01]  /*5f0c0*/  IMAD.WIDE R2, R35, 0x4, R26 ;  /* 0x0000000423027825 */ /* 0x000fe200078e021a */
[----:B---3--:R-:W-:-:S04]  /*5f0d0*/  ISETP.GE.AND P2, PT, R41, c[0x0][0x17c], PT ;  /* 0x00005f0029007a0c */ /* 0x008fc80003f46270 */
[----:B------:R-:W-:Y:S02]  /*5f0e0*/  ISETP.LT.AND P5, PT, R230, c[0x0][0x178], !P2 ;  /* 0x00005e00e6007a0c */ /* 0x000fe400057a1270 */
[----:B------:R-:W-:Y:S02]  /*5f0f0*/  ISETP.LT.AND P6, PT, R231, c[0x0][0x178], !P2 ;  /* 0x00005e00e7007a0c */ /* 0x000fe400057c1270 */
[----:B------:R-:W-:Y:S02]  /*5f100*/  ISETP.LT.AND P3, PT, R215, c[0x0][0x178], !P2 ;  /* 0x00005e00d7007a0c */ /* 0x000fe40005761270 */
[----:B------:R-:W-:-:S07]  /*5f110*/  ISETP.LT.AND P4, PT, R175, c[0x0][0x178], !P2 ;  /* 0x00005e00af007a0c */ /* 0x000fce0005781270 */
[----:B------:R3:W-:Y:S04]  /*5f120*/  @P5 STG.E [R30.64], R87 ;  /* 0x000000571e005986 */ /* 0x0007e8000c101904 */
[----:B------:R1:W-:Y:S04]  /*5f130*/  @P6 STG.E [R32.64], R67 ;  /* 0x0000004320006986 */ /* 0x0003e8000c101904 */
[----:B------:R1:W-:Y:S01]  /*5f140*/  @P3 STG.E [R2.64], R23 ;  /* 0x0000001702003986 */ /* 0x0003e2000c101904 */
[----:B------:R-:W-:-:S03]  /*5f150*/  ISETP.GE.AND P2, PT, R38, c[0x0][0x17c], PT ;  /* 0x00005f0026007a0c */ /* 0x000fc60003f46270 */
[----:B------:R-:W4:Y:S01]  /*5f160*/  LDL.LU R38, [R1+0x1d0c] ;  /* 0x001d0c0001267983 */ /* 0x000f220000300800 */
[----:B--2---:R-:W-:-:S03]  /*5f170*/  ISETP.GE.AND P3, PT, R36, c[0x0][0x17c], PT ;  /* 0x00005f0024007a0c */ /* 0x004fc60003f66270 */
[----:B------:R-:W2:Y:S04]  /*5f180*/  LDL.LU R36, [R1+0x1d08] ;  /* 0x001d080001247983 */ /* 0x000ea80000300800 */
[----:B------:R-:W2:Y:S01]  /*5f190*/  LDL.LU R34, [R1+0x1cfc] ;  /* 0x001cfc0001227983 */ /* 0x000ea20000300800 */
[----:B------:R-:W-:Y:S01]  /*5f1a0*/  ISETP.GE.AND P0, PT, R40, c[0x0][0x17c], PT ;  /* 0x00005f0028007a0c */ /* 0x000fe20003f06270 */
[----:B------:R-:W-:-:S03]  /*5f1b0*/  IMAD.WIDE R20, R35, 0x4, R24 ;  /* 0x0000000423147825 */ /* 0x000fc600078e0218 */
[----:B------:R-:W-:Y:S02]  /*5f1c0*/  ISETP.LT.AND P1, PT, R230, c[0x0][0x178], !P0 ;  /* 0x00005e00e6007a0c */ /* 0x000fe40004721270 */
        /* <DEDUP_REMOVED lines=10> */
[----:B---3--:R-:W-:-:S04]  /*5f270*/  IMAD.WIDE R30, R35, 0x4, R4 ;  /* 0x00000004231e7825 */ /* 0x008fc800078e0204 */
[C---:B------:R-:W-:Y:S01]  /*5f280*/  IMAD.WIDE R32, R35.reuse, 0x4, R26 ;  /* 0x0000000423207825 */ /* 0x040fe200078e021a */
[----:B------:R3:W-:Y:S03]  /*5f290*/  @P5 STG.E [R30.64], R168 ;  /* 0x000000a81e005986 */ /* 0x0007e6000c101904 */
[----:B------:R-:W-:Y:S01]  /*5f2a0*/  IMAD.WIDE R2, R35, 0x4, R24 ;  /* 0x0000000423027825 */ /* 0x000fe200078e0218 */
[----:B------:R3:W-:Y:S03]  /*5f2b0*/  @P6 STG.E [R32.64], R180 ;  /* 0x000000b420006986 */ /* 0x0007e6000c101904 */
[----:B-1----:R-:W-:Y:S01]  /*5f2c0*/  IMAD.WIDE R20, R37, 0x4, R6 ;  /* 0x0000000425147825 */ /* 0x002fe200078e0206 */
[----:B------:R-:W-:-:S03]  /*5f2d0*/  ISETP.LT.AND P5, PT, R215, c[0x0][0x178], !P2 ;  /* 0x00005e00d7007a0c */ /* 0x000fc600057a1270 */
[----:B------:R-:W-:Y:S01]  /*5f2e0*/  IMAD.WIDE R22, R37, 0x4, R4 ;  /* 0x0000000425167825 */ /* 0x000fe200078e0204 */
[----:B------:R-:W-:Y:S01]  /*5f2f0*/  ISETP.LT.AND P2, PT, R175, c[0x0][0x178], !P2 ;  /* 0x00005e00af007a0c */ /* 0x000fe20005741270 */
[----:B------:R1:W-:Y:S01]  /*5f300*/  @P0 STG.E [R2.64], R200 ;  /* 0x000000c802000986 */ /* 0x0003e2000c101904 */
[----:B------:R-:W-:-:S03]  /*5f310*/  ISETP.LT.AND P6, PT, R230, c[0x0][0x178], !P3 ;  /* 0x00005e00e6007a0c */ /* 0x000fc60005fc1270 */
[----:B------:R1:W-:Y:S01]  /*5f320*/  @P4 STG.E [R20.64], R157 ;  /* 0x0000009d14004986 */ /* 0x0003e2000c101904 */
[----:B------:R-:W-:-:S03]  /*5f330*/  ISETP.LT.AND P4, PT, R231, c[0x0][0x178], !P3 ;  /* 0x00005e00e7007a0c */ /* 0x000fc60005f81270 */
[----:B------:R1:W-:Y:S01]  /*5f340*/  @P1 STG.E [R22.64], R169 ;  /* 0x000000a916001986 */ /* 0x0003e2000c101904 */
[----:B------:R-:W-:Y:S02]  /*5f350*/  ISETP.LT.AND P1, PT, R215, c[0x0][0x178], !P3 ;  /* 0x00005e00d7007a0c */ /* 0x000fe40005f21270 */
[C---:B------:R-:W-:Y:S01]  /*5f360*/  IADD3 R35, R37.reuse, c[0x0][0x198], RZ ;  /* 0x0000660025237a10 */ /* 0x040fe20007ffe0ff */
[----:B------:R-:W-:-:S04]  /*5f370*/  IMAD.WIDE R28, R37, 0x4, R26 ;  /* 0x00000004251c7825 */ /* 0x000fc800078e021a */
[----:B---3--:R-:W-:Y:S01]  /*5f380*/  IMAD.WIDE R30, R37, 0x4, R24 ;  /* 0x00000004251e7825 */ /* 0x008fe200078e0218 */
[----:B------:R3:W-:Y:S03]  /*5f390*/  @P5 STG.E [R28.64], R181 ;  /* 0x000000b51c005986 */ /* 0x0007e6000c101904 */
[----:B------:R-:W-:Y:S01]  /*5f3a0*/  IMAD.WIDE R32, R35, 0x4, R6 ;  /* 0x0000000423207825 */ /* 0x000fe200078e0206 */
[----:B------:R3:W-:Y:S01]  /*5f3b0*/  @P2 STG.E [R30.64], R201 ;  /* 0x000000c91e002986 */ /* 0x0007e2000c101904 */
[----:B----4-:R-:W-:Y:S02]  /*5f3c0*/  ISETP.GE.AND P0, PT, R39, c[0x0][0x17c], PT ;  /* 0x00005f0027007a0c */ /* 0x010fe40003f06270 */
[C---:B-1----:R-:W-:Y:S01]  /*5f3d0*/  IMAD.WIDE R2, R35.reuse, 0x4, R4 ;  /* 0x0000000423027825 */ /* 0x042fe200078e0204 */
[----:B------:R-:W-:Y:S03]  /*5f3e0*/  @P6 STG.E [R32.64], R152 ;  /* 0x0000009820006986 */ /* 0x000fe6000c101904 */
[----:B------:R-:W-:Y:S01]  /*5f3f0*/  IMAD.WIDE R20, R35, 0x4, R26 ;  /* 0x0000000423147825 */ /* 0x000fe200078e021a */
[----:B------:R-:W-:Y:S01]  /*5f400*/  ISETP.LT.AND P3, PT, R175, c[0x0][0x178], !P3 ;  /* 0x00005e00af007a0c */ /* 0x000fe20005f61270 */
[----:B------:R1:W-:Y:S01]  /*5f410*/  @P4 STG.E [R2.64], R160 ;  /* 0x000000a002004986 */ /* 0x0003e2000c101904 */
[----:B------:R-:W-:-:S02]  /*5f420*/  ISETP.LT.AND P5, PT, R230, c[0x0][0x178], !P0 ;  /* 0x00005e00e6007a0c */ /* 0x000fc400047a1270 */
[----:B------:R-:W-:Y:S01]  /*5f430*/  ISETP.LT.AND P6, PT, R231, c[0x0][0x178], !P0 ;  /* 0x00005e00e7007a0c */ /* 0x000fe200047c1270 */
[----:B------:R4:W-:Y:S01]  /*5f440*/  @P1 STG.E [R20.64], R176 ;  /* 0x000000b014001986 */ /* 0x0009e2000c101904 */
[----:B------:R-:W-:Y:S02]  /*5f450*/  ISETP.LT.AND P1, PT, R215, c[0x0][0x178], !P0 ;  /* 0x00005e00d7007a0c */ /* 0x000fe40004721270 */
[C---:B------:R-:W-:Y:S01]  /*5f460*/  IADD3 R37, R35.reuse, c[0x0][0x198], RZ ;  /* 0x0000660023257a10 */ /* 0x040fe20007ffe0ff */
[----:B------:R-:W-:-:S04]  /*5f470*/  IMAD.WIDE R22, R35, 0x4, R24 ;  /* 0x0000000423167825 */ /* 0x000fc800078e0218 */
[C---:B---3--:R-:W-:Y:S01]  /*5f480*/  IMAD.WIDE R28, R37.reuse, 0x4, R6 ;  /* 0x00000004251c7825 */ /* 0x048fe200078e0206 */
[----:B------:R2:W-:Y:S03]  /*5f490*/  @P3 STG.E [R22.64], R196 ;  /* 0x000000c416003986 */ /* 0x0005e6000c101904 */
[C---:B------:R-:W-:Y:S01]  /*5f4a0*/  IMAD.WIDE R30, R37.reuse, 0x4, R4 ;  /* 0x00000004251e7825 */ /* 0x040fe200078e0204 */
[----:B------:R2:W-:Y:S03]  /*5f4b0*/  @P5 STG.E [R28.64], R153 ;  /* 0x000000991c005986 */ /* 0x0005e6000c101904 */
[----:B-1----:R-:W-:Y:S01]  /*5f4c0*/  IMAD.WIDE R2, R37, 0x4, R26 ;  /* 0x0000000425027825 */ /* 0x002fe200078e021a */
[----:B------:R1:W-:Y:S04]  /*5f4d0*/  @P6 STG.E [R30.64], R161 ;  /* 0x000000a11e006986 */ /* 0x0003e8000c101904 */
[----:B------:R1:W-:Y:S01]  /*5f4e0*/  @P1 STG.E [R2.64], R177 ;  /* 0x000000b102001986 */ /* 0x0003e2000c101904 */
[----:B------:R-:W-:-:S03]  /*5f4f0*/  ISETP.GE.AND P2, PT, R38, c[0x0][0x17c], PT ;  /* 0x00005f0026007a0c */ /* 0x000fc60003f46270 */
[----:B------:R-:W3:Y:S01]  /*5f500*/  LDL.LU R38, [R1+0x1cf8] ;  /* 0x001cf80001267983 */ /* 0x000ee20000300800 */
[----:B--2---:R-:W-:-:S03]  /*5f510*/  ISETP.GE.AND P1, PT, R34, c[0x0][0x17c], PT ;  /* 0x00005f0022007a0c */ /* 0x004fc60003f26270 */
[----:B------:R-:W2:Y:S01]  /*5f520*/  LDL.LU R34, [R1+0x1cf4] ;  /* 0x001cf40001227983 */ /* 0x000ea20000300800 */
[----:B------:R-:W-:Y:S02]  /*5f530*/  ISETP.LT.AND P0, PT, R175, c[0x0][0x178], !P0 ;  /* 0x00005e00af007a0c */ /* 0x000fe40004701270 */
[----:B------:R-:W-:Y:S01]  /*5f540*/  ISETP.LT.AND P3, PT, R230, c[0x0][0x178], !P2 ;  /* 0x00005e00e6007a0c */ /* 0x000fe20005761270 */
[----:B----4-:R-:W-:Y:S01]  /*5f550*/  IMAD.WIDE R20, R37, 0x4, R24 ;  /* 0x0000000425147825 */ /* 0x010fe200078e0218 */
[----:B------:R-:W-:Y:S02]  /*5f560*/  ISETP.LT.AND P5, PT, R231, c[0x0][0x178], !P2 ;  /* 0x00005e00e7007a0c */ /* 0x000fe400057a1270 */
[----:B------:R-:W-:Y:S02]  /*5f570*/  IADD3 R37, R37, c[0x0][0x198], RZ ;  /* 0x0000660025257a10 */ /* 0x000fe40007ffe0ff */
[----:B------:R-:W-:Y:S02]  /*5f580*/  ISETP.GE.AND P4, PT, R36, c[0x0][0x17c], PT ;  /* 0x00005f0024007a0c */ /* 0x000fe40003f86270 */
[----:B------:R-:W4:Y:S01]  /*5f590*/  LDL.LU R36, [R1+0x1cf0] ;  /* 0x001cf00001247983 */ /* 0x000f220000300800 */
[----:B------:R-:W-:Y:S01]  /*5f5a0*/  IMAD.WIDE R22, R37, 0x4, R6 ;  /* 0x0000000425167825 */ /* 0x000fe200078e0206 */
[----:B------:R-:W-:-:S03]  /*5f5b0*/  ISETP.LT.AND P6, PT, R215, c[0x0][0x178], !P2 ;  /* 0x00005e00d7007a0c */ /* 0x000fc600057c1270 */
[----:B------:R-:W-:Y:S01]  /*5f5c0*/  IMAD.WIDE R28, R37, 0x4, R4 ;  /* 0x00000004251c7825 */ /* 0x000fe200078e0204 */
[----:B------:R1:W-:Y:S01]  /*5f5d0*/  @P0 STG.E [R20.64], R197 ;  /* 0x000000c514000986 */ /* 0x0003e2000c101904 */
[----:B------:R-:W-:Y:S02]  /*5f5e0*/  ISETP.LT.AND P2, PT, R175, c[0x0][0x178], !P2 ;  /* 0x00005e00af007a0c */ /* 0x000fe40005741270 */
[----:B------:R-:W-:Y:S01]  /*5f5f0*/  ISETP.LT.AND P0, PT, R230, c[0x0][0x178], !P4 ;  /* 0x00005e00e6007a0c */ /* 0x000fe20006701270 */
[----:B------:R1:W-:Y:S01]  /*5f600*/  @P3 STG.E [R22.64], R148 ;  /* 0x0000009416003986 */ /* 0x0003e2000c101904 */
[----:B------:R-:W-:Y:S02]  /*5f610*/  ISETP.LT.AND P3, PT, R231, c[0x0][0x178], !P4 ;  /* 0x00005e00e7007a0c */ /* 0x000fe40006761270 */
[----:B------:R-:W-:Y:S01]  /*5f620*/  IADD3 R35, R37, c[0x0][0x198], RZ ;  /* 0x0000660025237a10 */ /* 0x000fe20007ffe0ff */
[----:B------:R1:W-:Y:S01]  /*5f630*/  @P5 STG.E [R28.64], R124 ;  /* 0x0000007c1c005986 */ /* 0x0003e2000c101904 */
[----:B------:R-:W-:-:S02]  /*5f640*/  ISETP.LT.AND P5, PT, R215, c[0x0][0x178], !P4 ;  /* 0x00005e00d7007a0c */ /* 0x000fc400067a1270 */
[----:B------:R-:W-:Y:S01]  /*5f650*/  ISETP.LT.AND P4, PT, R175, c[0x0][0x178], !P4 ;  /* 0x00005e00af007a0c */ /* 0x000fe20006781270 */
[----:B-1----:R-:W-:-:S04]  /*5f660*/  IMAD.WIDE R30, R37, 0x4, R26 ;  /* 0x00000004251e7825 */ /* 0x002fc800078e021a */
[----:B------:R-:W-:Y:S01]  /*5f670*/  IMAD.WIDE R2, R37, 0x4, R24 ;  /* 0x0000000425027825 */ /* 0x000fe200078e0218 */
[----:B------:R-:W-:-:S03]  /*5f680*/  IADD3 R37, R35, c[0x0][0x198], RZ ;  /* 0x0000660023257a10 */ /* 0x000fc60007ffe0ff */
[----:B------:R-:W-:-:S04]  /*5f690*/  IMAD.WIDE R20, R35, 0x4, R6 ;  /* 0x0000000423147825 */ /* 0x000fc800078e0206 */
[----:B------:R-:W-:-:S04]  /*5f6a0*/  IMAD.WIDE R32, R35, 0x4, R4 ;  /* 0x0000000423207825 */ /* 0x000fc800078e0204 */
[----:B------:R-:W-:-:S04]  /*5f6b0*/  IMAD.WIDE R22, R35, 0x4, R26 ;  /* 0x0000000423167825 */ /* 0x000fc800078e021a */
[----:B------:R-:W-:Y:S02]  /*5f6c0*/  IMAD.WIDE R28, R35, 0x4, R24 ;  /* 0x00000004231c7825 */ /* 0x000fe400078e0218 */
[----:B------:R-:W4:Y:S04]  /*5f6d0*/  LDL.LU R35, [R1+0x1ce8] ;  /* 0x001ce80001237983 */ /* 0x000f280000300800 */
[----:B------:R1:W-:Y:S01]  /*5f6e0*/  @P6 STG.E [R30.64], R16 ;  /* 0x000000101e006986 */ /* 0x0003e2000c101904 */
[----:B------:R-:W-:-:S03]  /*5f6f0*/  ISETP.LT.AND P6, PT, R230, c[0x0][0x178], !P1 ;  /* 0x00005e00e6007a0c */ /* 0x000fc60004fc1270 */
[----:B------:R-:W-:Y:S04]  /*5f700*/  @P2 STG.E [R2.64], R192 ;  /* 0x000000c002002986 */ /* 0x000fe8000c101904 */
[----:B------:R-:W-:Y:S01]  /*5f710*/  @P0 STG.E [R20.64], R149 ;  /* 0x0000009514000986 */ /* 0x000fe2000c101904 */
[----:B------:R-:W-:-:S03]  /*5f720*/  ISETP.LT.AND P2, PT, R215, c[0x0][0x178], !P1 ;  /* 0x00005e00d7007a0c */ /* 0x000fc60004f41270 */
[----:B------:R2:W-:Y:S01]  /*5f730*/  @P3 STG.E [R32.64], R125 ;  /* 0x0000007d20003986 */ /* 0x0005e2000c101904 */
[----:B------:R-:W-:-:S03]  /*5f740*/  ISETP.LT.AND P3, PT, R231, c[0x0][0x178], !P1 ;  /* 0x00005e00e7007a0c */ /* 0x000fc60004f61270 */
[----:B------:R-:W-:Y:S04]  /*5f750*/  @P5 STG.E [R22.64], R17 ;  /* 0x0000001116005986 */ /* 0x000fe8000c101904 */
[----:B------:R-:W-:Y:S01]  /*5f760*/  @P4 STG.E [R28.64], R193 ;  /* 0x000000c11c004986 */ /* 0x000fe2000c101904 */
[----:B------:R-:W-:Y:S01]  /*5f770*/  ISETP.LT.AND P4, PT, R175, c[0x0][0x178], !P1 ;  /* 0x00005e00af007a0c */ /* 0x000fe20004f81270 */
[----:B-1----:R-:W-:-:S05]  /*5f780*/  IMAD.WIDE R30, R37, 0x4, R6 ;  /* 0x00000004251e7825 */ /* 0x002fca00078e0206 */
[----:B------:R1:W-:Y:S01]  /*5f790*/  @P6 STG.E [R30.64], R144 ;  /* 0x000000901e006986 */ /* 0x0003e2000c101904 */
[----:B--2---:R-:W-:-:S03]  /*5f7a0*/  ISETP.GE.AND P1, PT, R34, c[0x0][0x17c], PT ;  /* 0x00005f0022007a0c */ /* 0x004fc60003f26270 */
[----:B------:R-:W2:Y:S04]  /*5f7b0*/  LDL.LU R34, [R1+0x1ce0] ;  /* 0x001ce00001227983 */ /* 0x000ea80000300800 */
[----:B------:R-:W2:Y:S04]  /*5f7c0*/  LDL.LU R32, [R1+0x1cdc] ;  /* 0x001cdc0001207983 */ /* 0x000ea80000300800 */
[----:B-1----:R-:W2:Y:S01]  /*5f7d0*/  LDL.LU R30, [R1+0x1cd8] ;  /* 0x001cd800011e7983 */ /* 0x002ea20000300800 */
[----:B------:R-:W-:Y:S01]  /*5f7e0*/  IMAD.WIDE R2, R37, 0x4, R4 ;  /* 0x0000000425027825 */ /* 0x000fe200078e0204 */
[----:B---3--:R-:W-:-:S03]  /*5f7f0*/  ISETP.GE.AND P0, PT, R38, c[0x0][0x17c], PT ;  /* 0x00005f0026007a0c */ /* 0x008fc60003f06270 */
[C---:B------:R-:W-:Y:S01]  /*5f800*/  IMAD.WIDE R20, R37.reuse, 0x4, R26 ;  /* 0x0000000425147825 */ /* 0x040fe200078e021a */
[----:B------:R-:W-:Y:S01]  /*5f810*/  ISETP.LT.AND P5, PT, R230, c[0x0][0x178], !P0 ;  /* 0x00005e00e6007a0c */ /* 0x000fe200047a1270 */
[----:B------:R1:W-:Y:S02]  /*5f820*/  @P3 STG.E [R2.64], R116 ;  /* 0x0000007402003986 */ /* 0x0003e4000c101904 */
[----:B------:R-:W-:Y:S01]  /*5f830*/  IMAD.WIDE R16, R37, 0x4, R24 ;  /* 0x0000000425107825 */ /* 0x000fe200078e0218 */
[----:B------:R-:W-:Y:S01]  /*5f840*/  ISETP.LT.AND P6, PT, R231, c[0x0][0x178], !P0 ;  /* 0x00005e00e7007a0c */ /* 0x000fe200047c1270 */
[----:B------:R3:W-:Y:S01]  /*5f850*/  @P2 STG.E [R20.64], R12 ;  /* 0x0000000c14002986 */ /* 0x0007e2000c101904 */
[----:B------:R-:W-:Y:S02]  /*5f860*/  IADD3 R33, R37, c[0x0][0x198], RZ ;  /* 0x0000660025217a10 */ /* 0x000fe40007ffe0ff */
[----:B------:R-:W-:Y:S01]  /*5f870*/  ISETP.LT.AND P2, PT, R215, c[0x0][0x178], !P0 ;  /* 0x00005e00d7007a0c */ /* 0x000fe20004741270 */
[----:B------:R1:W-:Y:S01]  /*5f880*/  @P4 STG.E [R16.64], R184 ;  /* 0x000000b810004986 */ /* 0x0003e2000c101904 */
[----:B------:R-:W-:-:S02]  /*5f890*/  ISETP.LT.AND P3, PT, R175, c[0x0][0x178], !P0 ;  /* 0x00005e00af007a0c */ /* 0x000fc40004761270 */
[----:B------:R-:W-:Y:S01]  /*5f8a0*/  ISETP.LT.AND P4, PT, R230, c[0x0][0x178], !P1 ;  /* 0x00005e00e6007a0c */ /* 0x000fe20004f81270 */
[----:B------:R-:W-:-:S04]  /*5f8b0*/  IMAD.WIDE R22, R33, 0x4, R6 ;  /* 0x0000000421167825 */ /* 0x000fc800078e0206 */
[----:B------:R-:W-:-:S04]  /*5f8c0*/  IMAD.WIDE R28, R33, 0x4, R4 ;  /* 0x00000004211c7825 */ /* 0x000fc800078e0204 */
[----:B-1----:R-:W-:-:S04]  /*5f8d0*/  IMAD.WIDE R2, R33, 0x4, R26 ;  /* 0x0000000421027825 */ /* 0x002fc800078e021a */
[C---:B---3--:R-:W-:Y:S01]  /*5f8e0*/  IMAD.WIDE R20, R33.reuse, 0x4, R24 ;  /* 0x0000000421147825 */ /* 0x048fe200078e0218 */
[----:B------:R-:W-:Y:S01]  /*5f8f0*/  IADD3 R33, R33, c[0x0][0x198], RZ ;  /* 0x0000660021217a10 */ /* 0x000fe20007ffe0ff */
[----:B------:R1:W-:Y:S01]  /*5f900*/  @P5 STG.E [R22.64], R145 ;  /* 0x0000009116005986 */ /* 0x0003e2000c101904 */
[----:B----4-:R-:W-:-:S03]  /*5f910*/  ISETP.GE.AND P0, PT, R36, c[0x0][0x17c], PT ;  /* 0x00005f0024007a0c */ /* 0x010fc60003f06270 */
[----:B------:R-:W-:Y:S01]  /*5f920*/  IMAD.WIDE R16, R33, 0x4, R6 ;  /* 0x0000000421107825 */ /* 0x000fe200078e0206 */
[----:B------:R3:W-:Y:S01]  /*5f930*/  @P6 STG.E [R28.64], R117 ;  /* 0x000000751c006986 */ /* 0x0007e2000c101904 */
[----:B------:R-:W-:Y:S02]  /*5f940*/  ISETP.LT.AND P5, PT, R231, c[0x0][0x178], !P1 ;  /* 0x00005e00e7007a0c */ /* 0x000fe40004fa1270 */
        /* <DEDUP_REMOVED lines=8> */
[----:B-1----:R-:W-:-:S04]  /*5f9d0*/  IMAD.WIDE R22, R33, 0x4, R4 ;  /* 0x0000000421167825 */ /* 0x002fc800078e0204 */
[----:B---3--:R-:W-:Y:S01]  /*5f9e0*/  IMAD.WIDE R28, R33, 0x4, R26 ;  /* 0x00000004211c7825 */ /* 0x008fe200078e021a */
[----:B------:R-:W-:-:S03]  /*5f9f0*/  ISETP.GE.AND P2, PT, R35, c[0x0][0x17c], PT ;  /* 0x00005f0023007a0c */ /* 0x000fc60003f46270 */
[----:B----4-:R-:W-:Y:S01]  /*5fa00*/  IMAD.WIDE R2, R33, 0x4, R24 ;  /* 0x0000000421027825 */ /* 0x010fe200078e0218 */
[----:B------:R1:W-:Y:S03]  /*5fa10*/  @P5 STG.E [R22.64], R170 ;  /* 0x000000aa16005986 */ /* 0x0003e6000c101904 */
[C---:B------:R-:W-:Y:S01]  /*5fa20*/  IMAD.WIDE R12, R31.reuse, 0x4, R6 ;  /* 0x000000041f0c7825 */ /* 0x040fe200078e0206 */
[----:B------:R3:W-:Y:S03]  /*5fa30*/  @P6 STG.E [R28.64], R182 ;  /* 0x000000b61c006986 */ /* 0x0007e6000c101904 */
[----:B------:R-:W-:Y:S01]  /*5fa40*/  IMAD.WIDE R20, R31, 0x4, R4 ;  /* 0x000000041f147825 */ /* 0x000fe200078e0204 */
[----:B------:R-:W-:Y:S01]  /*5fa50*/  ISETP.LT.AND P6, PT, R215, c[0x0][0x178], !P0 ;  /* 0x00005e00d7007a0c */ /* 0x000fe200047c1270 */
[----:B------:R4:W-:Y:S01]  /*5fa60*/  @P1 STG.E [R2.64], R202 ;  /* 0x000000ca02001986 */ /* 0x0009e2000c101904 */
[----:B------:R-:W-:-:S03]  /*5fa70*/  ISETP.LT.AND P0, PT, R175, c[0x0][0x178], !P0 ;  /* 0x00005e00af007a0c */ /* 0x000fc60004701270 */
[----:B------:R1:W-:Y:S01]  /*5fa80*/  @P3 STG.E [R12.64], R159 ;  /* 0x0000009f0c003986 */ /* 0x0003e2000c101904 */
[----:B------:R-:W-:-:S03]  /*5fa90*/  ISETP.LT.AND P3, PT, R230, c[0x0][0x178], !P2 ;  /* 0x00005e00e6007a0c */ /* 0x000fc60005761270 */
[----:B------:R-:W-:Y:S01]  /*5faa0*/  @P4 STG.E [R20.64], R171 ;  /* 0x000000ab14004986 */ /* 0x000fe2000c101904 */
[----:B------:R-:W-:Y:S02]  /*5fab0*/  ISETP.LT.AND P4, PT, R231, c[0x0][0x178], !P2 ;  /* 0x00005e00e7007a0c */ /* 0x000fe40005781270 */
[C---:B------:R-:W-:Y:S01]  /*5fac0*/  IADD3 R33, R31.reuse, c[0x0][0x198], RZ ;  /* 0x000066001f217a10 */ /* 0x040fe20007ffe0ff */
[----:B------:R-:W-:-:S04]  /*5fad0*/  IMAD.WIDE R16, R31, 0x4, R26 ;  /* 0x000000041f107825 */ /* 0x000fc800078e021a */
[----:B-1----:R-:W-:Y:S01]  /*5fae0*/  IMAD.WIDE R22, R31, 0x4, R24 ;  /* 0x000000041f167825 */ /* 0x002fe200078e0218 */
[----:B------:R1:W-:Y:S03]  /*5faf0*/  @P6 STG.E [R16.64], R183 ;  /* 0x000000b710006986 */ /* 0x0003e6000c101904 */
[C---:B---3--:R-:W-:Y:S01]  /*5fb00*/  IMAD.WIDE R28, R33.reuse, 0x4, R6 ;  /* 0x00000004211c7825 */ /* 0x048fe200078e0206 */
[----:B------:R3:W-:Y:S03]  /*5fb10*/  @P0 STG.E [R22.64], R203 ;  /* 0x000000cb16000986 */ /* 0x0007e6000c101904 */
[----:B----4-:R-:W-:Y:S01]  /*5fb20*/  IMAD.WIDE R2, R33, 0x4, R4 ;  /* 0x0000000421027825 */ /* 0x010fe200078e0204 */
[----:B------:R-:W-:Y:S04]  /*5fb30*/  @P3 STG.E [R28.64], R154 ;  /* 0x0000009a1c003986 */ /* 0x000fe8000c101904 */
[----:B------:R4:W-:Y:S01]  /*5fb40*/  @P4 STG.E [R2.64], R162 ;  /* 0x000000a202004986 */ /* 0x0009e2000c101904 */
[----:B--2---:R-:W-:-:S03]  /*5fb50*/  ISETP.GE.AND P1, PT, R32, c[0x0][0x17c], PT ;  /* 0x00005f0020007a0c */ /* 0x004fc60003f26270 */
[----:B------:R-:W2:Y:S01]  /*5fb60*/  LDL.LU R32, [R1+0x1ccc] ;  /* 0x001ccc0001207983 */ /* 0x000ea20000300800 */
[----:B------:R-:W-:-:S03]  /*5fb70*/  ISETP.GE.AND P4, PT, R30, c[0x0][0x17c], PT ;  /* 0x00005f001e007a0c */ /* 0x000fc60003f86270 */
[----:B------:R-:W2:Y:S01]  /*5fb80*/  LDL.LU R30, [R1+0x1cc8] ;  /* 0x001cc800011e7983 */ /* 0x000ea20000300800 */
[----:B------:R-:W-:-:S03]  /*5fb90*/  ISETP.GE.AND P5, PT, R34, c[0x0][0x17c], PT ;  /* 0x00005f0022007a0c */ /* 0x000fc60003fa6270 */
[----:B------:R-:W2:Y:S04]  /*5fba0*/  LDL.LU R36, [R1+0x1cc4] ;  /* 0x001cc40001247983 */ /* 0x000ea80000300800 */
[----:B------:R-:W2:Y:S01]  /*5fbb0*/  LDL.LU R34, [R1+0x1cc0] ;  /* 0x001cc00001227983 */ /* 0x000ea20000300800 */
[----:B------:R-:W-:Y:S02]  /*5fbc0*/  ISETP.LT.AND P6, PT, R215, c[0x0][0x178], !P2 ;  /* 0x00005e00d7007a0c */ /* 0x000fe400057c1270 */
[----:B------:R-:W-:Y:S02]  /*5fbd0*/  ISETP.LT.AND P2, PT, R175, c[0x0][0x178], !P2 ;  /* 0x00005e00af007a0c */ /* 0x000fe40005741270 */
[----:B------:R-:W-:Y:S02]  /*5fbe0*/  ISETP.LT.AND P0, PT, R230, c[0x0][0x178], !P5 ;  /* 0x00005e00e6007a0c */ /* 0x000fe40006f01270 */
[----:B------:R-:W-:-:S02]  /*5fbf0*/  ISETP.LT.AND P3, PT, R231, c[0x0][0x178], !P5 ;  /* 0x00005e00e7007a0c */ /* 0x000fc40006f61270 */
[C---:B------:R-:W-:Y:S01]  /*5fc00*/  IADD3 R31, R33.reuse, c[0x0][0x198], RZ ;  /* 0x00006600211f7a10 */ /* 0x040fe20007ffe0ff */
[----:B------:R-:W-:-:S04]  /*5fc10*/  IMAD.WIDE R12, R33, 0x4, R26 ;  /* 0x00000004210c7825 */ /* 0x000fc800078e021a */
[----:B-1----:R-:W-:Y:S01]  /*5fc20*/  IMAD.WIDE R16, R33, 0x4, R24 ;  /* 0x0000000421107825 */ /* 0x002fe200078e0218 */
[----:B------:R1:W-:Y:S03]  /*5fc30*/  @P6 STG.E [R12.64], R178 ;  /* 0x000000b20c006986 */ /* 0x0003e6000c101904 */
[----:B------:R-:W-:Y:S01]  /*5fc40*/  IMAD.WIDE R20, R31, 0x4, R6 ;  /* 0x000000041f147825 */ /* 0x000fe200078e0206 */
[----:B------:R-:W-:-:S03]  /*5fc50*/  ISETP.LT.AND P6, PT, R215, c[0x0][0x178], !P5 ;  /* 0x00005e00d7007a0c */ /* 0x000fc60006fc1270 */
[----:B---3--:R-:W-:Y:S01]  /*5fc60*/  IMAD.WIDE R22, R31, 0x4, R4 ;  /* 0x000000041f167825 */ /* 0x008fe200078e0204 */
[----:B------:R3:W-:Y:S01]  /*5fc70*/  @P2 STG.E [R16.64], R198 ;  /* 0x000000c610002986 */ /* 0x0007e2000c101904 */
[----:B------:R-:W-:Y:S02]  /*5fc80*/  ISETP.LT.AND P5, PT, R175, c[0x0][0x178], !P5 ;  /* 0x00005e00af007a0c */ /* 0x000fe40006fa1270 */
[----:B------:R-:W-:Y:S01]  /*5fc90*/  ISETP.LT.AND P2, PT, R230, c[0x0][0x178], !P1 ;  /* 0x00005e00e6007a0c */ /* 0x000fe20004f41270 */
[----:B------:R1:W-:Y:S01]  /*5fca0*/  @P0 STG.E [R20.64], R155 ;  /* 0x0000009b14000986 */ /* 0x0003e2000c101904 */
[----:B------:R-:W-:-:S03]  /*5fcb0*/  ISETP.LT.AND P0, PT, R231, c[0x0][0x178], !P1 ;  /* 0x00005e00e7007a0c */ /* 0x000fc60004f01270 */
[----:B------:R3:W-:Y:S01]  /*5fcc0*/  @P3 STG.E [R22.64], R163 ;  /* 0x000000a316003986 */ /* 0x0007e2000c101904 */
[----:B------:R-:W-:Y:S02]  /*5fcd0*/  ISETP.LT.AND P3, PT, R215, c[0x0][0x178], !P1 ;  /* 0x00005e00d7007a0c */ /* 0x000fe40004f61270 */
[----:B------:R-:W-:Y:S02]  /*5fce0*/  IADD3 R33, R31, c[0x0][0x198], RZ ;  /* 0x000066001f217a10 */ /* 0x000fe40007ffe0ff */
[----:B------:R-:W-:Y:S01]  /*5fcf0*/  ISETP.LT.AND P1, PT, R175, c[0x0][0x178], !P1 ;  /* 0x00005e00af007a0c */ /* 0x000fe20004f21270 */
[----:B----4-:R-:W-:-:S04]  /*5fd00*/  IMAD.WIDE R2, R31, 0x4, R26 ;  /* 0x000000041f027825 */ /* 0x010fc800078e021a */
[----:B-1----:R-:W-:Y:S01]  /*5fd10*/  IMAD.WIDE R12, R31, 0x4, R24 ;  /* 0x000000041f0c7825 */ /* 0x002fe200078e0218 */
[----:B------:R1:W-:Y:S03]  /*5fd20*/  @P6 STG.E [R2.64], R179 ;  /* 0x000000b302006986 */ /* 0x0003e6000c101904 */
[C---:B------:R-:W-:Y:S01]  /*5fd30*/  IMAD.WIDE R28, R33.reuse, 0x4, R6 ;  /* 0x00000004211c7825 */ /* 0x040fe200078e0206 */
[----:B------:R4:W-:Y:S03]  /*5fd40*/  @P5 STG.E [R12.64], R199 ;  /* 0x000000c70c005986 */ /* 0x0009e6000c101904 */
[C---:B---3--:R-:W-:Y:S01]  /*5fd50*/  IMAD.WIDE R16, R33.reuse, 0x4, R4 ;  /* 0x0000000421107825 */ /* 0x048fe200078e0204 */
[----:B------:R-:W-:Y:S03]  /*5fd60*/  @P2 STG.E [R28.64], R150 ;  /* 0x000000961c002986 */ /* 0x000fe6000c101904 */
[C---:B------:R-:W-:Y:S01]  /*5fd70*/  IMAD.WIDE R20, R33.reuse, 0x4, R26 ;  /* 0x0000000421147825 */ /* 0x040fe200078e021a */
[----:B------:R3:W-:Y:S03]  /*5fd80*/  @P0 STG.E [R16.64], R126 ;  /* 0x0000007e10000986 */ /* 0x0007e6000c101904 */
[----:B------:R-:W-:Y:S01]  /*5fd90*/  IMAD.WIDE R22, R33, 0x4, R24 ;  /* 0x0000000421167825 */ /* 0x000fe200078e0218 */
[----:B------:R-:W-:Y:S01]  /*5fda0*/  ISETP.LT.AND P5, PT, R230, c[0x0][0x178], !P4 ;  /* 0x00005e00e6007a0c */ /* 0x000fe200067a1270 */
[----:B------:R-:W-:Y:S01]  /*5fdb0*/  @P3 STG.E [R20.64], R18 ;  /* 0x0000001214003986 */ /* 0x000fe2000c101904 */
[----:B------:R-:W-:-:S03]  /*5fdc0*/  ISETP.LT.AND P2, PT, R231, c[0x0][0x178], !P4 ;  /* 0x00005e00e7007a0c */ /* 0x000fc60006741270 */
[----:B------:R-:W-:Y:S01]  /*5fdd0*/  @P1 STG.E [R22.64], R194 ;  /* 0x000000c216001986 */ /* 0x000fe2000c101904 */
[----:B------:R-:W-:Y:S02]  /*5fde0*/  ISETP.LT.AND P1, PT, R215, c[0x0][0x178], !P4 ;  /* 0x00005e00d7007a0c */ /* 0x000fe40006721270 */
[----:B------:R-:W-:Y:S01]  /*5fdf0*/  IADD3 R33, R33, c[0x0][0x198], RZ ;  /* 0x0000660021217a10 */ /* 0x000fe20007ffe0ff */
[----:B------:R2:W2:Y:S01]  /*5fe00*/  LDS.128 R20, [R0] ;  /* 0x0000000000147984 */ /* 0x0004a20000000c00 */
[----:B------:R-:W-:-:S03]  /*5fe10*/  ISETP.LT.AND P4, PT, R175, c[0x0][0x178], !P4 ;  /* 0x00005e00af007a0c */ /* 0x000fc60006781270 */
[----:B-1----:R-:W-:-:S04]  /*5fe20*/  IMAD.WIDE R2, R33, 0x4, R6 ;  /* 0x0000000421027825 */ /* 0x002fc800078e0206 */
[C---:B----4-:R-:W-:Y:S01]  /*5fe30*/  IMAD.WIDE R12, R33.reuse, 0x4, R4 ;  /* 0x00000004210c7825 */ /* 0x050fe200078e0204 */
[----:B------:R1:W-:Y:S03]  /*5fe40*/  @P5 STG.E [R2.64], R151 ;  /* 0x0000009702005986 */ /* 0x0003e6000c101904 */
[C---:B---3--:R-:W-:Y:S01]  /*5fe50*/  IMAD.WIDE R16, R33.reuse, 0x4, R26 ;  /* 0x0000000421107825 */ /* 0x048fe200078e021a */
[----:B------:R3:W-:Y:S03]  /*5fe60*/  @P2 STG.E [R12.64], R127 ;  /* 0x0000007f0c002986 */ /* 0x0007e6000c101904 */
[----:B------:R-:W-:Y:S01]  /*5fe70*/  IMAD.WIDE R28, R33, 0x4, R24 ;  /* 0x00000004211c7825 */ /* 0x000fe200078e0218 */
[----:B------:R4:W-:Y:S04]  /*5fe80*/  @P1 STG.E [R16.64], R19 ;  /* 0x0000001310001986 */ /* 0x0009e8000c101904 */
[----:B------:R1:W-:Y:S01]  /*5fe90*/  @P4 STG.E [R28.64], R195 ;  /* 0x000000c31c004986 */ /* 0x0003e2000c101904 */
[----:B--2---:R-:W-:-:S03]  /*5fea0*/  ISETP.GE.AND P6, PT, R32, c[0x0][0x17c], PT ;  /* 0x00005f0020007a0c */ /* 0x004fc60003fc6270 */
[----:B------:R-:W2:Y:S01]  /*5feb0*/  LDL.LU R32, [R1+0x1cb8] ;  /* 0x001cb80001207983 */ /* 0x000ea20000300800 */
[----:B------:R-:W-:-:S03]  /*5fec0*/  ISETP.GE.AND P4, PT, R34, c[0x0][0x17c], PT ;  /* 0x00005f0022007a0c */ /* 0x000fc60003f86270 */
[----:B------:R-:W2:Y:S04]  /*5fed0*/  LDL.LU R34, [R1+0x1cb0] ;  /* 0x001cb00001227983 */ /* 0x000ea80000300800 */
[----:B------:R-:W2:Y:S01]  /*5fee0*/  LDL.LU R0, [R1+0x1cac] ;  /* 0x001cac0001007983 */ /* 0x000ea20000300800 */
[----:B------:R-:W-:Y:S02]  /*5fef0*/  ISETP.LT.AND P3, PT, R230, c[0x0][0x178], !P6 ;  /* 0x00005e00e6007a0c */ /* 0x000fe40007761270 */
[----:B------:R-:W-:Y:S01]  /*5ff00*/  ISETP.LT.AND P5, PT, R231, c[0x0][0x178], !P6 ;  /* 0x00005e00e7007a0c */ /* 0x000fe200077a1270 */
[----:B------:R-:W2:Y:S01]  /*5ff10*/  LDL.LU R38, [R1+0x1ca8] ;  /* 0x001ca80001267983 */ /* 0x000ea20000300800 */
[----:B------:R-:W-:Y:S02]  /*5ff20*/  ISETP.LT.AND P1, PT, R215, c[0x0][0x178], !P6 ;  /* 0x00005e00d7007a0c */ /* 0x000fe40007721270 */
[----:B------:R-:W-:-:S02]  /*5ff30*/  IADD3 R35, R33, c[0x0][0x198], RZ ;  /* 0x0000660021237a10 */ /* 0x000fc40007ffe0ff */
[----:B------:R-:W-:-:S03]  /*5ff40*/  ISETP.GE.AND P0, PT, R30, c[0x0][0x17c], PT ;  /* 0x00005f001e007a0c */ /* 0x000fc60003f06270 */
[----:B------:R-:W-:-:S04]  /*5ff50*/  IMAD.WIDE R30, R35, 0x4, R6 ;  /* 0x00000004231e7825 */ /* 0x000fc800078e0206 */
[C---:B-1----:R-:W-:Y:S01]  /*5ff60*/  IMAD.WIDE R2, R35.reuse, 0x4, R4 ;  /* 0x0000000423027825 */ /* 0x042fe200078e0204 */
[----:B------:R-:W-:Y:S03]  /*5ff70*/  @P3 STG.E [R30.64], R146 ;  /* 0x000000921e003986 */ /* 0x000fe6000c101904 */
[----:B---3--:R-:W-:Y:S01]  /*5ff80*/  IMAD.WIDE R12, R35, 0x4, R26 ;  /* 0x00000004230c7825 */ /* 0x008fe200078e021a */
[----:B------:R-:W-:Y:S01]  /*5ff90*/  ISETP.LT.AND P6, PT, R175, c[0x0][0x178], !P6 ;  /* 0x00005e00af007a0c */ /* 0x000fe200077c1270 */
[----:B------:R1:W-:Y:S01]  /*5ffa0*/  @P5 STG.E [R2.64], R118 ;  /* 0x0000007602005986 */ /* 0x0003e2000c101904 */
[----:B------:R-:W-:Y:S02]  /*5ffb0*/  ISETP.LT.AND P3, PT, R230, c[0x0][0x178], !P0 ;  /* 0x00005e00e6007a0c */ /* 0x000fe40004761270 */
[----:B------:R-:W-:Y:S01]  /*5ffc0*/  ISETP.LT.AND P5, PT, R231, c[0x0][0x178], !P0 ;  /* 0x00005e00e7007a0c */ /* 0x000fe200047a1270 */
[----:B------:R3:W-:Y:S01]  /*5ffd0*/  @P1 STG.E [R12.64], R14 ;  /* 0x0000000e0c001986 */ /* 0x0007e2000c101904 */
[----:B------:R-:W-:-:S02]  /*5ffe0*/  ISETP.LT.AND P1, PT, R215, c[0x0][0x178], !P0 ;  /* 0x00005e00d7007a0c */ /* 0x000fc40004721270 */
[----:B------:R-:W-:Y:S02]  /*5fff0*/  IADD3 R33, R35, c[0x0][0x198], RZ ;  /* 0x0000660023217a10 */ /* 0x000fe40007ffe0ff */
[----:B------:R-:W-:Y:S02]  /*60000*/  ISETP.LT.AND P0, PT, R175, c[0x0][0x178], !P0 ;  /* 0x00005e00af007a0c */ /* 0x000fe40004701270 */
[----:B------:R-:W-:Y:S02]  /*60010*/  ISETP.GE.AND P2, PT, R36, c[0x0][0x17c], PT ;  /* 0x00005f0024007a0c */ /* 0x000fe40003f46270 */
[----:B------:R-:W2:Y:S01]  /*60020*/  LDL.LU R36, [R1+0x1c9c] ;  /* 0x001c9c0001247983 */ /* 0x000ea20000300800 */
[----:B----4-:R-:W-:-:S04]  /*60030*/  IMAD.WIDE R16, R35, 0x4, R24 ;  /* 0x0000000423107825 */ /* 0x010fc800078e0218 */
[C---:B------:R-:W-:Y:S01]  /*60040*/  IMAD.WIDE R18, R33.reuse, 0x4, R6 ;  /* 0x0000000421127825 */ /* 0x040fe200078e0206 */
[----:B------:R-:W-:Y:S03]  /*60050*/  @P6 STG.E [R16.64], R186 ;  /* 0x000000ba10006986 */ /* 0x000fe6000c101904 */
[C---:B------:R-:W-:Y:S01]  /*60060*/  IMAD.WIDE R28, R33.reuse, 0x4, R4 ;  /* 0x00000004211c7825 */ /* 0x040fe200078e0204 */
[----:B------:R-:W-:Y:S03]  /*60070*/  @P3 STG.E [R18.64], R147 ;  /* 0x0000009312003986 */ /* 0x000fe6000c101904 */
[----:B-1----:R-:W-:Y:S01]  /*60080*/  IMAD.WIDE R2, R33, 0x4, R26 ;  /* 0x0000000421027825 */ /* 0x002fe200078e021a */
[----:B------:R-:W-:-:S03]  /*60090*/  ISETP.LT.AND P6, PT, R230, c[0x0][0x178], !P2 ;  /* 0x00005e00e6007a0c */ /* 0x000fc600057c1270 */
[----:B------:R-:W-:Y:S01]  /*600a0*/  IMAD.WIDE R30, R33, 0x4, R24 ;  /* 0x00000004211e7825 */ /* 0x000fe200078e0218 */
[----:B------:R-:W-:Y:S01]  /*600b0*/  @P5 STG.E [R28.64], R119 ;  /* 0x000000771c005986 */ /* 0x000fe2000c101904 */
[----:B------:R-:W-:Y:S02]  /*600c0*/  ISETP.LT.AND P3, PT, R231, c[0x0][0x178], !P2 ;  /* 0x00005e00e7007a0c */ /* 0x000fe40005761270 */
[----:B------:R-:W-:Y:S01]  /*600d0*/  IADD3 R35, R33, c[0x0][0x198], RZ ;  /* 0x0000660021237a10 */ /* 0x000fe20007ffe0ff */
[----:B------:R1:W-:Y:S01]  /*600e0*/  @P1 STG.E [R2.64], R15 ;  /* 0x0000000f02001986 */ /* 0x0003e2000c101904 */
[----:B------:R-:W-:-:S03]  /*600f0*/  ISETP.LT.AND P1, PT, R230, c[0x0][0x178], !P4 ;  /* 0x00005e00e6007a0c */ /* 0x000fc60006721270 */
[----:B------:R-:W-:Y:S01]  /*60100*/  @P0 STG.E [R30.64], R187 ;  /* 0x000000bb1e000986 */ /* 0x000fe2000c101904 */
[----:B------:R-:W-:Y:S02]  /*60110*/  ISETP.LT.AND P0, PT, R215, c[0x0][0x178], !P2 ;  /* 0x00005e00d7007a0c */ /* 0x000fe40005701270 */
[----:B------:R-:W-:Y:S01]  /*60120*/  ISETP.LT.AND P2, PT, R175, c[0x0][0x178], !P2 ;  /* 0x00005e00af007a0c */ /* 0x000fe20005741270 */
[C---:B---3--:R-:W-:Y:S01]  /*60130*/  IMAD.WIDE R12, R35.reuse, 0x4, R6 ;  /* 0x00000004230c7825 */ /* 0x048fe200078e0206 */
[----:B------:R-:W-:-:S03]  /*60140*/  IADD3 R37, R35, c[0x0][0x198], RZ ;  /* 0x0000660023257a10 */ /* 0x000fc60007ffe0ff */
[C---:B-1----:R-:W-:Y:S01]  /*60150*/  IMAD.WIDE R2, R35.reuse, 0x4, R26 ;  /* 0x0000000423027825 */ /* 0x042fe200078e021a */
[----:B------:R1:W-:Y:S03]  /*60160*/  @P6 STG.E [R12.64], R216 ;  /* 0x000000d80c006986 */ /* 0x0003e6000c101904 */
[----:B------:R-:W-:-:S04]  /*60170*/  IMAD.WIDE R14, R35, 0x4, R24 ;  /* 0x00000004230e7825 */ /* 0x000fc800078e0218 */
[----:B-1----:R-:W-:Y:S01]  /*60180*/  IMAD.WIDE R12, R37, 0x4, R6 ;  /* 0x00000004250c7825 */ /* 0x002fe200078e0206 */
[----:B------:R-:W1:Y:S01]  /*60190*/  S2R R248, SR_TID.X ;  /* 0x0000000000f87919 */ /* 0x000e620000002100 */
[----:B--2---:R-:W-:Y:S02]  /*601a0*/  ISETP.GE.AND P5, PT, R32, c[0x0][0x17c], PT ;  /* 0x00005f0020007a0c */ /* 0x004fe40003fa6270 */
[----:B------:R-:W-:-:S05]  /*601b0*/  IMAD.WIDE R32, R35, 0x4, R4 ;  /* 0x0000000423207825 */ /* 0x000fca00078e0204 */
[----:B------:R2:W-:Y:S04]  /*601c0*/  @P3 STG.E [R32.64], R220 ;  /* 0x000000dc20003986 */ /* 0x0005e8000c101904 */
[----:B------:R3:W-:Y:S04]  /*601d0*/  @P0 STG.E [R2.64], R8 ;  /* 0x0000000802000986 */ /* 0x0007e8000c101904 */
[----:B------:R-:W-:Y:S04]  /*601e0*/  @P2 STG.E [R14.64], R20 ;  /* 0x000000140e002986 */ /* 0x000fe8000c101904 */
[----:B------:R-:W-:Y:S01]  /*601f0*/  @P1 STG.E [R12.64], R217 ;  /* 0x000000d90c001986 */ /* 0x000fe2000c101904 */
[----:B------:R-:W-:-:S03]  /*60200*/  ISETP.GE.AND P1, PT, R0, c[0x0][0x17c], PT ;  /* 0x00005f0000007a0c */ /* 0x000fc60003f26270 */
[----:B------:R-:W4:Y:S01]  /*60210*/  LDL.LU R0, [R1+0x1c98] ;  /* 0x001c980001007983 */ /* 0x000f220000300800 */
[C---:B-1----:R-:W-:Y:S01]  /*60220*/  LOP3.LUT R249, R248.reuse, 0x1f, RZ, 0xc0, !PT ;  /* 0x0000001ff8f97812 */ /* 0x042fe200078ec0ff */
[----:B------:R-:W-:Y:S01]  /*60230*/  IMAD.SHL.U32 R248, R248, 0x100, RZ ;  /* 0x00000100f8f87824 */ /* 0x000fe200078e00ff */
[----:B------:R-:W-:Y:S01]  /*60240*/  ISETP.LT.AND P3, PT, R231, c[0x0][0x178], !P4 ;  /* 0x00005e00e7007a0c */ /* 0x000fe20006761270 */
[----:B------:R-:W-:Y:S01]  /*60250*/  IMAD.WIDE R28, R37, 0x4, R4 ;  /* 0x00000004251c7825 */ /* 0x000fe200078e0204 */
[----:B------:R-:W-:Y:S01]  /*60260*/  ISETP.LT.AND P6, PT, R215, c[0x0][0x178], !P4 ;  /* 0x00005e00d7007a0c */ /* 0x000fe200067c1270 */
[----:B------:R-:W4:Y:S01]  /*60270*/  LDL.LU R40, [R1+0x1c94] ;  /* 0x001c940001287983 */ /* 0x000f220000300800 */
[----:B------:R-:W-:-:S04]  /*60280*/  LOP3.LUT R248, R248, 0x600, RZ, 0xc0, !PT ;  /* 0x00000600f8f87812 */ /* 0x000fc800078ec0ff */
[----:B------:R-:W-:-:S04]  /*60290*/  LEA R248, R249, R248, 0x4 ;  /* 0x000000f8f9f87211 */ /* 0x000fc800078e20ff */
[----:B------:R-:W-:-:S05]  /*602a0*/  LOP3.LUT R248, R248, 0x20, RZ, 0x3c, !PT ;  /* 0x00000020f8f87812 */ /* 0x000fca00078e3cff */
[----:B------:R-:W1:Y:S01]  /*602b0*/  LDS.128 R16, [R248] ;  /* 0x00000000f8107984 */ /* 0x000e620000000c00 */
[----:B------:R-:W-:Y:S02]  /*602c0*/  ISETP.LT.AND P4, PT, R175, c[0x0][0x178], !P4 ;  /* 0x00005e00af007a0c */ /* 0x000fe40006781270 */
[----:B------:R-:W-:Y:S01]  /*602d0*/  ISETP.LT.AND P2, PT, R230, c[0x0][0x178], !P5 ;  /* 0x00005e00e6007a0c */ /* 0x000fe20006f41270 */
[----:B------:R-:W-:Y:S01]  /*602e0*/  @P3 STG.E [R28.64], R221 ;  /* 0x000000dd1c003986 */ /* 0x000fe2000c101904 */
[----:B------:R-:W-:Y:S01]  /*602f0*/  ISETP.LT.AND P3, PT, R231, c[0x0][0x178], !P5 ;  /* 0x00005e00e7007a0c */ /* 0x000fe20006f61270 */
[----:B------:R-:W-:-:S04]  /*60300*/  IMAD.WIDE R30, R37, 0x4, R26 ;  /* 0x00000004251e7825 */ /* 0x000fc800078e021a */
[C---:B--2---:R-:W-:Y:S01]  /*60310*/  IMAD.WIDE R32, R37.reuse, 0x4, R24 ;  /* 0x0000000425207825 */ /* 0x044fe200078e0218 */
[----:B------:R-:W-:Y:S02]  /*60320*/  IADD3 R37, R37, c[0x0][0x198], RZ ;  /* 0x0000660025257a10 */ /* 0x000fe40007ffe0ff */
[----:B------:R-:W-:Y:S01]  /*60330*/  ISETP.GE.AND P0, PT, R34, c[0x0][0x17c], PT ;  /* 0x00005f0022007a0c */ /* 0x000fe20003f06270 */
[----:B------:R2:W-:Y:S02]  /*60340*/  @P6 STG.E [R30.64], R9 ;  /* 0x000000091e006986 */ /* 0x0005e4000c101904 */
[C---:B---3--:R-:W-:Y:S02]  /*60350*/  IMAD.WIDE R2, R37.reuse, 0x4, R6 ;  /* 0x0000000425027825 */ /* 0x048fe400078e0206 */
[----:B------:R3:W-:Y:S02]  /*60360*/  @P4 STG.E [R32.64], R21 ;  /* 0x0000001520004986 */ /* 0x0007e4000c101904 */
[----:B------:R-:W-:Y:S01]  /*60370*/  IMAD.WIDE R34, R37, 0x4, R4 ;  /* 0x0000000425227825 */ /* 0x000fe200078e0204 */
[----:B------:R-:W-:Y:S01]  /*60380*/  ISETP.LT.AND P4, PT, R215, c[0x0][0x178], !P5 ;  /* 0x00005e00d7007a0c */ /* 0x000fe20006f81270 */
[----:B------:R1:W-:Y:S01]  /*60390*/  @P2 STG.E [R2.64], R208 ;  /* 0x000000d002002986 */ /* 0x0003e2000c101904 */
[----:B------:R-:W-:-:S02]  /*603a0*/  ISETP.LT.AND P5, PT, R175, c[0x0][0x178], !P5 ;  /* 0x00005e00af007a0c */ /* 0x000fc40006fa1270 */
[----:B------:R-:W-:Y:S01]  /*603b0*/  ISETP.LT.AND P6, PT, R230, c[0x0][0x178], !P0 ;  /* 0x00005e00e6007a0c */ /* 0x000fe200047c1270 */
[----:B------:R-:W-:Y:S01]  /*603c0*/  @P3 STG.E [R34.64], R188 ;  /* 0x000000bc22003986 */ /* 0x000fe2000c101904 */
[----:B------:R-:W-:Y:S02]  /*603d0*/  ISETP.LT.AND P3, PT, R231, c[0x0][0x178], !P0 ;  /* 0x00005e00e7007a0c */ /* 0x000fe40004761270 */
[C---:B------:R-:W-:Y:S01]  /*603e0*/  IADD3 R39, R37.reuse, c[0x0][0x198], RZ ;  /* 0x0000660025277a10 */ /* 0x040fe20007ffe0ff */
[----:B--2---:R-:W-:-:S04]  /*603f0*/  IMAD.WIDE R8, R37, 0x4, R26 ;  /* 0x0000000425087825 */ /* 0x004fc800078e021a */
[----:B---3--:R-:W-:Y:S01]  /*60400*/  IMAD.WIDE R20, R37, 0x4, R24 ;  /* 0x0000000425147825 */ /* 0x008fe200078e0218 */
[----:B------:R2:W-:Y:S03]  /*60410*/  @P4 STG.E [R8.64], R232 ;  /* 0x000000e808004986 */ /* 0x0005e6000c101904 */
[----:B------:R-:W-:-:S04]  /*60420*/  IMAD.WIDE R28, R39, 0x4, R6 ;  /* 0x00000004271c7825 */ /* 0x000fc800078e0206 */
[----:B-1----:R-:W-:Y:S01]  /*60430*/  IMAD.WIDE R2, R39, 0x4, R4 ;  /* 0x0000000427027825 */ /* 0x002fe200078e0204 */
[----:B------:R1:W-:Y:S01]  /*60440*/  @P5 STG.E [R20.64], R16 ;  /* 0x0000001014005986 */ /* 0x0003e2000c101904 */
[----:B------:R-:W-:-:S03]  /*60450*/  ISETP.GE.AND P4, PT, R38, c[0x0][0x17c], PT ;  /* 0x00005f0026007a0c */ /* 0x000fc60003f86270 */
[----:B------:R-:W-:Y:S01]  /*60460*/  @P6 STG.E [R28.64], R209 ;  /* 0x000000d11c006986 */ /* 0x000fe2000c101904 */
[----:B------:R-:W-:-:S03]  /*60470*/  ISETP.LT.AND P2, PT, R215, c[0x0][0x178], !P0 ;  /* 0x00005e00d7007a0c */ /* 0x000fc60004741270 */
[----:B------:R3:W-:Y:S01]  /*60480*/  @P3 STG.E [R2.64], R189 ;  /* 0x000000bd02003986 */ /* 0x0007e2000c101904 */
[----:B------:R-:W-:-:S03]  /*60490*/  ISETP.GE.AND P3, PT, R36, c[0x0][0x17c], PT ;  /* 0x00005f0024007a0c */ /* 0x000fc60003f66270 */
[----:B------:R-:W4:Y:S04]  /*604a0*/  LDL.LU R38, [R1+0x1c90] ;  /* 0x001c900001267983 */ /* 0x000f280000300800 */
[----:B------:R-:W4:Y:S01]  /*604b0*/  LDL.LU R36, [R1+0x1c88] ;  /* 0x001c880001247983 */ /* 0x000f220000300800 */
[----:B------:R-:W-:Y:S01]  /*604c0*/  IMAD.WIDE R32, R39, 0x4, R26 ;  /* 0x0000000427207825 */ /* 0x000fe200078e021a */
[----:B------:R-:W-:Y:S02]  /*604d0*/  ISETP.LT.AND P0, PT, R175, c[0x0][0x178], !P0 ;  /* 0x00005e00af007a0c */ /* 0x000fe40004701270 */
[----:B------:R-:W-:Y:S02]  /*604e0*/  ISETP.LT.AND P5, PT, R230, c[0x0][0x178], !P1 ;  /* 0x00005e00e6007a0c */ /* 0x000fe40004fa1270 */
[----:B------:R-:W-:Y:S01]  /*604f0*/  IADD3 R37, R39, c[0x0][0x198], RZ ;  /* 0x0000660027257a10 */ /* 0x000fe20007ffe0ff */
[----:B------:R3:W-:Y:S01]  /*60500*/  @P2 STG.E [R32.64], R233 ;  /* 0x000000e920002986 */ /* 0x0007e2000c101904 */
[----:B------:R-:W-:-:S02]  /*60510*/  ISETP.LT.AND P6, PT, R231, c[0x0][0x178], !P1 ;  /* 0x00005e00e7007a0c */ /* 0x000fc40004fc1270 */
[----:B------:R-:W-:Y:S01]  /*60520*/  ISETP.LT.AND P2, PT, R215, c[0x0][0x178], !P1 ;  /* 0x00005e00d7007a0c */ /* 0x000fe20004f41270 */
[----:B--2---:R-:W-:Y:S01]  /*60530*/  IMAD.WIDE R8, R39, 0x4, R24 ;  /* 0x0000000427087825 */ /* 0x004fe200078e0218 */
[----:B------:R-:W2:Y:S03]  /*60540*/  S2R R248, SR_TID.X ;  /* 0x0000000000f87919 */ /* 0x000ea60000002100 */
[C---:B-1----:R-:W-:Y:S01]  /*60550*/  IMAD.WIDE R20, R37.reuse, 0x4, R6 ;  /* 0x0000000425147825 */ /* 0x042fe200078e0206 */
[----:B------:R1:W-:Y:S03]  /*60560*/  @P0 STG.E [R8.64], R17 ;  /* 0x0000001108000986 */ /* 0x0003e6000c101904 */
[C---:B------:R-:W-:Y:S01]  /*60570*/  IMAD.WIDE R34, R37.reuse, 0x4, R4 ;  /* 0x0000000425227825 */ /* 0x040fe200078e0204 */
[----:B------:R1:W-:Y:S03]  /*60580*/  @P5 STG.E [R20.64], R204 ;  /* 0x000000cc14005986 */ /* 0x0003e6000c101904 */
[----:B---3--:R-:W-:Y:S01]  /*60590*/  IMAD.WIDE R2, R37, 0x4, R26 ;  /* 0x0000000425027825 */ /* 0x008fe200078e021a */
[----:B------:R-:W-:Y:S04]  /*605a0*/  @P6 STG.E [R34.64], R224 ;  /* 0x000000e022006986 */ /* 0x000fe8000c101904 */
[----:B------:R3:W-:Y:S04]  /*605b0*/  @P2 STG.E [R2.64], R236 ;  /* 0x000000ec02002986 */ /* 0x0007e8000c101904 */
[----:B------:R-:W-:Y:S01]  /*605c0*/  LDS.128 R28, [R252] ;  /* 0x00000000fc1c7984 */ /* 0x000fe20000000c00 */
[----:B----4-:R-:W-:-:S03]  /*605d0*/  ISETP.GE.AND P2, PT, R0, c[0x0][0x17c], PT ;  /* 0x00005f0000007a0c */ /* 0x010fc60003f46270 */
[----:B------:R-:W4:Y:S01]  /*605e0*/  LDL.LU R0, [R1+0x1c84] ;  /* 0x001c840001007983 */ /* 0x000f220000300800 */
[C---:B--2---:R-:W-:Y:S01]  /*605f0*/  LOP3.LUT R249, R248.reuse, 0x1f, RZ, 0xc0, !PT ;  /* 0x0000001ff8f97812 */ /* 0x044fe200078ec0ff */
[----:B------:R-:W-:-:S05]  /*60600*/  IMAD.SHL.U32 R248, R248, 0x100, RZ ;  /* 0x00000100f8f87824 */ /* 0x000fca00078e00ff */
[----:B------:R-:W-:-:S04]  /*60610*/  LOP3.LUT R248, R248, 0x600, RZ, 0xc0, !PT ;  /* 0x00000600f8f87812 */ /* 0x000fc800078ec0ff */
[----:B------:R-:W-:-:S04]  /*60620*/  LEA R248, R249, R248, 0x4 ;  /* 0x000000f8f9f87211 */ /* 0x000fc800078e20ff */
[----:B------:R-:W-:-:S05]  /*60630*/  LOP3.LUT R248, R248, 0x40, RZ, 0x3c, !PT ;  /* 0x00000040f8f87812 */ /* 0x000fca00078e3cff */
[----:B------:R-:W2:Y:S01]  /*60640*/  LDS.128 R12, [R248] ;  /* 0x00000000f80c7984 */ /* 0x000ea20000000c00 */
[----:B------:R-:W-:Y:S02]  /*60650*/  ISETP.LT.AND P1, PT, R175, c[0x0][0x178], !P1 ;  /* 0x00005e00af007a0c */ /* 0x000fe40004f21270 */
[----:B------:R-:W-:Y:S01]  /*60660*/  ISETP.LT.AND P0, PT, R230, c[0x0][0x178], !P4 ;  /* 0x00005e00e6007a0c */ /* 0x000fe20006701270 */
[----:B------:R-:W-:Y:S01]  /*60670*/  IMAD.WIDE R32, R37, 0x4, R24 ;  /* 0x0000000425207825 */ /* 0x000fe200078e0218 */
[----:B------:R-:W-:Y:S02]  /*60680*/  ISETP.LT.AND P5, PT, R231, c[0x0][0x178], !P4 ;  /* 0x00005e00e7007a0c */ /* 0x000fe400067a1270 */
[----:B------:R-:W-:Y:S02]  /*60690*/  IADD3 R37, R37, c[0x0][0x198], RZ ;  /* 0x0000660025257a10 */ /* 0x000fe40007ffe0ff */
[----:B------:R-:W-:Y:S02]  /*606a0*/  ISETP.LT.AND P6, PT, R215, c[0x0][0x178], !P4 ;  /* 0x00005e00d7007a0c */ /* 0x000fe400067c1270 */
[----:B------:R-:W-:Y:S01]  /*606b0*/  ISETP.LT.AND P4, PT, R175, c[0x0][0x178], !P4 ;  /* 0x00005e00af007a0c */ /* 0x000fe20006781270 */
[----:B-1----:R-:W-:-:S04]  /*606c0*/  IMAD.WIDE R8, R37, 0x4, R6 ;  /* 0x0000000425087825 */ /* 0x002fc800078e0206 */
[----:B------:R-:W-:-:S04]  /*606d0*/  IMAD.WIDE R16, R37, 0x4, R4 ;  /* 0x0000000425107825 */ /* 0x000fc800078e0204 */
[----:B------:R-:W-:-:S04]  /*606e0*/  IMAD.WIDE R20, R37, 0x4, R26 ;  /* 0x0000000425147825 */ /* 0x000fc800078e021a */
[C---:B---3--:R-:W-:Y:S01]  /*606f0*/  IMAD.WIDE R2, R37.reuse, 0x4, R24 ;  /* 0x0000000425027825 */ /* 0x048fe200078e0218 */
[----:B------:R-:W-:-:S04]  /*60700*/  IADD3 R39, R37, c[0x0][0x198], RZ ;  /* 0x0000660025277a10 */ /* 0x000fc80007ffe0ff */
[C---:B------:R-:W-:Y:S01]  /*60710*/  IADD3 R37, R39.reuse, c[0x0][0x198], RZ ;  /* 0x0000660027257a10 */ /* 0x040fe20007ffe0ff */
[----:B------:R-:W-:Y:S01]  /*60720*/  IMAD.WIDE R34, R39, 0x4, R4 ;  /* 0x0000000427227825 */ /* 0x000fe200078e0204 */
[----:B--2---:R1:W-:Y:S01]  /*60730*/  @P1 STG.E [R32.64], R12 ;  /* 0x0000000c20001986 */ /* 0x0043e2000c101904 */
[----:B------:R-:W-:-:S03]  /*60740*/  ISETP.LT.AND P1, PT, R230, c[0x0][0x178], !P3 ;  /* 0x00005e00e6007a0c */ /* 0x000fc60005f21270 */
[----:B------:R2:W-:Y:S01]  /*60750*/  @P0 STG.E [R8.64], R205 ;  /* 0x000000cd08000986 */ /* 0x0005e2000c101904 */
[----:B------:R-:W-:-:S03]  /*60760*/  ISETP.LT.AND P0, PT, R231, c[0x0][0x178], !P3 ;  /* 0x00005e00e7007a0c */ /* 0x000fc60005f01270 */
[----:B------:R3:W-:Y:S01]  /*60770*/  @P5 STG.E [R16.64], R225 ;  /* 0x000000e110005986 */ /* 0x0007e2000c101904 */
[----:B------:R-:W-:Y:S02]  /*60780*/  ISETP.LT.AND P5, PT, R215, c[0x0][0x178], !P3 ;  /* 0x00005e00d7007a0c */ /* 0x000fe40005fa1270 */
[----:B------:R-:W-:Y:S01]  /*60790*/  ISETP.LT.AND P3, PT, R175, c[0x0][0x178], !P3 ;  /* 0x00005e00af007a0c */ /* 0x000fe20005f61270 */
[----:B------:R3:W-:Y:S01]  /*607a0*/  @P6 STG.E [R20.64], R237 ;  /* 0x000000ed14006986 */ /* 0x0007e2000c101904 */
[----:B------:R-:W-:-:S03]  /*607b0*/  ISETP.LT.AND P6, PT, R230, c[0x0][0x178], !P2 ;  /* 0x00005e00e6007a0c */ /* 0x000fc600057c1270 */
[----:B------:R3:W-:Y:S01]  /*607c0*/  @P4 STG.E [R2.64], R13 ;  /* 0x0000000d02004986 */ /* 0x0007e2000c101904 */
[----:B------:R-:W-:Y:S01]  /*607d0*/  ISETP.LT.AND P4, PT, R231, c[0x0][0x178], !P2 ;  /* 0x00005e00e7007a0c */ /* 0x000fe20005781270 */
[----:B-1----:R-:W-:-:S04]  /*607e0*/  IMAD.WIDE R32, R39, 0x4, R6 ;  /* 0x0000000427207825 */ /* 0x002fc800078e0206 */
[C---:B--2---:R-:W-:Y:S01]  /*607f0*/  IMAD.WIDE R8, R39.reuse, 0x4, R26 ;  /* 0x0000000427087825 */ /* 0x044fe200078e021a */
[----:B------:R-:W-:Y:S03]  /*60800*/  @P1 STG.E [R32.64], R212 ;  /* 0x000000d420001986 */ /* 0x000fe6000c101904 */
[----:B---3--:R-:W-:Y:S01]  /*60810*/  IMAD.WIDE R16, R39, 0x4, R24 ;  /* 0x0000000427107825 */ /* 0x008fe200078e0218 */
[----:B------:R1:W-:Y:S03]  /*60820*/  @P0 STG.E [R34.64], R228 ;  /* 0x000000e422000986 */ /* 0x0003e6000c101904 */
[C---:B------:R-:W-:Y:S01]  /*60830*/  IMAD.WIDE R20, R37.reuse, 0x4, R6 ;  /* 0x0000000425147825 */ /* 0x040fe200078e0206 */
[----:B------:R2:W-:Y:S03]  /*60840*/  @P5 STG.E [R8.64], R240 ;  /* 0x000000f008005986 */ /* 0x0005e6000c101904 */
[----:B------:R-:W-:Y:S01]  /*60850*/  IMAD.WIDE R2, R37, 0x4, R4 ;  /* 0x0000000425027825 */ /* 0x000fe200078e0204 */
[----:B------:R3:W-:Y:S01]  /*60860*/  @P3 STG.E [R16.64], R28 ;  /* 0x0000001c10003986 */ /* 0x0007e2000c101904 */
[----:B------:R-:W-:-:S03]  /*60870*/  ISETP.LT.AND P1, PT, R215, c[0x0][0x178], !P2 ;  /* 0x00005e00d7007a0c */ /* 0x000fc60005721270 */
[----:B------:R1:W-:Y:S04]  /*60880*/  @P6 STG.E [R20.64], R213 ;  /* 0x000000d514006986 */ /* 0x0003e8000c101904 */
[----:B------:R2:W-:Y:S01]  /*60890*/  @P4 STG.E [R2.64], R229 ;  /* 0x000000e502004986 */ /* 0x0005e2000c101904 */
[----:B------:R-:W-:-:S03]  /*608a0*/  ISETP.GE.AND P4, PT, R36, c[0x0][0x17c], PT ;  /* 0x00005f0024007a0c */ /* 0x000fc60003f86270 */
[----:B------:R-:W4:Y:S01]  /*608b0*/  LDL.LU R36, [R1+0x1c7c] ;  /* 0x001c7c0001247983 */ /* 0x000f220000300800 */
[----:B------:R-:W-:Y:S01]  /*608c0*/  ISETP.GE.AND P0, PT, R40, c[0x0][0x17c], PT ;  /* 0x00005f0028007a0c */ /* 0x000fe20003f06270 */
[----:B------:R-:W-:Y:S01]  /*608d0*/  IMAD.WIDE R12, R37, 0x4, R26 ;  /* 0x00000004250c7825 */ /* 0x000fe200078e021a */
[----:B------:R-:W-:Y:S01]  /*608e0*/  ISETP.LT.AND P3, PT, R175, c[0x0][0x178], !P2 ;  /* 0x00005e00af007a0c */ /* 0x000fe20005761270 */
[----:B-1----:R-:W4:Y:S01]  /*608f0*/  LDL.LU R34, [R1+0x1c78] ;  /* 0x001c780001227983 */ /* 0x002f220000300800 */
[----:B------:R-:W-:Y:S02]  /*60900*/  ISETP.LT.AND P5, PT, R230, c[0x0][0x178], !P0 ;  /* 0x00005e00e6007a0c */ /* 0x000fe400047a1270 */
[----:B------:R-:W-:Y:S01]  /*60910*/  ISETP.LT.AND P6, PT, R231, c[0x0][0x178], !P0 ;  /* 0x00005e00e7007a0c */ /* 0x000fe200047c1270 */
[----:B------:R1:W-:Y:S01]  /*60920*/  @P1 STG.E [R12.64], R241 ;  /* 0x000000f10c001986 */ /* 0x0003e2000c101904 */
[----:B------:R-:W-:Y:S02]  /*60930*/  ISETP.LT.AND P1, PT, R215, c[0x0][0x178], !P0 ;  /* 0x00005e00d7007a0c */ /* 0x000fe40004721270 */
[C---:B------:R-:W-:Y:S01]  /*60940*/  IADD3 R33, R37.reuse, c[0x0][0x198], RZ ;  /* 0x0000660025217a10 */ /* 0x040fe20007ffe0ff */
[----:B------:R-:W4:Y:S01]  /*60950*/  LDL.LU R32, [R1+0x1c6c] ;  /* 0x001c6c0001207983 */ /* 0x000f220000300800 */
[----:B--2---:R-:W-:-:S04]  /*60960*/  IMAD.WIDE R8, R37, 0x4, R24 ;  /* 0x0000000425087825 */ /* 0x004fc800078e0218 */
[C---:B---3--:R-:W-:Y:S01]  /*60970*/  IMAD.WIDE R16, R33.reuse, 0x4, R6 ;  /* 0x0000000421107825 */ /* 0x048fe200078e0206 */
[----:B------:R2:W-:Y:S03]  /*60980*/  @P3 STG.E [R8.64], R29 ;  /* 0x0000001d08003986 */ /* 0x0005e6000c101904 */
[C---:B------:R-:W-:Y:S01]  /*60990*/  IMAD.WIDE R20, R33.reuse, 0x4, R4 ;  /* 0x0000000421147825 */ /* 0x040fe200078e0204 */
[----:B------:R3:W-:Y:S03]  /*609a0*/  @P5 STG.E [R16.64], R218 ;  /* 0x000000da10005986 */ /* 0x0007e6000c101904 */
[----:B------:R-:W-:Y:S01]  /*609b0*/  IMAD.WIDE R2, R33, 0x4, R26 ;  /* 0x0000000421027825 */ /* 0x000fe200078e021a */
[----:B------:R1:W-:Y:S04]  /*609c0*/  @P6 STG.E [R20.64], R222 ;  /* 0x000000de14006986 */ /* 0x0003e8000c101904 */
[----:B------:R1:W-:Y:S01]  /*609d0*/  @P1 STG.E [R2.64], R10 ;  /* 0x0000000a02001986 */ /* 0x0003e2000c101904 */
[----:B----4-:R-:W-:-:S03]  /*609e0*/  ISETP.GE.AND P1, PT, R0, c[0x0][0x17c], PT ;  /* 0x00005f0000007a0c */ /* 0x010fc60003f26270 */
[----:B------:R-:W4:Y:S01]  /*609f0*/  LDL.LU R0, [R1+0x1c68] ;  /* 0x001c680001007983 */ /* 0x000f220000300800 */
[----:B------:R-:W-:Y:S02]  /*60a00*/  ISETP.GE.AND P2, PT, R38, c[0x0][0x17c], PT ;  /* 0x00005f0026007a0c */ /* 0x000fe40003f46270 */
[----:B------:R-:W-:Y:S02]  /*60a10*/  ISETP.LT.AND P0, PT, R175, c[0x0][0x178], !P0 ;  /* 0x00005e00af007a0c */ /* 0x000fe40004701270 */
[----:B------:R-:W-:Y:S01]  /*60a20*/  ISETP.LT.AND P3, PT, R230, c[0x0][0x178], !P2 ;  /* 0x00005e00e6007a0c */ /* 0x000fe20005761270 */
[C---:B-1----:R-:W-:Y:S01]  /*60a30*/  IMAD.WIDE R12, R33.reuse, 0x4, R24 ;  /* 0x00000004210c7825 */ /* 0x042fe200078e0218 */
[----:B------:R-:W-:Y:S02]  /*60a40*/  IADD3 R33, R33, c[0x0][0x198], RZ ;  /* 0x0000660021217a10 */ /* 0x000fe40007ffe0ff */
[----:B------:R-:W-:-:S03]  /*60a50*/  ISETP.LT.AND P5, PT, R231, c[0x0][0x178], !P2 ;  /* 0x00005e00e7007a0c */ /* 0x000fc600057a1270 */
[----:B--2---:R-:W-:Y:S01]  /*60a60*/  IMAD.WIDE R8, R33, 0x4, R6 ;  /* 0x0000000421087825 */ /* 0x004fe200078e0206 */
[----:B------:R-:W-:Y:S02]  /*60a70*/  ISETP.LT.AND P6, PT, R215, c[0x0][0x178], !P2 ;  /* 0x00005e00d7007a0c */ /* 0x000fe400057c1270 */
[----:B------:R-:W-:Y:S01]  /*60a80*/  ISETP.LT.AND P2, PT, R175, c[0x0][0x178], !P2 ;  /* 0x00005e00af007a0c */ /* 0x000fe20005741270 */
[----:B------:R1:W-:Y:S01]  /*60a90*/  @P0 STG.E [R12.64], R22 ;  /* 0x000000160c000986 */ /* 0x0003e2000c101904 */
[----:B------:R-:W-:-:S03]  /*60aa0*/  ISETP.LT.AND P0, PT, R230, c[0x0][0x178], !P4 ;  /* 0x00005e00e6007a0c */ /* 0x000fc60006701270 */
[----:B------:R2:W-:Y:S01]  /*60ab0*/  @P3 STG.E [R8.64], R219 ;  /* 0x000000db08003986 */ /* 0x0005e2000c101904 */
[----:B------:R-:W-:Y:S02]  /*60ac0*/  ISETP.LT.AND P3, PT, R231, c[0x0][0x178], !P4 ;  /* 0x00005e00e7007a0c */ /* 0x000fe40006761270 */
[C---:B------:R-:W-:Y:S01]  /*60ad0*/  IADD3 R35, R33.reuse, c[0x0][0x198], RZ ;  /* 0x0000660021237a10 */ /* 0x040fe20007ffe0ff */
[----:B---3--:R-:W-:-:S04]  /*60ae0*/  IMAD.WIDE R16, R33, 0x4, R4 ;  /* 0x0000000421107825 */ /* 0x008fc800078e0204 */
[C---:B------:R-:W-:Y:S01]  /*60af0*/  IMAD.WIDE R20, R33.reuse, 0x4, R26 ;  /* 0x0000000421147825 */ /* 0x040fe200078e021a */
[----:B------:R-:W-:Y:S03]  /*60b00*/  @P5 STG.E [R16.64], R223 ;  /* 0x000000df10005986 */ /* 0x000fe6000c101904 */
[----:B------:R-:W-:Y:S01]  /*60b10*/  IMAD.WIDE R2, R33, 0x4, R24 ;  /* 0x0000000421027825 */ /* 0x000fe200078e0218 */
[----:B------:R3:W-:Y:S03]  /*60b20*/  @P6 STG.E [R20.64], R11 ;  /* 0x0000000b14006986 */ /* 0x0007e6000c101904 */
[----:B-1----:R-:W-:Y:S01]  /*60b30*/  IMAD.WIDE R12, R35, 0x4, R6 ;  /* 0x00000004230c7825 */ /* 0x002fe200078e0206 */
[----:B------:R-:W-:-:S03]  /*60b40*/  ISETP.LT.AND P5, PT, R215, c[0x0][0x178], !P4 ;  /* 0x00005e00d7007a0c */ /* 0x000fc600067a1270 */
[----:B------:R-:W-:Y:S01]  /*60b50*/  IMAD.WIDE R28, R35, 0x4, R4 ;  /* 0x00000004231c7825 */ /* 0x000fe200078e0204 */
[----:B------:R-:W-:Y:S01]  /*60b60*/  ISETP.LT.AND P4, PT, R175, c[0x0][0x178], !P4 ;  /* 0x00005e00af007a0c */ /* 0x000fe20006781270 */
[----:B------:R1:W-:Y:S01]  /*60b70*/  @P2 STG.E [R2.64], R23 ;  /* 0x0000001702002986 */ /* 0x0003e2000c101904 */
[----:B------:R-:W-:Y:S02]  /*60b80*/  ISETP.LT.AND P6, PT, R230, c[0x0][0x178], !P1 ;  /* 0x00005e00e6007a0c */ /* 0x000fe40004fc1270 */
[----:B------:R-:W-:Y:S01]  /*60b90*/  ISETP.LT.AND P2, PT, R231, c[0x0][0x178], !P1 ;  /* 0x00005e00e7007a0c */ /* 0x000fe20004f41270 */
[----:B------:R1:W-:Y:S01]  /*60ba0*/  @P0 STG.E [R12.64], R210 ;  /* 0x000000d20c000986 */ /* 0x0003e2000c101904 */
[----:B------:R-:W-:-:S03]  /*60bb0*/  IADD3 R33, R35, c[0x0][0x198], RZ ;  /* 0x0000660023217a10 */ /* 0x000fc60007ffe0ff */
[----:B------:R-:W-:Y:S01]  /*60bc0*/  @P3 STG.E [R28.64], R190 ;  /* 0x000000be1c003986 */ /* 0x000fe2000c101904 */
[----:B------:R-:W-:Y:S01]  /*60bd0*/  ISETP.LT.AND P3, PT, R215, c[0x0][0x178], !P1 ;  /* 0x00005e00d7007a0c */ /* 0x000fe20004f61270 */
[----:B--2---:R-:W-:-:S04]  /*60be0*/  IMAD.WIDE R8, R35, 0x4, R26 ;  /* 0x0000000423087825 */ /* 0x004fc800078e021a */
[----:B---3--:R-:W-:Y:S01]  /*60bf0*/  IMAD.WIDE R10, R35, 0x4, R24 ;  /* 0x00000004230a7825 */ /* 0x008fe200078e0218 */
[----:B------:R2:W-:Y:S03]  /*60c00*/  @P5 STG.E [R8.64], R234 ;  /* 0x000000ea08005986 */ /* 0x0005e6000c101904 */
[C---:B------:R-:W-:Y:S01]  /*60c10*/  IMAD.WIDE R16, R33.reuse, 0x4, R6 ;  /* 0x0000000421107825 */ /* 0x040fe200078e0206 */
[----:B------:R3:W-:Y:S03]  /*60c20*/  @P4 STG.E [R10.64], R18 ;  /* 0x000000120a004986 */ /* 0x0007e6000c101904 */
[C---:B-1----:R-:W-:Y:S01]  /*60c30*/  IMAD.WIDE R2, R33.reuse, 0x4, R4 ;  /* 0x0000000421027825 */ /* 0x042fe200078e0204 */
[----:B------:R1:W-:Y:S03]  /*60c40*/  @P6 STG.E [R16.64], R211 ;  /* 0x000000d310006986 */ /* 0x0003e6000c101904 */
[----:B------:R-:W-:Y:S01]  /*60c50*/  IMAD.WIDE R12, R33, 0x4, R26 ;  /* 0x00000004210c7825 */ /* 0x000fe200078e021a */
[----:B------:R-:W-:Y:S01]  /*60c60*/  ISETP.LT.AND P1, PT, R175, c[0x0][0x178], !P1 ;  /* 0x00005e00af007a0c */ /* 0x000fe20004f21270 */
[----:B------:R1:W-:Y:S01]  /*60c70*/  @P2 STG.E [R2.64], R191 ;  /* 0x000000bf02002986 */ /* 0x0003e2000c101904 */
[----:B------:R-:W-:-:S03]  /*60c80*/  IADD3 R21, R33, c[0x0][0x198], RZ ;  /* 0x0000660021157a10 */ /* 0x000fc60007ffe0ff */
[----:B------:R1:W-:Y:S01]  /*60c90*/  @P3 STG.E [R12.64], R235 ;  /* 0x000000eb0c003986 */ /* 0x0003e2000c101904 */
[----:B--2---:R-:W-:-:S04]  /*60ca0*/  IMAD.WIDE R8, R33, 0x4, R24 ;  /* 0x0000000421087825 */ /* 0x004fc800078e0218 */
[----:B---3--:R-:W-:-:S04]  /*60cb0*/  IMAD.WIDE R10, R21, 0x4, R6 ;  /* 0x00000004150a7825 */ /* 0x008fc800078e0206 */
[C---:B-1----:R-:W-:Y:S01]  /*60cc0*/  IMAD.WIDE R16, R21.reuse, 0x4, R4 ;  /* 0x0000000415107825 */ /* 0x042fe200078e0204 */
[----:B------:R1:W-:Y:S03]  /*60cd0*/  @P1 STG.E [R8.64], R19 ;  /* 0x0000001308001986 */ /* 0x0003e6000c101904 */
[----:B------:R-:W-:Y:S01]  /*60ce0*/  IMAD.WIDE R2, R21, 0x4, R26 ;  /* 0x0000000415027825 */ /* 0x000fe200078e021a */
[----:B------:R-:W-:-:S04]  /*60cf0*/  ISETP.GE.AND P0, PT, R36, c[0x0][0x17c], PT ;  /* 0x00005f0024007a0c */ /* 0x000fc80003f06270 */
[----:B------:R-:W-:Y:S02]  /*60d00*/  ISETP.LT.AND P5, PT, R230, c[0x0][0x178], !P0 ;  /* 0x00005e00e6007a0c */ /* 0x000fe400047a1270 */
[----:B------:R-:W-:Y:S02]  /*60d10*/  ISETP.LT.AND P6, PT, R231, c[0x0][0x178], !P0 ;  /* 0x00005e00e7007a0c */ /* 0x000fe400047c1270 */
[----:B------:R-:W-:Y:S02]  /*60d20*/  ISETP.LT.AND P3, PT, R215, c[0x0][0x178], !P0 ;  /* 0x00005e00d7007a0c */ /* 0x000fe40004761270 */
[----:B------:R-:W-:Y:S02]  /*60d30*/  ISETP.LT.AND P0, PT, R175, c[0x0][0x178], !P0 ;  /* 0x00005e00af007a0c */ /* 0x000fe40004701270 */
[----:B------:R-:W-:Y:S01]  /*60d40*/  ISETP.GE.AND P4, PT, R34, c[0x0][0x17c], PT ;  /* 0x00005f0022007a0c */ /* 0x000fe20003f86270 */
        /* <DEDUP_REMOVED lines=8> */
[----:B------:R-:W-:Y:S01]  /*60dd0*/  IADD3 R23, R21, c[0x0][0x198], RZ ;  /* 0x0000660015177a10 */ /* 0x000fe20007ffe0ff */
[----:B------:R-:W-:Y:S01]  /*60de0*/  @P0 STG.E [R12.64], R14 ;  /* 0x0000000e0c000986 */ /* 0x000fe2000c101904 */
[----:B------:R-:W-:Y:S02]  /*60df0*/  ISETP.LT.AND P4, PT, R175, c[0x0][0x178], !P4 ;  /* 0x00005e00af007a0c */ /* 0x000fe40006781270 */
[----:B------:R-:W-:Y:S01]  /*60e00*/  ISETP.LT.AND P0, PT, R230, c[0x0][0x178], !P2 ;  /* 0x00005e00e6007a0c */ /* 0x000fe20005701270 */
[C---:B-1----:R-:W-:Y:S01]  /*60e10*/  IMAD.WIDE R8, R23.reuse, 0x4, R6 ;  /* 0x0000000417087825 */ /* 0x042fe200078e0206 */
[----:B------:R-:W-:-:S03]  /*60e20*/  IADD3 R21, R23, c[0x0][0x198], RZ ;  /* 0x0000660017157a10 */ /* 0x000fc60007ffe0ff */
[C---:B--2---:R-:W-:Y:S01]  /*60e30*/  IMAD.WIDE R10, R23.reuse, 0x4, R4 ;  /* 0x00000004170a7825 */ /* 0x044fe200078e0204 */
[----:B------:R1:W-:Y:S03]  /*60e40*/  @P5 STG.E [R8.64], R207 ;  /* 0x000000cf08005986 */ /* 0x0003e6000c101904 */
[C---:B---3--:R-:W-:Y:S01]  /*60e50*/  IMAD.WIDE R16, R23.reuse, 0x4, R26 ;  /* 0x0000000417107825 */ /* 0x048fe200078e021a */
[----:B------:R2:W-:Y:S03]  /*60e60*/  @P6 STG.E [R10.64], R227 ;  /* 0x000000e30a006986 */ /* 0x0005e6000c101904 */
[----:B------:R-:W-:Y:S01]  /*60e70*/  IMAD.WIDE R2, R23, 0x4, R24 ;  /* 0x0000000417027825 */ /* 0x000fe200078e0218 */
[----:B------:R3:W-:Y:S03]  /*60e80*/  @P3 STG.E [R16.64], R239 ;  /* 0x000000ef10003986 */ /* 0x0007e6000c101904 */
[----:B------:R-:W-:Y:S01]  /*60e90*/  IMAD.WIDE R18, R21, 0x4, R6 ;  /* 0x0000000415127825 */ /* 0x000fe200078e0206 */
[----:B------:R3:W-:Y:S01]  /*60ea0*/  @P4 STG.E [R2.64], R15 ;  /* 0x0000000f02004986 */ /* 0x0007e2000c101904 */
[----:B------:R-:W-:-:S03]  /*60eb0*/  ISETP.LT.AND P3, PT, R231, c[0x0][0x178], !P2 ;  /* 0x00005e00e7007a0c */ /* 0x000fc60005761270 */
[----:B------:R3:W-:Y:S01]  /*60ec0*/  @P0 STG.E [R18.64], R214 ;  /* 0x000000d612000986 */ /* 0x0007e2000c101904 */
[----:B------:R-:W-:Y:S02]  /*60ed0*/  ISETP.LT.AND P0, PT, R215, c[0x0][0x178], !P2 ;  /* 0x00005e00d7007a0c */ /* 0x000fe40005701270 */
[----:B----4-:R-:W-:-:S04]  /*60ee0*/  ISETP.GE.AND P1, PT, R0, c[0x0][0x17c], PT ;  /* 0x00005f0000007a0c */ /* 0x010fc80003f26270 */
[----:B------:R-:W-:Y:S02]  /*60ef0*/  ISETP.LT.AND P5, PT, R230, c[0x0][0x178], !P1 ;  /* 0x00005e00e6007a0c */ /* 0x000fe40004fa1270 */
[----:B------:R-:W4:Y:S01]  /*60f00*/  LDL.LU R230, [R1+0x1d54] ;  /* 0x001d540001e67983 */ /* 0x000f220000300800 */
[----:B------:R-:W-:Y:S02]  /*60f10*/  ISETP.LT.AND P6, PT, R231, c[0x0][0x178], !P1 ;  /* 0x00005e00e7007a0c */ /* 0x000fe40004fc1270 */
[----:B------:R-:W-:Y:S01]  /*60f20*/  ISETP.LT.AND P4, PT, R215, c[0x0][0x178], !P1 ;  /* 0x00005e00d7007a0c */ /* 0x000fe20004f81270 */
[----:B------:R-:W3:Y:S04]  /*60f30*/  LDL.LU R231, [R1+0x1d50] ;  /* 0x001d500001e77983 */ /* 0x000ee80000300800 */
[----:B------:R-:W3:Y:S01]  /*60f40*/  LDL.LU R215, [R1+0x1d4c] ;  /* 0x001d4c0001d77983 */ /* 0x000ee20000300800 */
[----:B------:R-:W-:-:S02]  /*60f50*/  ISETP.LT.AND P2, PT, R175, c[0x0][0x178], !P2 ;  /* 0x00005e00af007a0c */ /* 0x000fc40005741270 */
[----:B------:R-:W-:Y:S02]  /*60f60*/  IADD3 R23, R21, c[0x0][0x198], RZ ;  /* 0x0000660015177a10 */ /* 0x000fe40007ffe0ff */
[----:B------:R-:W-:Y:S01]  /*60f70*/  ISETP.LT.AND P1, PT, R175, c[0x0][0x178], !P1 ;  /* 0x00005e00af007a0c */ /* 0x000fe20004f21270 */
[----:B-1----:R-:W-:-:S04]  /*60f80*/  IMAD.WIDE R8, R21, 0x4, R4 ;  /* 0x0000000415087825 */ /* 0x002fc800078e0204 */
[----:B--2---:R-:W-:-:S04]  /*60f90*/  IMAD.WIDE R10, R21, 0x4, R26 ;  /* 0x00000004150a7825 */ /* 0x004fc800078e021a */
[----:B------:R-:W-:-:S04]  /*60fa0*/  IMAD.WIDE R12, R21, 0x4, R24 ;  /* 0x00000004150c7825 */ /* 0x000fc800078e0218 */
[----:B------:R-:W-:-:S04]  /*60fb0*/  IMAD.WIDE R6, R23, 0x4, R6 ;  /* 0x0000000417067825 */ /* 0x000fc800078e0206 */
[----:B------:R-:W-:-:S04]  /*60fc0*/  IMAD.WIDE R4, R23, 0x4, R4 ;  /* 0x0000000417047825 */ /* 0x000fc800078e0204 */
[----:B------:R-:W-:-:S04]  /*60fd0*/  IMAD.WIDE R26, R23, 0x4, R26 ;  /* 0x00000004171a7825 */ /* 0x000fc800078e021a */
[----:B------:R-:W-:Y:S01]  /*60fe0*/  IMAD.WIDE R24, R23, 0x4, R24 ;  /* 0x0000000417187825 */ /* 0x000fe200078e0218 */
[----:B----4-:R1:W-:Y:S04]  /*60ff0*/  @P3 STG.E [R8.64], R230 ;  /* 0x000000e608003986 */ /* 0x0103e8000c101904 */
[----:B------:R1:W-:Y:S04]  /*61000*/  @P0 STG.E [R10.64], R242 ;  /* 0x000000f20a000986 */ /* 0x0003e8000c101904 */
[----:B------:R1:W-:Y:S04]  /*61010*/  @P2 STG.E [R12.64], R30 ;  /* 0x0000001e0c002986 */ /* 0x0003e8000c101904 */
[----:B---3--:R1:W-:Y:S04]  /*61020*/  @P5 STG.E [R6.64], R215 ;  /* 0x000000d706005986 */ /* 0x0083e8000c101904 */
[----:B------:R1:W-:Y:S04]  /*61030*/  @P6 STG.E [R4.64], R231 ;  /* 0x000000e704006986 */ /* 0x0003e8000c101904 */
[----:B------:R1:W-:Y:S01]  /*61040*/  @P4 STG.E [R26.64], R243 ;  /* 0x000000f31a004986 */ /* 0x0003e2000c101904 */
[----:B------:R-:W-:Y:S05]  /*61050*/  @!P1 EXIT ;  /* 0x000000000000994d */ /* 0x000fea0003800000 */
[----:B------:R-:W-:Y:S01]  /*61060*/  STG.E [R24.64], R31 ;  /* 0x0000001f18007986 */ /* 0x000fe2000c101904 */
[----:B------:R-:W-:Y:S05]  /*61070*/  EXIT ;  /* 0x000000000000794d */ /* 0x000fea0003800000 */
.L_x_2:
[----:B------:R-:W-:-:S00]  /*61080*/  BRA `(.L_x_2) ;  /* 0xfffffff000007947 */ /* 0x000fc0000383ffff */
[----:B------:R-:W-:-:S00]  /*61090*/  NOP ;  /* 0x0000000000007918 */ /* 0x000fc00000000000 */
        /* <DEDUP_REMOVED lines=14> */
.L_x_3:


//--------------------- .nv.shared.matmul_kernel  --------------------------
	.section	.nv.shared.matmul_kernel,"aw",@nobits
	.sectionflags	@""
	.align	16
